def matmul_kernel(
    a_ptr,
    b_ptr,
    c_ptr,
    M,
    N,
    K,
    stride_am,
    stride_ak,
    stride_bk,
    stride_bn,
    stride_cm,
    stride_cn,
    BLOCK_M: tl.constexpr,
    BLOCK_N: tl.constexpr,
    BLOCK_K: tl.constexpr,
    GROUP_M: tl.constexpr,
):
    pid = tl.program_id(axis=0)
    num_pid_m = tl.cdiv(M, BLOCK_M)
    num_pid_n = tl.cdiv(N, BLOCK_N)
    num_pid_in_group = GROUP_M * num_pid_n
    group_id = pid // num_pid_in_group
    first_pid_m = group_id * GROUP_M
    group_size_m = min(num_pid_m - first_pid_m, GROUP_M)
    pid_m = first_pid_m + ((pid % num_pid_in_group) % group_size_m)
    pid_n = (pid % num_pid_in_group) // group_size_m

    offs_am = (pid_m * BLOCK_M + tl.arange(0, BLOCK_M)) % M
    offs_bn = (pid_n * BLOCK_N + tl.arange(0, BLOCK_N)) % N
    offs_k = tl.arange(0, BLOCK_K)
    a_ptrs = a_ptr + offs_am[:, None] * stride_am + offs_k[None, :] * stride_ak
    b_ptrs = b_ptr + offs_k[:, None] * stride_bk + offs_bn[None, :] * stride_bn

    acc = tl.zeros((BLOCK_M, BLOCK_N), dtype=tl.float32)
    for kk in range(0, tl.cdiv(K, BLOCK_K)):
        a = tl.load(a_ptrs, mask=offs_k[None, :] < K - kk * BLOCK_K, other=0.0)
        b = tl.load(b_ptrs, mask=offs_k[:, None] < K - kk * BLOCK_K, other=0.0)
        acc = tl.dot(a, b, acc)
        a_ptrs += BLOCK_K * stride_ak
        b_ptrs += BLOCK_K * stride_bk

    c = acc.to(c_ptr.dtype.element_ty)
    offs_cm = pid_m * BLOCK_M + tl.arange(0, BLOCK_M)
    offs_cn = pid_n * BLOCK_N + tl.arange(0, BLOCK_N)
    c_ptrs = c_ptr + offs_cm[:, None] * stride_cm + offs_cn[None, :] * stride_cn
    mask = (offs_cm[:, None] < M) & (offs_cn[None, :] < N)
    tl.store(c_ptrs, c, mask=mask)

# config = {"BLOCK_K": 128, "BLOCK_M": 128, "BLOCK_N": 256, "GROUP_M": 8, "arch": "sm_100", "dtype": "fp32", "num_ctas": 1, "num_stages": 4, "num_warps": 4}
# arch = sm_100


// ===== COMPILED SASS (sm_100a) =====

	.target	sm_100a

	.elftype	@"ET_EXEC"


//--------------------- .note.nv.tkinfo           --------------------------
	.section	.note.nv.tkinfo,"",@"SHT_NOTE"
	.sectionflags	@"SHF_NOTE_NV_TKINFO"
	.tkinfo
        /*0018*/ 	.word	0x00000081
        /*0030*/ 	.string	""
        /*0030*/ 	.string	"ptxas-blackwell"
        /*0030*/ 	.string	"Cuda compilation tools, release 12.9, V12.9.86"
        /*0030*/ 	.string	"Build cuda_12.9.r12.9/compiler.36037853_0"
        /*0030*/ 	.string	"-v  -suppress-debug-info  -lineinfo  -arch sm_100a "



//--------------------- .note.nv.cuver            --------------------------
	.section	.note.nv.cuver,"",@"SHT_NOTE"
	.sectionflags	@"SHF_NOTE_NV_CUVER"
        /*0018*/ 	.short	0x0001
        /*001a*/ 	.short	0x0064
        /*001c*/ 	.short	0x0001
        /*001e*/ 	.short	0x0000
        /*0020*/ 	.short	0x0001
        /*0022*/ 	.short	0x0000


//--------------------- .nv.info                  --------------------------
	.section	.nv.info,"",@"SHT_CUDA_INFO"
	.align	4


	//----- nvinfo : EIATTR_REGCOUNT
	.align		4
        /*0000*/ 	.byte	0x04, 0x2f
        /*0002*/ 	.short	(.L_4 - .L_3)
	.align		4
.L_3:
        /*0004*/ 	.word	index@(matmul_kernel)
        /*0008*/ 	.word	0x000000ff


	//----- nvinfo : EIATTR_FRAME_SIZE
	.align		4
.L_4:
        /*000c*/ 	.byte	0x04, 0x11
        /*000e*/ 	.short	(.L_6 - .L_5)
	.align		4
.L_5:
        /*0010*/ 	.word	index@($__internal_2_$__cuda_sm10x_tcgen05_guardrail_trap_unallocated_columns_being_dealloced)
        /*0014*/ 	.word	0x00001820


	//----- nvinfo : EIATTR_FRAME_SIZE
	.align		4
.L_6:
        /*0018*/ 	.byte	0x04, 0x11
        /*001a*/ 	.short	(.L_8 - .L_7)
	.align		4
.L_7:
        /*001c*/ 	.word	index@($__internal_1_$__cuda_sm10x_tcgen05_guardrail_trap_phase_invalid_during_alloc)
        /*0020*/ 	.word	0x00001820


	//----- nvinfo : EIATTR_FRAME_SIZE
	.align		4
.L_8:
        /*0024*/ 	.byte	0x04, 0x11
        /*0026*/ 	.short	(.L_10 - .L_9)
	.align		4
.L_9:
        /*0028*/ 	.word	index@($__internal_0_$__cuda_sm10x_tcgen05_guardrail_trap_col_being_dealloced_not_returned_by_alloc)
        /*002c*/ 	.word	0x00001820


	//----- nvinfo : EIATTR_FRAME_SIZE
	.align		4
.L_10:
        /*0030*/ 	.byte	0x04, 0x11
        /*0032*/ 	.short	(.L_12 - .L_11)
	.align		4
.L_11:
        /*0034*/ 	.word	index@(matmul_kernel)
        /*0038*/ 	.word	0x00001820


	//----- nvinfo : EIATTR_MIN_STACK_SIZE
	.align		4
.L_12:
        /*003c*/ 	.byte	0x04, 0x12
        /*003e*/ 	.short	(.L_14 - .L_13)
	.align		4
.L_13:
        /*0040*/ 	.word	index@(matmul_kernel)
        /*0044*/ 	.word	0x00001820
.L_14:


//--------------------- .nv.info.matmul_kernel    --------------------------
	.section	.nv.info.matmul_kernel,"",@"SHT_CUDA_INFO"
	.sectionflags	@""
	.align	4


	//----- nvinfo : EIATTR_CUDA_API_VERSION
	.align		4
        /*0000*/ 	.byte	0x04, 0x37
        /*0002*/ 	.short	(.L_16 - .L_15)
.L_15:
        /*0004*/ 	.word	0x00000081


	//----- nvinfo : EIATTR_KPARAM_INFO
	.align		4
.L_16:
        /*0008*/ 	.byte	0x04, 0x17
        /*000a*/ 	.short	(.L_18 - .L_17)
.L_17:
        /*000c*/ 	.word	0x00000000
        /*0010*/ 	.short	0x000d
        /*0012*/ 	.short	0x0048
        /*0014*/ 	.byte	0x00, 0xf4, 0x21, 0x00


	//----- nvinfo : EIATTR_KPARAM_INFO
	.align		4
.L_18:
        /*0018*/ 	.byte	0x04, 0x17
        /*001a*/ 	.short	(.L_20 - .L_19)
.L_19:
        /*001c*/ 	.word	0x00000000
        /*0020*/ 	.short	0x000c
        /*0022*/ 	.short	0x0040
        /*0024*/ 	.byte	0x00, 0xf4, 0x21, 0x00


	//----- nvinfo : EIATTR_KPARAM_INFO
	.align		4
.L_20:
        /*0028*/ 	.byte	0x04, 0x17
        /*002a*/ 	.short	(.L_22 - .L_21)
.L_21:
        /*002c*/ 	.word	0x00000000
        /*0030*/ 	.short	0x000b
        /*0032*/ 	.short	0x0038
        /*0034*/ 	.byte	0x00, 0xf0, 0x11, 0x00


	//----- nvinfo : EIATTR_KPARAM_INFO
	.align		4
.L_22:
        /*0038*/ 	.byte	0x04, 0x17
        /*003a*/ 	.short	(.L_24 - .L_23)
.L_23:
        /*003c*/ 	.word	0x00000000
        /*0040*/ 	.short	0x000a
        /*0042*/ 	.short	0x0034
        /*0044*/ 	.byte	0x00, 0xf0, 0x11, 0x00


	//----- nvinfo : EIATTR_KPARAM_INFO
	.align		4
.L_24:
        /*0048*/ 	.byte	0x04, 0x17
        /*004a*/ 	.short	(.L_26 - .L_25)
.L_25:
        /*004c*/ 	.word	0x00000000
        /*0050*/ 	.short	0x0009
        /*0052*/ 	.short	0x0030
        /*0054*/ 	.byte	0x00, 0xf0, 0x11, 0x00


	//----- nvinfo : EIATTR_KPARAM_INFO
	.align		4
.L_26:
        /*0058*/ 	.byte	0x04, 0x17
        /*005a*/ 	.short	(.L_28 - .L_27)
.L_27:
        /*005c*/ 	.word	0x00000000
        /*0060*/ 	.short	0x0008
        /*0062*/ 	.short	0x002c
        /*0064*/ 	.byte	0x00, 0xf0, 0x11, 0x00


	//----- nvinfo : EIATTR_KPARAM_INFO
	.align		4
.L_28:
        /*0068*/ 	.byte	0x04, 0x17
        /*006a*/ 	.short	(.L_30 - .L_29)
.L_29:
        /*006c*/ 	.word	0x00000000
        /*0070*/ 	.short	0x0007
        /*0072*/ 	.short	0x0028
        /*0074*/ 	.byte	0x00, 0xf0, 0x11, 0x00


	//----- nvinfo : EIATTR_KPARAM_INFO
	.align		4
.L_30:
        /*0078*/ 	.byte	0x04, 0x17
        /*007a*/ 	.short	(.L_32 - .L_31)
.L_31:
        /*007c*/ 	.word	0x00000000
        /*0080*/ 	.short	0x0006
        /*0082*/ 	.short	0x0024
        /*0084*/ 	.byte	0x00, 0xf0, 0x11, 0x00


	//----- nvinfo : EIATTR_KPARAM_INFO
	.align		4
.L_32:
        /*0088*/ 	.byte	0x04, 0x17
        /*008a*/ 	.short	(.L_34 - .L_33)
.L_33:
        /*008c*/ 	.word	0x00000000
        /*0090*/ 	.short	0x0005
        /*0092*/ 	.short	0x0020
        /*0094*/ 	.byte	0x00, 0xf0, 0x11, 0x00


	//----- nvinfo : EIATTR_KPARAM_INFO
	.align		4
.L_34:
        /*0098*/ 	.byte	0x04, 0x17
        /*009a*/ 	.short	(.L_36 - .L_35)
.L_35:
        /*009c*/ 	.word	0x00000000
        /*00a0*/ 	.short	0x0004
        /*00a2*/ 	.short	0x001c
        /*00a4*/ 	.byte	0x00, 0xf0, 0x11, 0x00


	//----- nvinfo : EIATTR_KPARAM_INFO
	.align		4
.L_36:
        /*00a8*/ 	.byte	0x04, 0x17
        /*00aa*/ 	.short	(.L_38 - .L_37)
.L_37:
        /*00ac*/ 	.word	0x00000000
        /*00b0*/ 	.short	0x0003
        /*00b2*/ 	.short	0x0018
        /*00b4*/ 	.byte	0x00, 0xf0, 0x11, 0x00


	//----- nvinfo : EIATTR_KPARAM_INFO
	.align		4
.L_38:
        /*00b8*/ 	.byte	0x04, 0x17
        /*00ba*/ 	.short	(.L_40 - .L_39)
.L_39:
        /*00bc*/ 	.word	0x00000000
        /*00c0*/ 	.short	0x0002
        /*00c2*/ 	.short	0x0010
        /*00c4*/ 	.byte	0x00, 0xf4, 0x21, 0x00


	//----- nvinfo : EIATTR_KPARAM_INFO
	.align		4
.L_40:
        /*00c8*/ 	.byte	0x04, 0x17
        /*00ca*/ 	.short	(.L_42 - .L_41)
.L_41:
        /*00cc*/ 	.word	0x00000000
        /*00d0*/ 	.short	0x0001
        /*00d2*/ 	.short	0x0008
        /*00d4*/ 	.byte	0x00, 0xf4, 0x21, 0x00


	//----- nvinfo : EIATTR_KPARAM_INFO
	.align		4
.L_42:
        /*00d8*/ 	.byte	0x04, 0x17
        /*00da*/ 	.short	(.L_44 - .L_43)
.L_43:
        /*00dc*/ 	.word	0x00000000
        /*00e0*/ 	.short	0x0000
        /*00e2*/ 	.short	0x0000
        /*00e4*/ 	.byte	0x00, 0xf4, 0x21, 0x00


	//----- nvinfo : EIATTR_AT_ENTRY_FRAGMENTS
	.align		4
.L_44:
        /*00e8*/ 	.byte	0x04, 0x4f
        /*00ea*/ 	.short	(.L_46 - .L_45)


	//   ....[0]....
.L_45:
        /*00ec*/ 	.word	0x00000004


	//----- nvinfo : EIATTR_RESERVED_SMEM_USED
	.align		4
.L_46:
        /*00f0*/ 	.byte	0x01, 0x41
	.zero		2


	//----- nvinfo : EIATTR_SPARSE_MMA_MASK
	.align		4
        /*00f4*/ 	.byte	0x03, 0x50
        /*00f6*/ 	.short	0x0000


	//----- nvinfo : EIATTR_TCGEN05_1CTA_USED
	.align		4
        /*00f8*/ 	.byte	0x01, 0x51
	.zero		2


	//----- nvinfo : EIATTR_MAXREG_COUNT
	.align		4
        /*00fc*/ 	.byte	0x03, 0x1b
        /*00fe*/ 	.short	0x00ff


	//----- nvinfo : EIATTR_NUM_BARRIERS
	.align		4
        /*0100*/ 	.byte	0x02, 0x4c
        /*0102*/ 	.byte	0x01
	.zero		1


	//----- nvinfo : EIATTR_ANNOTATIONS
	.align		4
        /*0104*/ 	.byte	0x04, 0x55
        /*0106*/ 	.short	(.L_48 - .L_47)


	//   ....[0]....
.L_47:
        /*0108*/ 	.word	0x00000001
        /*010c*/ 	.byte	0x00, 0x04, 0x00, 0x00, 0x01, 0x00, 0x00, 0x00, 0x50, 0x0d, 0x00, 0x00, 0x01, 0x00, 0x00, 0x00
        /* <DEDUP_REMOVED lines=3112> */
        /*c39c*/ 	.byte	0x60, 0x16, 0x05, 0x00


	//----- nvinfo : EIATTR_INT_WARP_WIDE_INSTR_OFFSETS
	.align		4
.L_48:
        /*c3a0*/ 	.byte	0x04, 0x31
        /*c3a2*/ 	.short	(.L_50 - .L_49)


	//   ....[0]....
.L_49:
        /*c3a4*/ 	.word	0x000158f0


	//   ....[1]....
        /*c3a8*/ 	.word	0x00015940


	//   ....[2]....
        /*c3ac*/ 	.word	0x00015a20


	//   ....[3]....
        /*c3b0*/ 	.word	0x00051b70


	//   ....[4]....
        /*c3b4*/ 	.word	0x00051bc0


	//----- nvinfo : EIATTR_COOP_GROUP_MASK_REGIDS
	.align		4
.L_50:
        /*c3b8*/ 	.byte	0x04, 0x29
        /*c3ba*/ 	.short	(.L_52 - .L_51)


	//   ....[0]....
.L_51:
        /*c3bc*/ 	.word	0xffffffff


	//   ....[1]....
        /*c3c0*/ 	.word	0xffffffff


	//   ....[2]....
        /*c3c4*/ 	.word	0xffffffff


	//   ....[3]....
        /*c3c8*/ 	.word	0xffffffff


	//----- nvinfo : EIATTR_COOP_GROUP_INSTR_OFFSETS
	.align		4
.L_52:
        /*c3cc*/ 	.byte	0x04, 0x28
        /*c3ce*/ 	.short	(.L_54 - .L_53)


	//   ....[0]....
.L_53:
        /*c3d0*/ 	.word	0x00000070


	//   ....[1]....
        /*c3d4*/ 	.word	0x00000330


	//   ....[2]....
        /*c3d8*/ 	.word	0x00051a00


	//   ....[3]....
        /*c3dc*/ 	.word	0x00051c70


	//----- nvinfo : EIATTR_VRC_CTA_INIT_COUNT
	.align		4
.L_54:
        /*c3e0*/ 	.byte	0x02, 0x4a
        /*c3e2*/ 	.byte	0x80
	.zero		1


	//----- nvinfo : EIATTR_MBARRIER_INSTR_OFFSETS
	.align		4
        /*c3e4*/ 	.byte	0x04, 0x39
        /*c3e6*/ 	.short	(.L_56 - .L_55)


	//   ....[0]....
.L_55:
        /*c3e8*/ 	.word	0x00015b10
        /*c3ec*/ 	.word	0x000000ff
        /*c3f0*/ 	.word	0x00000000
        /*c3f4*/ 	.short	0x0100
        /*c3f6*/ 	.byte	0x04
	.zero		1


	//   ....[1]....
        /*c3f8*/ 	.word	0x00015bf0
        /*c3fc*/ 	.word	0x000000ff
        /*c400*/ 	.word	0x000b0008
        /*c404*/ 	.short	0x0100
        /*c406*/ 	.byte	0x09
	.zero		1


	//   ....[2]....
        /*c408*/ 	.word	0x00039f90
        /*c40c*/ 	.word	0x000000ff
        /*c410*/ 	.word	0x00000000
        /*c414*/ 	.short	0x010a
        /*c416*/ 	.byte	0x04
	.zero		1


	//   ....[3]....
        /*c418*/ 	.word	0x00049f40
        /*c41c*/ 	.word	0x000000ff
        /*c420*/ 	.word	0x00000000
        /*c424*/ 	.short	0x010a
        /*c426*/ 	.byte	0x04
	.zero		1


	//   ....[4]....
        /*c428*/ 	.word	0x0004a070
        /*c42c*/ 	.word	0x000000ff
        /*c430*/ 	.word	0x000b0000
        /*c434*/ 	.short	0x0108
        /*c436*/ 	.byte	0x09
	.zero		1


	//   ....[5]....
        /*c438*/ 	.word	0x0004a1b0
        /*c43c*/ 	.word	0x000000ff
        /*c440*/ 	.word	0x000b0008
        /*c444*/ 	.short	0x0108
        /*c446*/ 	.byte	0x09
	.zero		1


	//   ....[6]....
        /*c448*/ 	.word	0x00051c90
        /*c44c*/ 	.word	0x000000ff
        /*c450*/ 	.word	0x00000000
        /*c454*/ 	.short	0x010a
        /*c456*/ 	.byte	0x04
	.zero		1


	//   ....[7]....
        /*c458*/ 	.word	0x00051cc0
        /*c45c*/ 	.word	0x000000ff
        /*c460*/ 	.word	0x00000000
        /*c464*/ 	.short	0x010a
        /*c466*/ 	.byte	0x04
	.zero		1


	//----- nvinfo : EIATTR_NUM_MBARRIERS
	.align		4
.L_56:
        /*c468*/ 	.byte	0x03, 0x38
        /*c46a*/ 	.short	0x0002


	//----- nvinfo : EIATTR_EXIT_INSTR_OFFSETS
	.align		4
        /*c46c*/ 	.byte	0x04, 0x1c
        /*c46e*/ 	.short	(.L_58 - .L_57)


	//   ....[0]....
.L_57:
        /*c470*/ 	.word	0x00051c80


	//----- nvinfo : EIATTR_REQNTID
	.align		4
.L_58:
        /*c474*/ 	.byte	0x04, 0x10
        /*c476*/ 	.short	(.L_60 - .L_59)
.L_59:
        /*c478*/ 	.word	0x00000080
        /*c47c*/ 	.word	0x00000001
        /*c480*/ 	.word	0x00000001


	//----- nvinfo : EIATTR_CRS_STACK_SIZE
	.align		4
.L_60:
        /*c484*/ 	.byte	0x04, 0x1e
        /*c486*/ 	.short	(.L_62 - .L_61)
.L_61:
        /*c488*/ 	.word	0x00000000


	//----- nvinfo : EIATTR_CBANK_PARAM_SIZE
	.align		4
.L_62:
        /*c48c*/ 	.byte	0x03, 0x19
        /*c48e*/ 	.short	0x0050


	//----- nvinfo : EIATTR_PARAM_CBANK
	.align		4
        /*c490*/ 	.byte	0x04, 0x0a
        /*c492*/ 	.short	(.L_64 - .L_63)
	.align		4
.L_63:
        /*c494*/ 	.word	index@(.nv.constant0.matmul_kernel)
        /*c498*/ 	.short	0x0380
        /*c49a*/ 	.short	0x0050


	//----- nvinfo : EIATTR_SW_WAR
	.align		4
.L_64:
        /*c49c*/ 	.byte	0x04, 0x36
        /*c49e*/ 	.short	(.L_66 - .L_65)
.L_65:
        /*c4a0*/ 	.word	0x00000008
.L_66:


//--------------------- .nv.compat                --------------------------
	.section	.nv.compat,"",@"SHT_CUDA_COMPAT_INFO"
	.align	4
        /*0000*/ 	.byte	0x02, 0x02, 0x02, 0x00, 0x02, 0x05, 0x05, 0x00, 0x02, 0x03, 0x00, 0x00, 0x02, 0x06, 0x01, 0x00


//--------------------- .nv.callgraph             --------------------------
	.section	.nv.callgraph,"",@"SHT_CUDA_CALLGRAPH"
	.align	4
	.sectionentsize	8
	.align		4
        /*0000*/ 	.word	0x00000000
	.align		4
        /*0004*/ 	.word	0xffffffff
	.align		4
        /*0008*/ 	.word	0x00000000
	.align		4
        /*000c*/ 	.word	0xfffffffe
	.align		4
        /*0010*/ 	.word	0x00000000
	.align		4
        /*0014*/ 	.word	0xfffffffd
	.align		4
        /*0018*/ 	.word	0x00000000
	.align		4
        /*001c*/ 	.word	0xfffffffc


//--------------------- .text.matmul_kernel       --------------------------
	.section	.text.matmul_kernel,"ax",@progbits
	.align	128
        .global         matmul_kernel
        .type           matmul_kernel,@function
        .size           matmul_kernel,(.L_x_21 - matmul_kernel)
        .other          matmul_kernel,@"STO_CUDA_ENTRY STV_DEFAULT"
matmul_kernel:
.text.matmul_kernel:
[----:B------:R-:W1:Y:S01]  /*0000*/  LDC R1, c[0x0][0x37c] ;  /* 0x0000df00ff017b82 */ /* 0x000e620000000800 */
[----:B------:R-:W2:Y:S01]  /*0010*/  S2R R0, SR_TID.X ;  /* 0x0000000000007919 */ /* 0x000ea20000002100 */
[----:B-1----:R-:W-:Y:S01]  /*0020*/  VIADD R1, R1, 0xffffe7e0 ;  /* 0xffffe7e001017836 */ /* 0x002fe20000000000 */
[----:B--2---:R-:W-:-:S13]  /*0030*/  ISETP.GE.U32.AND P0, PT, R0, 0x20, PT ;  /* 0x000000200000780c */ /* 0x004fda0003f06070 */
[----:B------:R-:W-:Y:S02]  /*0040*/  VOTEU.ANY UP0, P0 ;  /* 0x0000000000ff7886 */ /* 0x000fe40000000100 */
[----:B------:R-:W-:Y:S05]  /*0050*/  BRA.U UP0, `(.L_x_0) ;  /* 0x0000000100b87547 */ /* 0x000fea000b800000 */
[----:B------:R-:W1:Y:S01]  /*0060*/  S2UR UR6, SR_CgaCtaId ;  /* 0x00000000000679c3 */ /* 0x000e620000008800 */
[----:B------:R-:W-:Y:S01]  /*0070*/  NOP ;  /* 0x0000000000007918 */ /* 0x000fe20000000000 */
[----:B------:R-:W-:Y:S02]  /*0080*/  UMOV UR4, 0x40 ;  /* 0x0000004000047882 */ /* 0x000fe40000000000 */
[----:B-1----:R-:W-:-:S09]  /*0090*/  ULEA UR4, UR6, UR4, 0x18 ;  /* 0x0000000406047291 */ /* 0x002fd2000f8ec0ff */
[----:B------:R-:W1:Y:S01]  /*00a0*/  LDS.U8 R0, [UR4] ;  /* 0x00000004ff007984 */ /* 0x000e620008000000 */
[----:B------:R-:W-:Y:S02]  /*00b0*/  UMOV UR4, 0x400 ;  /* 0x0000040000047882 */ /* 0x000fe40000000000 */
[----:B------:R-:W-:Y:S01]  /*00c0*/  ULEA UR4, UR6, UR4, 0x18 ;  /* 0x0000000406047291 */ /* 0x000fe2000f8ec0ff */
[----:B-1----:R-:W-:-:S13]  /*00d0*/  ISETP.NE.AND P0, PT, R0, RZ, PT ;  /* 0x000000ff0000720c */ /* 0x002fda0003f05270 */
[----:B------:R-:W-:Y:S05]  /*00e0*/  @P0 BRA `(.L_x_1) ;  /* 0x00000000007c0947 */ /* 0x000fea0003800000 */
[----:B------:R-:W-:-:S13]  /*00f0*/  ELECT P0, URZ, PT ;  /* 0x0000000000ff782f */ /* 0x000fda0003800000 */
[----:B------:R-:W-:Y:S05]  /*0100*/  @!P0 BRA `(.L_x_2) ;  /* 0x0000000000848947 */ /* 0x000fea0003800000 */
[----:B------:R-:W-:Y:S01]  /*0110*/  UMOV UR5, 0x10 ;  /* 0x0000001000057882 */ /* 0x000fe20000000000 */
[----:B------:R-:W-:Y:S02]  /*0120*/  IMAD.MOV.U32 R4, RZ, RZ, 0x1 ;  /* 0x00000001ff047424 */ /* 0x000fe400078e00ff */
[----:B------:R-:W-:Y:S02]  /*0130*/  IMAD.MOV.U32 R5, RZ, RZ, 0xffff ;  /* 0x0000ffffff057424 */ /* 0x000fe400078e00ff */
[----:B------:R-:W-:Y:S04]  /*0140*/  DEPBAR.LE SB1, 0x36 ;  /* 0x00009d800000791a */ /* 0x000fe80000000000 */
[----:B------:R-:W1:Y:S02]  /*0150*/  UTCATOMSWS.FIND_AND_SET.ALIGN UP1, UR5, UR5 ;  /* 0x00000005000575e3 */ /* 0x000e640008020800 */
[----:B-1----:R-:W-:-:S04]  /*0160*/  PLOP3.LUT P0, PT, PT, PT, UP1, 0x80, 0x8 ;  /* 0x000000000008781c */ /* 0x002fc80003f0f018 */
[----:B------:R-:W-:-:S04]  /*0170*/  SEL R0, RZ, 0xffffffff, !P0 ;  /* 0xffffffffff007807 */ /* 0x000fc80004000000 */
[----:B------:R-:W-:Y:S01]  /*0180*/  ISETP.NE.AND P0, PT, R0, RZ, PT ;  /* 0x000000ff0000720c */ /* 0x000fe20003f05270 */
[----:B------:R-:W-:-:S12]  /*0190*/  IMAD.U32 R0, RZ, RZ, UR5 ;  /* 0x00000005ff007e24 */ /* 0x000fd8000f8e00ff */
[----:B------:R-:W-:Y:S05]  /*01a0*/  @P0 BRA `(.L_x_3) ;  /* 0x0000000000240947 */ /* 0x000fea0003800000 */
.L_x_4:
[----:B------:R-:W-:Y:S05]  /*01b0*/  NANOSLEEP 0x64 ;  /* 0x000000640000795d */ /* 0x000fea0003800000 */
[----:B------:R-:W-:-:S05]  /*01c0*/  UMOV UR5, 0x10 ;  /* 0x0000001000057882 */ /* 0x000fca0000000000 */
[----:B------:R-:W-:Y:S04]  /*01d0*/  DEPBAR.LE SB1, 0x36 ;  /* 0x00009d800000791a */ /* 0x000fe80000000000 */
[----:B------:R-:W1:Y:S02]  /*01e0*/  UTCATOMSWS.FIND_AND_SET.ALIGN UP1, UR5, UR5 ;  /* 0x00000005000575e3 */ /* 0x000e640008020800 */
[----:B-1----:R-:W-:-:S04]  /*01f0*/  PLOP3.LUT P0, PT, PT, PT, UP1, 0x80, 0x8 ;  /* 0x000000000008781c */ /* 0x002fc80003f0f018 */
[----:B------:R-:W-:-:S04]  /*0200*/  SEL R0, RZ, 0xffffffff, !P0 ;  /* 0xffffffffff007807 */ /* 0x000fc80004000000 */
[----:B------:R-:W-:Y:S01]  /*0210*/  ISETP.NE.AND P0, PT, R0, RZ, PT ;  /* 0x000000ff0000720c */ /* 0x000fe20003f05270 */
[----:B------:R-:W-:-:S12]  /*0220*/  IMAD.U32 R0, RZ, RZ, UR5 ;  /* 0x00000005ff007e24 */ /* 0x000fd8000f8e00ff */
[----:B------:R-:W-:Y:S05]  /*0230*/  @!P0 BRA `(.L_x_4) ;  /* 0xfffffffc00dc8947 */ /* 0x000fea000383ffff */
.L_x_3:
[----:B------:R-:W-:Y:S01]  /*0240*/  IADD3 R3, PT, PT, R0, 0x10, RZ ;  /* 0x0000001000037810 */ /* 0x000fe20007ffe0ff */
[----:B------:R-:W-:Y:S01]  /*0250*/  UMOV UR5, 0x50 ;  /* 0x0000005000057882 */ /* 0x000fe20000000000 */
[----:B------:R-:W-:Y:S01]  /*0260*/  SHF.L.U32 R2, R5, R0, RZ ;  /* 0x0000000005027219 */ /* 0x000fe200000006ff */
[----:B------:R-:W-:Y:S01]  /*0270*/  ULEA UR5, UR6, UR5, 0x18 ;  /* 0x0000000506057291 */ /* 0x000fe2000f8ec0ff */
[----:B------:R-:W-:Y:S01]  /*0280*/  SHF.L.U32 R3, R4, R3, RZ ;  /* 0x0000000304037219 */ /* 0x000fe200000006ff */
[----:B------:R-:W-:-:S03]  /*0290*/  IMAD.SHL.U32 R0, R0, 0x20, RZ ;  /* 0x0000002000007824 */ /* 0x000fc600078e00ff */
[----:B------:R-:W-:-:S05]  /*02a0*/  LOP3.LUT R2, R3, R2, RZ, 0xfc, !PT ;  /* 0x0000000203027212 */ /* 0x000fca00078efcff */
[----:B------:R1:W-:Y:S04]  /*02b0*/  ATOMS.OR RZ, [UR5], R2 ;  /* 0x00000002ffff798c */ /* 0x0003e8000b000005 */
[----:B------:R1:W-:Y:S01]  /*02c0*/  STS [UR4], R0 ;  /* 0x00000000ff007988 */ /* 0x0003e20008000804 */
[----:B------:R-:W-:Y:S05]  /*02d0*/  BRA `(.L_x_2) ;  /* 0x0000000000107947 */ /* 0x000fea0003800000 */
.L_x_1:
[----:B------:R-:W-:Y:S01]  /*02e0*/  IMAD.MOV.U32 R0, RZ, RZ, -0x1 ;  /* 0xffffffffff007424 */ /* 0x000fe200078e00ff */
[----:B------:R-:W-:-:S04]  /*02f0*/  MOV R2, 0x320 ;  /* 0x0000032000027802 */ /* 0x000fc80000000f00 */
[----:B------:R1:W-:Y:S03]  /*0300*/  STS [UR4], R0 ;  /* 0x00000000ff007988 */ /* 0x0003e60008000804 */
[----:B-1----:R-:W-:Y:S05]  /*0310*/  CALL.REL.NOINC `($__internal_1_$__cuda_sm10x_tcgen05_guardrail_trap_phase_invalid_during_alloc) ;  /* 0x0000051800807944 */ /* 0x002fea0003c00000 */
.L_x_2:
[----:B------:R-:W-:Y:S05]  /*0320*/  WARPSYNC.ALL ;  /* 0x0000000000007948 */ /* 0x000fea0003800000 */
[----:B------:R-:W-:Y:S01]  /*0330*/  NOP ;  /* 0x0000000000007918 */ /* 0x000fe20000000000 */
.L_x_0:
[----:B-1----:R-:W1:Y:S01]  /*0340*/  LDC.64 R2, c[0x0][0x398] ;  /* 0x0000e600ff027b82 */ /* 0x002e620000000a00 */
[----:B------:R-:W2:Y:S01]  /*0350*/  S2R R5, SR_CTAID.X ;  /* 0x0000000000057919 */ /* 0x000ea20000002500 */
[----:B------:R-:W-:Y:S01]  /*0360*/  UMOV UR9, 0x400 ;  /* 0x0000040000097882 */ /* 0x000fe20000000000 */
[----:B------:R-:W3:Y:S01]  /*0370*/  LDCU UR29, c[0x0][0x3a4] ;  /* 0x00007480ff1d77ac */ /* 0x000ee20008000800 */
[----:B------:R-:W4:Y:S01]  /*0380*/  S2R R252, SR_TID.X ;  /* 0x0000000000fc7919 */ /* 0x000f220000002100 */
[----:B------:R-:W1:Y:S03]  /*0390*/  LDCU.128 UR24, c[0x0][0x380] ;  /* 0x00007000ff1877ac */ /* 0x000e660008000c00 */
[----:B------:R-:W1:Y:S01]  /*03a0*/  S2UR UR6, SR_CgaCtaId ;  /* 0x00000000000679c3 */ /* 0x000e620000008800 */
[----:B------:R-:W1:Y:S01]  /*03b0*/  LDCU UR75, c[0x0][0x3b0] ;  /* 0x00007600ff4b77ac */ /* 0x000e620008000800 */
[----:B------:R-:W1:Y:S01]  /*03c0*/  LDCU UR74, c[0x0][0x3b0] ;  /* 0x00007600ff4a77ac */ /* 0x000e620008000800 */
[----:B------:R-:W1:Y:S01]  /*03d0*/  LDCU UR73, c[0x0][0x3b0] ;  /* 0x00007600ff4977ac */ /* 0x000e620008000800 */
[----:B------:R-:W1:Y:S02]  /*03e0*/  LDCU UR72, c[0x0][0x3b0] ;  /* 0x00007600ff4877ac */ /* 0x000e640008000800 */
[----:B-1----:R-:W-:Y:S01]  /*03f0*/  IMAD.MOV.U32 R14, RZ, RZ, R3 ;  /* 0x000000ffff0e7224 */ /* 0x002fe200078e0003 */
[----:B------:R1:W-:Y:S01]  /*0400*/  STL.64 [R1+0x30], R2 ;  /* 0x0000300201007387 */ /* 0x0003e20000100a00 */
[----:B------:R-:W-:Y:S01]  /*0410*/  IMAD.MOV.U32 R12, RZ, RZ, R2 ;  /* 0x000000ffff0c7224 */ /* 0x000fe200078e0002 */
[----:B------:R-:W3:Y:S01]  /*0420*/  LDCU UR71, c[0x0][0x3b0] ;  /* 0x00007600ff4777ac */ /* 0x000ee20008000800 */
[----:B------:R-:W-:Y:S01]  /*0430*/  VIADD R0, R14, 0xff ;  /* 0x000000ff0e007836 */ /* 0x000fe20000000000 */
[----:B------:R-:W-:Y:S01]  /*0440*/  IABS R251, R14 ;  /* 0x0000000e00fb7213 */ /* 0x000fe20000000000 */
[----:B------:R-:W3:Y:S01]  /*0450*/  LDCU UR70, c[0x0][0x3b0] ;  /* 0x00007600ff4677ac */ /* 0x000ee20008000800 */
[----:B--2---:R-:W-:Y:S01]  /*0460*/  IABS R8, R5 ;  /* 0x0000000500087213 */ /* 0x004fe20000000000 */
[----:B------:R-:W2:Y:S01]  /*0470*/  LDCU UR67, c[0x0][0x3b0] ;  /* 0x00007600ff4377ac */ /* 0x000ea20008000800 */
[----:B-1----:R-:W-:Y:S01]  /*0480*/  SHF.R.S32.HI R3, RZ, 0x1f, R0 ;  /* 0x0000001fff037819 */ /* 0x002fe20000011400 */
[----:B------:R-:W1:Y:S03]  /*0490*/  LDCU UR66, c[0x0][0x3b0] ;  /* 0x00007600ff4277ac */ /* 0x000e660008000800 */
[----:B------:R-:W-:Y:S01]  /*04a0*/  LEA.HI R3, R3, R0, RZ, 0x8 ;  /* 0x0000000003037211 */ /* 0x000fe200078f40ff */
[----:B------:R-:W1:Y:S03]  /*04b0*/  LDCU UR64, c[0x0][0x3b0] ;  /* 0x00007600ff4077ac */ /* 0x000e660008000800 */
[----:B------:R-:W-:Y:S01]  /*04c0*/  SHF.R.S32.HI R3, RZ, 0x8, R3 ;  /* 0x00000008ff037819 */ /* 0x000fe20000011403 */
[----:B------:R-:W1:Y:S03]  /*04d0*/  LDCU UR63, c[0x0][0x3b0] ;  /* 0x00007600ff3f77ac */ /* 0x000e660008000800 */
[----:B------:R-:W-:Y:S01]  /*04e0*/  SHF.L.U32 R4, R3, 0x3, RZ ;  /* 0x0000000303047819 */ /* 0x000fe200000006ff */
[----:B------:R-:W1:Y:S03]  /*04f0*/  LDCU UR62, c[0x0][0x3b0] ;  /* 0x00007600ff3e77ac */ /* 0x000e660008000800 */
[----:B------:R-:W-:-:S02]  /*0500*/  IABS R7, R4 ;  /* 0x0000000400077213 */ /* 0x000fc40000000000 */
[----:B------:R-:W-:Y:S01]  /*0510*/  IABS R10, R4 ;  /* 0x00000004000a7213 */ /* 0x000fe20000000000 */
[----:B------:R-:W1:Y:S01]  /*0520*/  LDCU UR61, c[0x0][0x3b0] ;  /* 0x00007600ff3d77ac */ /* 0x000e620008000800 */
[----:B------:R-:W2:Y:S01]  /*0530*/  I2F.RP R0, R7 ;  /* 0x0000000700007306 */ /* 0x000ea20000209400 */
[----:B------:R-:W1:Y:S01]  /*0540*/  LDCU UR60, c[0x0][0x3b0] ;  /* 0x00007600ff3c77ac */ /* 0x000e620008000800 */
[----:B------:R-:W1:Y:S01]  /*0550*/  LDCU UR59, c[0x0][0x3b0] ;  /* 0x00007600ff3b77ac */ /* 0x000e620008000800 */
[----:B------:R-:W1:Y:S05]  /*0560*/  LDCU UR57, c[0x0][0x3b0] ;  /* 0x00007600ff3977ac */ /* 0x000e6a0008000800 */
[----:B--2---:R-:W2:Y:S01]  /*0570*/  MUFU.RCP R0, R0 ;  /* 0x0000000000007308 */ /* 0x004ea20000001000 */
[----:B------:R-:W1:Y:S01]  /*0580*/  LDCU UR56, c[0x0][0x3b0] ;  /* 0x00007600ff3877ac */ /* 0x000e620008000800 */
[----:B------:R-:W1:Y:S01]  /*0590*/  LDCU UR54, c[0x0][0x3b0] ;  /* 0x00007600ff3677ac */ /* 0x000e620008000800 */
[----:B------:R-:W1:Y:S01]  /*05a0*/  LDCU UR53, c[0x0][0x3b0] ;  /* 0x00007600ff3577ac */ /* 0x000e620008000800 */
[----:B------:R-:W1:Y:S01]  /*05b0*/  LDCU UR52, c[0x0][0x3b0] ;  /* 0x00007600ff3477ac */ /* 0x000e620008000800 */
[----:B--2---:R-:W-:Y:S01]  /*05c0*/  VIADD R2, R0, 0xffffffe ;  /* 0x0ffffffe00027836 */ /* 0x004fe20000000000 */
[----:B------:R-:W2:Y:S01]  /*05d0*/  LDCU UR51, c[0x0][0x3b0] ;  /* 0x00007600ff3377ac */ /* 0x000ea20008000800 */
[----:B------:R-:W-:-:S02]  /*05e0*/  IMAD.MOV R0, RZ, RZ, -R10 ;  /* 0x000000ffff007224 */ /* 0x000fc400078e0a0a */
[----:B------:R1:W2:Y:S01]  /*05f0*/  F2I.FTZ.U32.TRUNC.NTZ R3, R2 ;  /* 0x0000000200037305 */ /* 0x0002a2000021f000 */
[----:B------:R-:W3:Y:S01]  /*0600*/  LDCU UR69, c[0x0][0x3b0] ;  /* 0x00007600ff4577ac */ /* 0x000ee20008000800 */
[----:B------:R-:W3:Y:S01]  /*0610*/  LDCU UR65, c[0x0][0x3b0] ;  /* 0x00007600ff4177ac */ /* 0x000ee20008000800 */
[----:B-1----:R-:W-:Y:S01]  /*0620*/  IMAD.MOV.U32 R2, RZ, RZ, RZ ;  /* 0x000000ffff027224 */ /* 0x002fe200078e00ff */
[----:B------:R-:W1:Y:S01]  /*0630*/  LDCU UR68, c[0x0][0x3b0] ;  /* 0x00007600ff4477ac */ /* 0x000e620008000800 */
[----:B------:R-:W1:Y:S01]  /*0640*/  LDCU UR46, c[0x0][0x3b0] ;  /* 0x00007600ff2e77ac */ /* 0x000e620008000800 */
[----:B--2---:R-:W-:Y:S01]  /*0650*/  IMAD.MOV R6, RZ, RZ, -R3 ;  /* 0x000000ffff067224 */ /* 0x004fe200078e0a03 */
[----:B------:R-:W2:Y:S03]  /*0660*/  LDCU UR58, c[0x0][0x3b0] ;  /* 0x00007600ff3a77ac */ /* 0x000ea60008000800 */
[----:B------:R-:W-:-:S02]  /*0670*/  IMAD R9, R6, R7, RZ ;  /* 0x0000000706097224 */ /* 0x000fc400078e02ff */
[----:B------:R-:W-:Y:S01]  /*0680*/  IMAD.MOV.U32 R6, RZ, RZ, R8 ;  /* 0x000000ffff067224 */ /* 0x000fe200078e0008 */
[----:B------:R-:W1:Y:S01]  /*0690*/  LDCU UR55, c[0x0][0x3b0] ;  /* 0x00007600ff3777ac */ /* 0x000e620008000800 */
[----:B------:R-:W-:Y:S01]  /*06a0*/  IMAD.HI.U32 R3, R3, R9, R2 ;  /* 0x0000000903037227 */ /* 0x000fe200078e0002 */
[----:B------:R-:W-:Y:S01]  /*06b0*/  IABS R9, R12 ;  /* 0x0000000c00097213 */ /* 0x000fe20000000000 */
[----:B------:R-:W1:Y:S04]  /*06c0*/  LDCU UR40, c[0x0][0x3b0] ;  /* 0x00007600ff2877ac */ /* 0x000e680008000800 */
[----:B------:R-:W-:Y:S01]  /*06d0*/  IMAD.HI.U32 R3, R3, R6, RZ ;  /* 0x0000000603037227 */ /* 0x000fe200078e00ff */
[----:B------:R-:W1:Y:S03]  /*06e0*/  LDCU UR39, c[0x0][0x3b0] ;  /* 0x00007600ff2777ac */ /* 0x000e660008000800 */
[----:B------:R-:W-:Y:S01]  /*06f0*/  IMAD R0, R3, R0, R6 ;  /* 0x0000000003007224 */ /* 0x000fe200078e0206 */
[----:B------:R-:W1:Y:S04]  /*0700*/  LDCU UR47, c[0x0][0x3b0] ;  /* 0x00007600ff2f77ac */ /* 0x000e680008000800 */
[----:B------:R-:W-:Y:S01]  /*0710*/  ISETP.GT.U32.AND P1, PT, R7, R0, PT ;  /* 0x000000000700720c */ /* 0x000fe20003f24070 */
[----:B------:R-:W1:Y:S01]  /*0720*/  LDCU UR50, c[0x0][0x3b0] ;  /* 0x00007600ff3277ac */ /* 0x000e620008000800 */
[----:B------:R-:W1:Y:S01]  /*0730*/  LDCU UR48, c[0x0][0x3b0] ;  /* 0x00007600ff3077ac */ /* 0x000e620008000800 */
[----:B------:R-:W1:Y:S10]  /*0740*/  LDCU UR45, c[0x0][0x3b0] ;  /* 0x00007600ff2d77ac */ /* 0x000e740008000800 */
[-C--:B------:R-:W-:Y:S01]  /*0750*/  @!P1 IADD3 R0, PT, PT, R0, -R7.reuse, RZ ;  /* 0x8000000700009210 */ /* 0x080fe20007ffe0ff */
[----:B------:R-:W-:Y:S01]  /*0760*/  @!P1 VIADD R3, R3, 0x1 ;  /* 0x0000000103039836 */ /* 0x000fe20000000000 */
[----:B------:R-:W-:Y:S01]  /*0770*/  ISETP.NE.AND P1, PT, R4, RZ, PT ;  /* 0x000000ff0400720c */ /* 0x000fe20003f25270 */
[----:B------:R-:W1:Y:S01]  /*0780*/  LDCU UR38, c[0x0][0x3b0] ;  /* 0x00007600ff2677ac */ /* 0x000e620008000800 */
[----:B------:R-:W-:-:S02]  /*0790*/  ISETP.GE.U32.AND P0, PT, R0, R7, PT ;  /* 0x000000070000720c */ /* 0x000fc40003f06070 */
[-C--:B------:R-:W-:Y:S01]  /*07a0*/  LOP3.LUT R0, R5, R4.reuse, RZ, 0x3c, !PT ;  /* 0x0000000405007212 */ /* 0x080fe200078e3cff */
[----:B------:R-:W1:Y:S03]  /*07b0*/  LDCU UR49, c[0x0][0x3b0] ;  /* 0x00007600ff3177ac */ /* 0x000e660008000800 */
[----:B------:R-:W-:Y:S01]  /*07c0*/  ISETP.GE.AND P2, PT, R0, RZ, PT ;  /* 0x000000ff0000720c */ /* 0x000fe20003f46270 */
[----:B------:R-:W-:Y:S01]  /*07d0*/  VIADD R0, R12, 0x7f ;  /* 0x0000007f0c007836 */ /* 0x000fe20000000000 */
[----:B------:R-:W1:Y:S01]  /*07e0*/  LDCU UR44, c[0x0][0x3b0] ;  /* 0x00007600ff2c77ac */ /* 0x000e620008000800 */
[----:B------:R-:W1:Y:S04]  /*07f0*/  LDCU UR42, c[0x0][0x3b0] ;  /* 0x00007600ff2a77ac */ /* 0x000e680008000800 */
[----:B------:R-:W-:Y:S01]  /*0800*/  @P0 VIADD R3, R3, 0x1 ;  /* 0x0000000103030836 */ /* 0x000fe20000000000 */
[----:B------:R-:W1:Y:S03]  /*0810*/  LDCU UR43, c[0x0][0x3b0] ;  /* 0x00007600ff2b77ac */ /* 0x000e660008000800 */
[----:B------:R-:W-:Y:S01]  /*0820*/  IMAD.MOV.U32 R2, RZ, RZ, R3 ;  /* 0x000000ffff027224 */ /* 0x000fe200078e0003 */
[----:B------:R-:W-:Y:S01]  /*0830*/  SHF.R.S32.HI R3, RZ, 0x1f, R0 ;  /* 0x0000001fff037819 */ /* 0x000fe20000011400 */
[----:B------:R-:W1:Y:S02]  /*0840*/  LDCU UR41, c[0x0][0x3b0] ;  /* 0x00007600ff2977ac */ /* 0x000e640008000800 */
[----:B------:R-:W-:Y:S01]  /*0850*/  @!P2 IMAD.MOV R2, RZ, RZ, -R2 ;  /* 0x000000ffff02a224 */ /* 0x000fe200078e0a02 */
[----:B------:R-:W-:-:S02]  /*0860*/  @!P1 LOP3.LUT R2, RZ, R4, RZ, 0x33, !PT ;  /* 0x00000004ff029212 */ /* 0x000fc400078e33ff */
[----:B------:R-:W-:Y:S01]  /*0870*/  LEA.HI R3, R3, R0, RZ, 0x7 ;  /* 0x0000000003037211 */ /* 0x000fe200078f38ff */
[----:B------:R-:W1:Y:S01]  /*0880*/  LDCU UR11, c[0x0][0x3b0] ;  /* 0x00007600ff0b77ac */ /* 0x000e620008000800 */
[----:B------:R-:W-:Y:S01]  /*0890*/  SHF.L.U32 R11, R2, 0x3, RZ ;  /* 0x00000003020b7819 */ /* 0x000fe200000006ff */
[----:B------:R-:W-:Y:S01]  /*08a0*/  IMAD.MOV R2, RZ, RZ, -R2 ;  /* 0x000000ffff027224 */ /* 0x000fe200078e0a02 */
[----:B------:R-:W1:Y:S02]  /*08b0*/  LDCU UR37, c[0x0][0x3b0] ;  /* 0x00007600ff2577ac */ /* 0x000e640008000800 */
[----:B------:R-:W-:Y:S01]  /*08c0*/  LEA.HI.SX32 R3, R3, -R11, 0x19 ;  /* 0x8000000b03037211 */ /* 0x000fe200078fcaff */
[----:B------:R-:W-:Y:S02]  /*08d0*/  IMAD R16, R4, R2, R5 ;  /* 0x0000000204107224 */ /* 0x000fe400078e0205 */
[----:B------:R-:W-:Y:S01]  /*08e0*/  IMAD.MOV.U32 R2, RZ, RZ, RZ ;  /* 0x000000ffff027224 */ /* 0x000fe200078e00ff */
[----:B------:R-:W-:Y:S01]  /*08f0*/  VIMNMX R13, PT, PT, R3, 0x8, PT ;  /* 0x00000008030d7848 */ /* 0x000fe20003fe0100 */
[----:B------:R-:W1:Y:S01]  /*0900*/  I2F.RP R4, R251 ;  /* 0x000000fb00047306 */ /* 0x000e620000209400 */
[----:B------:R-:W2:Y:S02]  /*0910*/  LDCU UR36, c[0x0][0x3b0] ;  /* 0x00007600ff2477ac */ /* 0x000ea40008000800 */
[----:B------:R-:W-:-:S02]  /*0920*/  IABS R7, R13 ;  /* 0x0000000d00077213 */ /* 0x000fc40000000000 */
[----:B------:R-:W-:Y:S01]  /*0930*/  IABS R8, R13 ;  /* 0x0000000d00087213 */ /* 0x000fe20000000000 */
[----:B------:R-:W2:Y:S02]  /*0940*/  LDCU UR35, c[0x0][0x3b0] ;  /* 0x00007600ff2377ac */ /* 0x000ea40008000800 */
[----:B------:R-:W2:Y:S01]  /*0950*/  I2F.RP R0, R7 ;  /* 0x0000000700007306 */ /* 0x000ea20000209400 */
[----:B------:R-:W3:Y:S01]  /*0960*/  LDCU UR34, c[0x0][0x3b0] ;  /* 0x00007600ff2277ac */ /* 0x000ee20008000800 */
[----:B------:R-:W3:Y:S06]  /*0970*/  LDCU UR33, c[0x0][0x3b0] ;  /* 0x00007600ff2177ac */ /* 0x000eec0008000800 */
[----:B-1----:R-:W-:Y:S01]  /*0980*/  MUFU.RCP R4, R4 ;  /* 0x0000000400047308 */ /* 0x002fe20000001000 */
[----:B------:R-:W1:Y:S01]  /*0990*/  LDCU UR32, c[0x0][0x3b0] ;  /* 0x00007600ff2077ac */ /* 0x000e620008000800 */
[----:B------:R-:W1:Y:S06]  /*09a0*/  LDCU UR31, c[0x0][0x3b0] ;  /* 0x00007600ff1f77ac */ /* 0x000e6c0008000800 */
[----:B--2---:R-:W2:Y:S01]  /*09b0*/  MUFU.RCP R0, R0 ;  /* 0x0000000000007308 */ /* 0x004ea20000001000 */
[----:B------:R-:W1:Y:S01]  /*09c0*/  LDCU UR30, c[0x0][0x3b0] ;  /* 0x00007600ff1e77ac */ /* 0x000e620008000800 */
[----:B------:R-:W1:Y:S01]  /*09d0*/  LDCU UR4, c[0x0][0x3b0] ;  /* 0x00007600ff0477ac */ /* 0x000e620008000800 */
[----:B------:R-:W1:Y:S01]  /*09e0*/  LDCU UR76, c[0x0][0x3b0] ;  /* 0x00007600ff4c77ac */ /* 0x000e620008000800 */
[----:B------:R-:W1:Y:S01]  /*09f0*/  LDCU UR7, c[0x0][0x3b0] ;  /* 0x00007600ff0777ac */ /* 0x000e620008000800 */
[----:B--2---:R-:W-:Y:S01]  /*0a00*/  VIADD R3, R0, 0xffffffe ;  /* 0x0ffffffe00037836 */ /* 0x004fe20000000000 */
[----:B------:R-:W-:Y:S01]  /*0a10*/  IABS R0, R16 ;  /* 0x0000001000007213 */ /* 0x000fe20000000000 */
[----:B------:R-:W2:Y:S04]  /*0a20*/  LDCU UR8, c[0x0][0x3b0] ;  /* 0x00007600ff0877ac */ /* 0x000ea80008000800 */
[----:B------:R-:W1:Y:S01]  /*0a30*/  F2I.FTZ.U32.TRUNC.NTZ R3, R3 ;  /* 0x0000000300037305 */ /* 0x000e62000021f000 */
[----:B------:R-:W2:Y:S01]  /*0a40*/  LDCU UR12, c[0x0][0x3b0] ;  /* 0x00007600ff0c77ac */ /* 0x000ea20008000800 */
[----:B------:R-:W2:Y:S01]  /*0a50*/  LDCU UR13, c[0x0][0x3b0] ;  /* 0x00007600ff0d77ac */ /* 0x000ea20008000800 */
[----:B------:R-:W2:Y:S01]  /*0a60*/  LDCU UR14, c[0x0][0x3b0] ;  /* 0x00007600ff0e77ac */ /* 0x000ea20008000800 */
[----:B------:R-:W2:Y:S01]  /*0a70*/  LDCU UR15, c[0x0][0x3b0] ;  /* 0x00007600ff0f77ac */ /* 0x000ea20008000800 */
[----:B-1----:R-:W-:Y:S01]  /*0a80*/  IMAD.MOV R6, RZ, RZ, -R3 ;  /* 0x000000ffff067224 */ /* 0x002fe200078e0a03 */
[----:B------:R-:W1:Y:S03]  /*0a90*/  LDCU UR16, c[0x0][0x3b0] ;  /* 0x00007600ff1077ac */ /* 0x000e660008000800 */
[----:B------:R-:W-:-:S02]  /*0aa0*/  IMAD R5, R6, R7, RZ ;  /* 0x0000000706057224 */ /* 0x000fc400078e02ff */
[----:B------:R-:W-:Y:S01]  /*0ab0*/  IMAD.MOV.U32 R6, RZ, RZ, R9 ;  /* 0x000000ffff067224 */ /* 0x000fe200078e0009 */
[----:B------:R-:W1:Y:S01]  /*0ac0*/  LDCU UR17, c[0x0][0x3b0] ;  /* 0x00007600ff1177ac */ /* 0x000e620008000800 */
[----:B------:R-:W-:Y:S01]  /*0ad0*/  IMAD.HI.U32 R2, R3, R5, R2 ;  /* 0x0000000503027227 */ /* 0x000fe200078e0002 */
[----:B------:R-:W-:Y:S01]  /*0ae0*/  MOV R5, R0 ;  /* 0x0000000000057202 */ /* 0x000fe20000000f00 */
[----:B------:R-:W1:Y:S01]  /*0af0*/  I2F.RP R3, R6 ;  /* 0x0000000600037306 */ /* 0x000e620000209400 */
[----:B------:R-:W1:Y:S01]  /*0b00*/  LDCU UR18, c[0x0][0x3b0] ;  /* 0x00007600ff1277ac */ /* 0x000e620008000800 */
[----:B------:R-:W-:Y:S02]  /*0b10*/  IMAD.MOV R0, RZ, RZ, -R8 ;  /* 0x000000ffff007224 */ /* 0x000fe400078e0a08 */
[----:B------:R-:W-:Y:S01]  /*0b20*/  IMAD.HI.U32 R2, R2, R5, RZ ;  /* 0x0000000502027227 */ /* 0x000fe200078e00ff */
[----:B------:R-:W2:Y:S03]  /*0b30*/  LDCU UR19, c[0x0][0x3b0] ;  /* 0x00007600ff1377ac */ /* 0x000ea60008000800 */
[----:B------:R-:W-:Y:S01]  /*0b40*/  IMAD R0, R2, R0, R5 ;  /* 0x0000000002007224 */ /* 0x000fe200078e0205 */
[----:B------:R-:W2:Y:S01]  /*0b50*/  LDCU UR20, c[0x0][0x3b0] ;  /* 0x00007600ff1477ac */ /* 0x000ea20008000800 */
[----:B------:R-:W-:-:S03]  /*0b60*/  VIADD R8, R4, 0xffffffe ;  /* 0x0ffffffe04087836 */ /* 0x000fc60000000000 */
[----:B------:R-:W-:Y:S01]  /*0b70*/  ISETP.GT.U32.AND P1, PT, R7, R0, PT ;  /* 0x000000000700720c */ /* 0x000fe20003f24070 */
[----:B------:R3:W-:Y:S01]  /*0b80*/  F2I.FTZ.U32.TRUNC.NTZ R9, R8 ;  /* 0x0000000800097305 */ /* 0x0007e2000021f000 */
[----:B------:R-:W2:Y:S01]  /*0b90*/  LDCU UR21, c[0x0][0x3b0] ;  /* 0x00007600ff1577ac */ /* 0x000ea20008000800 */
[----:B------:R-:W2:Y:S06]  /*0ba0*/  LDCU UR22, c[0x0][0x3b0] ;  /* 0x00007600ff1677ac */ /* 0x000eac0008000800 */
[----:B-1----:R-:W1:Y:S01]  /*0bb0*/  MUFU.RCP R3, R3 ;  /* 0x0000000300037308 */ /* 0x002e620000001000 */
[----:B---3--:R-:W-:Y:S01]  /*0bc0*/  IMAD.MOV.U32 R8, RZ, RZ, RZ ;  /* 0x000000ffff087224 */ /* 0x008fe200078e00ff */
[----:B------:R-:W3:Y:S02]  /*0bd0*/  LDCU UR23, c[0x0][0x3b0] ;  /* 0x00007600ff1777ac */ /* 0x000ee40008000800 */
[----:B------:R-:W-:-:S02]  /*0be0*/  @!P1 IMAD.IADD R0, R0, 0x1, -R7 ;  /* 0x0000000100009824 */ /* 0x000fc400078e0a07 */
[----:B------:R-:W-:Y:S01]  /*0bf0*/  @!P1 VIADD R2, R2, 0x1 ;  /* 0x0000000102029836 */ /* 0x000fe20000000000 */
[----:B------:R-:W-:Y:S01]  /*0c00*/  BAR.SYNC.DEFER_BLOCKING 0x0 ;  /* 0x0000000000007b1d */ /* 0x000fe20000010000 */
[----:B------:R-:W-:Y:S02]  /*0c10*/  ISETP.NE.AND P1, PT, R13, RZ, PT ;  /* 0x000000ff0d00720c */ /* 0x000fe40003f25270 */
[----:B------:R-:W-:Y:S02]  /*0c20*/  ISETP.GE.U32.AND P0, PT, R0, R7, PT ;  /* 0x000000070000720c */ /* 0x000fe40003f06070 */
[----:B------:R-:W-:Y:S01]  /*0c30*/  LOP3.LUT R0, R16, R13, RZ, 0x3c, !PT ;  /* 0x0000000d10007212 */ /* 0x000fe200078e3cff */
[----:B------:R-:W2:Y:S03]  /*0c40*/  LDCU UR28, c[0x0][0x3b0] ;  /* 0x00007600ff1c77ac */ /* 0x000ea60008000800 */
[----:B------:R-:W-:Y:S01]  /*0c50*/  ISETP.GE.AND P2, PT, R0, RZ, PT ;  /* 0x000000ff0000720c */ /* 0x000fe20003f46270 */
[----:B-1----:R-:W-:Y:S01]  /*0c60*/  VIADD R4, R3, 0xffffffe ;  /* 0x0ffffffe03047836 */ /* 0x002fe20000000000 */
[----:B------:R-:W-:-:S03]  /*0c70*/  IADD3 R0, PT, PT, RZ, -R9, RZ ;  /* 0x80000009ff007210 */ /* 0x000fc60007ffe0ff */
[----:B------:R-:W1:Y:S02]  /*0c80*/  F2I.FTZ.U32.TRUNC.NTZ R5, R4 ;  /* 0x0000000400057305 */ /* 0x000e64000021f000 */
[----:B------:R-:W-:Y:S02]  /*0c90*/  @P0 VIADD R2, R2, 0x1 ;  /* 0x0000000102020836 */ /* 0x000fe40000000000 */
[----:B------:R-:W-:-:S04]  /*0ca0*/  IMAD R7, R0, R251, RZ ;  /* 0x000000fb00077224 */ /* 0x000fc800078e02ff */
[----:B------:R-:W-:Y:S01]  /*0cb0*/  @!P2 IMAD.MOV R2, RZ, RZ, -R2 ;  /* 0x000000ffff02a224 */ /* 0x000fe200078e0a02 */
[----:B------:R-:W-:Y:S01]  /*0cc0*/  @!P1 LOP3.LUT R2, RZ, R13, RZ, 0x33, !PT ;  /* 0x0000000dff029212 */ /* 0x000fe200078e33ff */
[----:B------:R-:W-:-:S04]  /*0cd0*/  IMAD.HI.U32 R7, R9, R7, R8 ;  /* 0x0000000709077227 */ /* 0x000fc800078e0008 */
[----:B------:R-:W-:Y:S02]  /*0ce0*/  IMAD.SHL.U32 R3, R2, 0x100, RZ ;  /* 0x0000010002037824 */ /* 0x000fe400078e00ff */
[----:B------:R-:W-:Y:S02]  /*0cf0*/  IMAD.MOV R242, RZ, RZ, -R2 ;  /* 0x000000fffff27224 */ /* 0x000fe400078e0a02 */
[C---:B------:R-:W-:Y:S01]  /*0d00*/  VIADD R14, R3.reuse, 0xff ;  /* 0x000000ff030e7836 */ /* 0x040fe20000000000 */
[----:B------:R-:W-:Y:S01]  /*0d10*/  IADD3 R12, PT, PT, R3, 0x1, RZ ;  /* 0x00000001030c7810 */ /* 0x000fe20007ffe0ff */
[----:B-1----:R-:W-:Y:S01]  /*0d20*/  IMAD.MOV R247, RZ, RZ, -R5 ;  /* 0x000000fffff77224 */ /* 0x002fe200078e0a05 */
[----:B------:R-:W-:Y:S01]  /*0d30*/  IABS R10, R3 ;  /* 0x00000003000a7213 */ /* 0x000fe20000000000 */
[----:B------:R-:W-:Y:S01]  /*0d40*/  IMAD.MOV.U32 R4, RZ, RZ, RZ ;  /* 0x000000ffff047224 */ /* 0x000fe200078e00ff */
[----:B------:R1:W-:Y:S01]  /*0d50*/  STL [R1+0xf6c], R14 ;  /* 0x000f6c0e01007387 */ /* 0x0003e20000100800 */
[----:B------:R-:W-:Y:S01]  /*0d60*/  IMAD R247, R247, R6, RZ ;  /* 0x00000006f7f77224 */ /* 0x000fe200078e02ff */
[----:B------:R-:W-:Y:S01]  /*0d70*/  IADD3 R15, PT, PT, R3, 0x15, RZ ;  /* 0x00000015030f7810 */ /* 0x000fe20007ffe0ff */
[----:B------:R-:W-:Y:S01]  /*0d80*/  IMAD.HI.U32 R0, R7, R10, RZ ;  /* 0x0000000a07007227 */ /* 0x000fe200078e00ff */
[----:B------:R2:W-:Y:S02]  /*0d90*/  STL [R1+0xf7c], R12 ;  /* 0x000f7c0c01007387 */ /* 0x0005e40000100800 */
[----:B------:R-:W-:Y:S01]  /*0da0*/  IABS R24, R15 ;  /* 0x0000000f00187213 */ /* 0x000fe20000000000 */
[----:B------:R-:W-:-:S02]  /*0db0*/  IMAD.MOV R0, RZ, RZ, -R0 ;  /* 0x000000ffff007224 */ /* 0x000fc400078e0a00 */
[----:B------:R-:W-:Y:S01]  /*0dc0*/  IMAD.HI.U32 R247, R5, R247, R4 ;  /* 0x000000f705f77227 */ /* 0x000fe200078e0004 */
[----:B-1----:R-:W-:-:S03]  /*0dd0*/  IABS R14, R14 ;  /* 0x0000000e000e7213 */ /* 0x002fc60000000000 */
[----:B------:R-:W-:Y:S01]  /*0de0*/  IMAD R4, R251, R0, R10 ;  /* 0x00000000fb047224 */ /* 0x000fe200078e020a */
[----:B--2---:R-:W-:Y:S01]  /*0df0*/  IABS R12, R12 ;  /* 0x0000000c000c7213 */ /* 0x004fe20000000000 */
[----:B------:R-:W-:-:S03]  /*0e00*/  IMAD.HI.U32 R8, R7, R14, RZ ;  /* 0x0000000e07087227 */ /* 0x000fc600078e00ff */
[----:B------:R1:W-:Y:S01]  /*0e10*/  STL [R1+0x2c], R4 ;  /* 0x00002c0401007387 */ /* 0x0003e20000100800 */
[----:B------:R-:W-:-:S04]  /*0e20*/  IMAD.HI.U32 R2, R7, R12, RZ ;  /* 0x0000000c07027227 */ /* 0x000fc800078e00ff */
[----:B------:R-:W-:Y:S01]  /*0e30*/  IMAD.MOV R8, RZ, RZ, -R8 ;  /* 0x000000ffff087224 */ /* 0x000fe200078e0a08 */
[----:B------:R-:W-:Y:S01]  /*0e40*/  IADD3 R2, PT, PT, -R2, RZ, RZ ;  /* 0x000000ff02027210 */ /* 0x000fe20007ffe1ff */
[----:B------:R-:W-:Y:S02]  /*0e50*/  VIADD R10, R3, 0x2 ;  /* 0x00000002030a7836 */ /* 0x000fe40000000000 */
[C---:B------:R-:W-:Y:S02]  /*0e60*/  IMAD R5, R251.reuse, R8, R14 ;  /* 0x00000008fb057224 */ /* 0x040fe400078e020e */
[----:B------:R-:W-:Y:S02]  /*0e70*/  IMAD R0, R251, R2, R12 ;  /* 0x00000002fb007224 */ /* 0x000fe400078e020c */
[C---:B------:R-:W-:Y:S02]  /*0e80*/  VIADD R9, R3.reuse, 0x3 ;  /* 0x0000000303097836 */ /* 0x040fe40000000000 */
[C---:B------:R-:W-:Y:S01]  /*0e90*/  VIADD R8, R3.reuse, 0x4 ;  /* 0x0000000403087836 */ /* 0x040fe20000000000 */
[----:B------:R2:W-:Y:S01]  /*0ea0*/  STL [R1+0x28], R0 ;  /* 0x0000280001007387 */ /* 0x0005e20000100800 */
[----:B-1----:R-:W-:Y:S01]  /*0eb0*/  VIADD R4, R3, 0x5 ;  /* 0x0000000503047836 */ /* 0x002fe20000000000 */
[----:B------:R-:W-:Y:S01]  /*0ec0*/  IABS R12, R9 ;  /* 0x00000009000c7213 */ /* 0x000fe20000000000 */
[----:B------:R-:W-:Y:S01]  /*0ed0*/  IMAD R242, R13, R242, R16 ;  /* 0x000000f20df27224 */ /* 0x000fe200078e0210 */
[----:B------:R1:W-:Y:S01]  /*0ee0*/  STL [R1+0xf78], R10 ;  /* 0x000f780a01007387 */ /* 0x0003e20000100800 */
[----:B------:R-:W-:Y:S01]  /*0ef0*/  IABS R14, R8 ;  /* 0x00000008000e7213 */ /* 0x000fe20000000000 */
[----:B------:R-:W-:Y:S01]  /*0f00*/  VIADD R21, R3, 0x11 ;  /* 0x0000001103157836 */ /* 0x000fe20000000000 */
[----:B------:R-:W-:Y:S01]  /*0f10*/  IABS R16, R4 ;  /* 0x0000000400107213 */ /* 0x000fe20000000000 */
[----:B------:R-:W-:Y:S01]  /*0f20*/  STL [R1+0xf74], R9 ;  /* 0x000f740901007387 */ /* 0x000fe20000100800 */
[----:B------:R-:W-:Y:S01]  /*0f30*/  IMAD.HI.U32 R2, R7, R12, RZ ;  /* 0x0000000c07027227 */ /* 0x000fe200078e00ff */
[----:B--2---:R-:W-:-:S02]  /*0f40*/  IADD3 R0, PT, PT, R3, 0x6, RZ ;  /* 0x0000000603007810 */ /* 0x004fc40007ffe0ff */
[----:B------:R2:W-:Y:S01]  /*0f50*/  STL [R1+0xf70], R8 ;  /* 0x000f700801007387 */ /* 0x0005e20000100800 */
[----:B------:R-:W-:Y:S01]  /*0f60*/  IMAD.MOV R2, RZ, RZ, -R2 ;  /* 0x000000ffff027224 */ /* 0x000fe200078e0a02 */
[----:B-1----:R-:W-:Y:S01]  /*0f70*/  IABS R10, R10 ;  /* 0x0000000a000a7213 */ /* 0x002fe20000000000 */
[----:B------:R-:W-:Y:S01]  /*0f80*/  IMAD.IADD R242, R11, 0x1, R242 ;  /* 0x000000010bf27824 */ /* 0x000fe200078e02f2 */
[----:B------:R1:W-:Y:S01]  /*0f90*/  STL [R1+0xf84], R4 ;  /* 0x000f840401007387 */ /* 0x0003e20000100800 */
[----:B------:R-:W-:Y:S01]  /*0fa0*/  IABS R18, R0 ;  /* 0x0000000000127213 */ /* 0x000fe20000000000 */
[C---:B------:R-:W-:Y:S02]  /*0fb0*/  VIADD R20, R3.reuse, 0x12 ;  /* 0x0000001203147836 */ /* 0x040fe40000000000 */
[----:B------:R3:W-:Y:S01]  /*0fc0*/  STL [R1+0xfa0], R0 ;  /* 0x000fa00001007387 */ /* 0x0007e20000100800 */
[----:B------:R-:W-:Y:S02]  /*0fd0*/  VIADD R19, R3, 0x13 ;  /* 0x0000001303137836 */ /* 0x000fe40000000000 */
[----:B--2---:R-:W-:-:S04]  /*0fe0*/  IMAD.HI.U32 R8, R7, R16, RZ ;  /* 0x0000001007087227 */ /* 0x004fc800078e00ff */
[----:B-1----:R-:W-:-:S04]  /*0ff0*/  IMAD.HI.U32 R4, R7, R14, RZ ;  /* 0x0000000e07047227 */ /* 0x002fc800078e00ff */
[----:B---3--:R-:W-:-:S04]  /*1000*/  IMAD.HI.U32 R0, R7, R10, RZ ;  /* 0x0000000a07007227 */ /* 0x008fc800078e00ff */
[----:B------:R-:W-:Y:S02]  /*1010*/  IMAD.MOV R0, RZ, RZ, -R0 ;  /* 0x000000ffff007224 */ /* 0x000fe400078e0a00 */
[----:B------:R-:W-:-:S04]  /*1020*/  IMAD.HI.U32 R9, R7, R18, RZ ;  /* 0x0000001207097227 */ /* 0x000fc800078e00ff */
[C---:B------:R-:W-:Y:S02]  /*1030*/  IMAD R10, R251.reuse, R0, R10 ;  /* 0x00000000fb0a7224 */ /* 0x040fe400078e020a */
[----:B------:R-:W-:Y:S02]  /*1040*/  IMAD.MOV R4, RZ, RZ, -R4 ;  /* 0x000000ffff047224 */ /* 0x000fe400078e0a04 */
[C---:B------:R-:W-:Y:S01]  /*1050*/  IMAD R0, R251.reuse, R2, R12 ;  /* 0x00000002fb007224 */ /* 0x040fe200078e020c */
[----:B------:R1:W-:Y:S01]  /*1060*/  STL [R1+0x24], R10 ;  /* 0x0000240a01007387 */ /* 0x0003e20000100800 */
[----:B------:R-:W-:Y:S02]  /*1070*/  IMAD.MOV R8, RZ, RZ, -R8 ;  /* 0x000000ffff087224 */ /* 0x000fe400078e0a08 */
[----:B------:R-:W-:Y:S01]  /*1080*/  IMAD.MOV R9, RZ, RZ, -R9 ;  /* 0x000000ffff097224 */ /* 0x000fe200078e0a09 */
[----:B------:R2:W-:Y:S01]  /*1090*/  STL [R1+0x20], R0 ;  /* 0x0000200001007387 */ /* 0x0005e20000100800 */
[----:B------:R-:W-:-:S02]  /*10a0*/  IMAD R4, R251, R4, R14 ;  /* 0x00000004fb047224 */ /* 0x000fc400078e020e */
[----:B------:R-:W-:Y:S02]  /*10b0*/  IMAD R2, R251, R8, R16 ;  /* 0x00000008fb027224 */ /* 0x000fe400078e0210 */
[C---:B------:R-:W-:Y:S01]  /*10c0*/  VIADD R8, R3.reuse, 0x8 ;  /* 0x0000000803087836 */ /* 0x040fe20000000000 */
[C---:B-1----:R-:W-:Y:S01]  /*10d0*/  IADD3 R10, PT, PT, R3.reuse, 0x7, RZ ;  /* 0x00000007030a7810 */ /* 0x042fe20007ffe0ff */
[----:B------:R1:W-:Y:S01]  /*10e0*/  STL [R1+0x1c], R4 ;  /* 0x00001c0401007387 */ /* 0x0003e20000100800 */
[----:B------:R-:W-:Y:S02]  /*10f0*/  VIADD R17, R3, 0x14 ;  /* 0x0000001403117836 */ /* 0x000fe40000000000 */
[----:B--2---:R-:W-:Y:S01]  /*1100*/  IMAD R0, R251, R9, R18 ;  /* 0x00000009fb007224 */ /* 0x004fe200078e0212 */
[----:B------:R2:W-:Y:S01]  /*1110*/  STL [R1+0x18], R2 ;  /* 0x0000180201007387 */ /* 0x0005e20000100800 */
[----:B------:R-:W-:Y:S02]  /*1120*/  IABS R12, R8 ;  /* 0x00000008000c7213 */ /* 0x000fe40000000000 */
[----:B------:R-:W-:Y:S01]  /*1130*/  IABS R22, R17 ;  /* 0x0000001100167213 */ /* 0x000fe20000000000 */
[----:B------:R3:W-:Y:S01]  /*1140*/  STL [R1+0x14], R0 ;  /* 0x0000140001007387 */ /* 0x0007e20000100800 */
[----:B-1----:R-:W-:-:S03]  /*1150*/  VIADD R4, R3, 0x9 ;  /* 0x0000000903047836 */ /* 0x002fc60000000000 */
[----:B------:R1:W-:Y:S01]  /*1160*/  STL [R1+0xfa4], R10 ;  /* 0x000fa40a01007387 */ /* 0x0003e20000100800 */
[C---:B--2---:R-:W-:Y:S01]  /*1170*/  VIADD R2, R3.reuse, 0xa ;  /* 0x0000000a03027836 */ /* 0x044fe20000000000 */
[----:B------:R-:W-:Y:S02]  /*1180*/  IABS R14, R4 ;  /* 0x00000004000e7213 */ /* 0x000fe40000000000 */
[----:B------:R2:W-:Y:S01]  /*1190*/  STL [R1+0xfb4], R8 ;  /* 0x000fb40801007387 */ /* 0x0005e20000100800 */
[----:B---3--:R-:W-:Y:S01]  /*11a0*/  VIADD R0, R3, 0xb ;  /* 0x0000000b03007836 */ /* 0x008fe20000000000 */
[----:B------:R-:W-:Y:S02]  /*11b0*/  IABS R16, R2 ;  /* 0x0000000200107213 */ /* 0x000fe40000000000 */
[----:B------:R3:W-:Y:S01]  /*11c0*/  STL [R1+0xfb8], R4 ;  /* 0x000fb80401007387 */ /* 0x0007e20000100800 */
[----:B-1----:R-:W-:-:S03]  /*11d0*/  IABS R10, R10 ;  /* 0x0000000a000a7213 */ /* 0x002fc60000000000 */
[----:B------:R1:W-:Y:S01]  /*11e0*/  STL [R1+0xfcc], R2 ;  /* 0x000fcc0201007387 */ /* 0x0003e20000100800 */
[----:B------:R-:W-:Y:S01]  /*11f0*/  IABS R18, R0 ;  /* 0x0000000000127213 */ /* 0x000fe20000000000 */
[C---:B--2---:R-:W-:Y:S02]  /*1200*/  IMAD.HI.U32 R8, R7.reuse, R16, RZ ;  /* 0x0000001007087227 */ /* 0x044fe400078e00ff */
[----:B------:R2:W-:Y:S02]  /*1210*/  STL [R1+0xfe0], R0 ;  /* 0x000fe00001007387 */ /* 0x0005e40000100800 */
[----:B---3--:R-:W-:-:S04]  /*1220*/  IMAD.HI.U32 R4, R7, R14, RZ ;  /* 0x0000000e07047227 */ /* 0x008fc800078e00ff */
[----:B-1----:R-:W-:-:S04]  /*1230*/  IMAD.HI.U32 R2, R7, R12, RZ ;  /* 0x0000000c07027227 */ /* 0x002fc800078e00ff */
[----:B--2---:R-:W-:Y:S01]  /*1240*/  IMAD.HI.U32 R0, R7, R10, RZ ;  /* 0x0000000a07007227 */ /* 0x004fe200078e00ff */
[----:B------:R-:W-:-:S03]  /*1250*/  IADD3 R2, PT, PT, -R2, RZ, RZ ;  /* 0x000000ff02027210 */ /* 0x000fc60007ffe1ff */
[----:B------:R-:W-:Y:S02]  /*1260*/  IMAD.MOV R0, RZ, RZ, -R0 ;  /* 0x000000ffff007224 */ /* 0x000fe400078e0a00 */
[----:B------:R-:W-:-:S04]  /*1270*/  IMAD.HI.U32 R9, R7, R18, RZ ;  /* 0x0000001207097227 */ /* 0x000fc800078e00ff */
[----:B------:R-:W-:Y:S02]  /*1280*/  IMAD.MOV R4, RZ, RZ, -R4 ;  /* 0x000000ffff047224 */ /* 0x000fe400078e0a04 */
[----:B------:R-:W-:Y:S02]  /*1290*/  IMAD.MOV R8, RZ, RZ, -R8 ;  /* 0x000000ffff087224 */ /* 0x000fe400078e0a08 */
[C---:B------:R-:W-:Y:S02]  /*12a0*/  IMAD R10, R251.reuse, R0, R10 ;  /* 0x00000000fb0a7224 */ /* 0x040fe400078e020a */
[C---:B------:R-:W-:Y:S02]  /*12b0*/  IMAD R0, R251.reuse, R2, R12 ;  /* 0x00000002fb007224 */ /* 0x040fe400078e020c */
[----:B------:R-:W-:Y:S01]  /*12c0*/  IMAD.MOV R9, RZ, RZ, -R9 ;  /* 0x000000ffff097224 */ /* 0x000fe200078e0a09 */
[----:B------:R1:W-:Y:S01]  /*12d0*/  STL [R1+0x10], R10 ;  /* 0x0000100a01007387 */ /* 0x0003e20000100800 */
[----:B------:R-:W-:-:S02]  /*12e0*/  IMAD R4, R251, R4, R14 ;  /* 0x00000004fb047224 */ /* 0x000fc400078e020e */
[----:B------:R-:W-:Y:S01]  /*12f0*/  IMAD R2, R251, R8, R16 ;  /* 0x00000008fb027224 */ /* 0x000fe200078e0210 */
[----:B------:R2:W-:Y:S01]  /*1300*/  STL [R1+0xc], R0 ;  /* 0x00000c0001007387 */ /* 0x0005e20000100800 */
[----:B------:R-:W-:-:S03]  /*1310*/  VIADD R8, R3, 0xd ;  /* 0x0000000d03087836 */ /* 0x000fc60000000000 */
[----:B------:R3:W-:Y:S01]  /*1320*/  STL [R1+0x8], R4 ;  /* 0x0000080401007387 */ /* 0x0007e20000100800 */
[----:B-1----:R-:W-:Y:S01]  /*1330*/  VIADD R10, R3, 0xc ;  /* 0x0000000c030a7836 */ /* 0x002fe20000000000 */
[----:B------:R-:W-:Y:S02]  /*1340*/  IABS R12, R8 ;  /* 0x00000008000c7213 */ /* 0x000fe40000000000 */
[----:B------:R1:W-:Y:S01]  /*1350*/  STL [R1+0x4], R2 ;  /* 0x0000040201007387 */ /* 0x0003e20000100800 */
[----:B--2---:R-:W-:Y:S01]  /*1360*/  IMAD R0, R251, R9, R18 ;  /* 0x00000009fb007224 */ /* 0x004fe200078e0212 */
[----:B---3--:R-:W-:-:S04]  /*1370*/  IADD3 R4, PT, PT, R3, 0xe, RZ ;  /* 0x0000000e03047810 */ /* 0x008fc80007ffe0ff */
[----:B------:R2:W-:Y:S01]  /*1380*/  STL [R1], R0 ;  /* 0x0000000001007387 */ /* 0x0005e20000100800 */
[----:B-1----:R-:W-:-:S03]  /*1390*/  VIADD R2, R3, 0xf ;  /* 0x0000000f03027836 */ /* 0x002fc60000000000 */
[----:B------:R1:W-:Y:S01]  /*13a0*/  STL [R1+0xfe4], R10 ;  /* 0x000fe40a01007387 */ /* 0x0003e20000100800 */
[----:B------:R-:W-:-:S03]  /*13b0*/  IABS R14, R4 ;  /* 0x00000004000e7213 */ /* 0x000fc60000000000 */
[----:B------:R3:W-:Y:S01]  /*13c0*/  STL [R1+0xffc], R8 ;  /* 0x000ffc0801007387 */ /* 0x0007e20000100800 */
[----:B------:R-:W-:Y:S01]  /*13d0*/  IABS R16, R2 ;  /* 0x0000000200107213 */ /* 0x000fe20000000000 */
[----:B--2---:R-:W-:Y:S02]  /*13e0*/  VIADD R0, R3, 0x10 ;  /* 0x0000001003007836 */ /* 0x004fe40000000000 */
[----:B------:R2:W-:Y:S01]  /*13f0*/  STL [R1+0x1000], R4 ;  /* 0x0010000401007387 */ /* 0x0005e20000100800 */
[----:B-1----:R-:W-:-:S03]  /*1400*/  IABS R10, R10 ;  /* 0x0000000a000a7213 */ /* 0x002fc60000000000 */
[----:B------:R1:W-:Y:S01]  /*1410*/  STL [R1+0x1004], R2 ;  /* 0x0010040201007387 */ /* 0x0003e20000100800 */
[----:B------:R-:W-:Y:S01]  /*1420*/  IABS R18, R0 ;  /* 0x0000000000127213 */ /* 0x000fe20000000000 */
[C---:B---3--:R-:W-:Y:S02]  /*1430*/  IMAD.HI.U32 R8, R7.reuse, R16, RZ ;  /* 0x0000001007087227 */ /* 0x048fe400078e00ff */
[----:B------:R3:W-:Y:S02]  /*1440*/  STL [R1+0x101c], R0 ;  /* 0x00101c0001007387 */ /* 0x0007e40000100800 */
[----:B--2---:R-:W-:Y:S01]  /*1450*/  IMAD.HI.U32 R4, R7, R14, RZ ;  /* 0x0000000e07047227 */ /* 0x004fe200078e00ff */
[----:B------:R-:W-:-:S03]  /*1460*/  IADD3 R11, PT, PT, -R8, RZ, RZ ;  /* 0x000000ff080b7210 */ /* 0x000fc60007ffe1ff */
[----:B-1----:R-:W-:-:S04]  /*1470*/  IMAD.HI.U32 R2, R7, R12, RZ ;  /* 0x0000000c07027227 */ /* 0x002fc800078e00ff */
[----:B---3--:R-:W-:-:S04]  /*1480*/  IMAD.HI.U32 R0, R7, R10, RZ ;  /* 0x0000000a07007227 */ /* 0x008fc800078e00ff */
[----:B------:R-:W-:-:S04]  /*1490*/  IMAD.HI.U32 R9, R7, R18, RZ ;  /* 0x0000001207097227 */ /* 0x000fc800078e00ff */
[----:B------:R-:W-:Y:S02]  /*14a0*/  IMAD.MOV R0, RZ, RZ, -R0 ;  /* 0x000000ffff007224 */ /* 0x000fe400078e0a00 */
[----:B------:R-:W-:Y:S02]  /*14b0*/  IMAD.MOV R2, RZ, RZ, -R2 ;  /* 0x000000ffff027224 */ /* 0x000fe400078e0a02 */
[----:B------:R-:W-:Y:S02]  /*14c0*/  IMAD.MOV R4, RZ, RZ, -R4 ;  /* 0x000000ffff047224 */ /* 0x000fe400078e0a04 */
[----:B------:R-:W-:Y:S02]  /*14d0*/  IMAD.MOV R13, RZ, RZ, -R9 ;  /* 0x000000ffff0d7224 */ /* 0x000fe400078e0a09 */
[C---:B------:R-:W-:Y:S02]  /*14e0*/  IMAD R0, R251.reuse, R0, R10 ;  /* 0x00000000fb007224 */ /* 0x040fe400078e020a */
[----:B------:R-:W-:-:S02]  /*14f0*/  IMAD R2, R251, R2, R12 ;  /* 0x00000002fb027224 */ /* 0x000fc400078e020c */
[C---:B------:R-:W-:Y:S01]  /*1500*/  IMAD R8, R251.reuse, R4, R14 ;  /* 0x00000004fb087224 */ /* 0x040fe200078e020e */
[----:B------:R-:W-:Y:S01]  /*1510*/  STL [R1+0x13e8], R0 ;  /* 0x0013e80001007387 */ /* 0x000fe20000100800 */
[C---:B------:R-:W-:Y:S01]  /*1520*/  IMAD R9, R251.reuse, R11, R16 ;  /* 0x0000000bfb097224 */ /* 0x040fe200078e0210 */
[----:B------:R-:W-:Y:S01]  /*1530*/  IABS R16, R21 ;  /* 0x0000001500107213 */ /* 0x000fe20000000000 */
[----:B------:R-:W-:Y:S01]  /*1540*/  IMAD R10, R251, R13, R18 ;  /* 0x0000000dfb0a7224 */ /* 0x000fe200078e0212 */
[----:B------:R-:W-:Y:S01]  /*1550*/  STL [R1+0x13e4], R2 ;  /* 0x0013e40201007387 */ /* 0x000fe20000100800 */
[----:B------:R-:W-:Y:S01]  /*1560*/  IABS R18, R20 ;  /* 0x0000001400127213 */ /* 0x000fe20000000000 */
[C---:B------:R-:W-:Y:S02]  /*1570*/  IMAD.HI.U32 R14, R7.reuse, R24, RZ ;  /* 0x00000018070e7227 */ /* 0x040fe400078e00ff */
[----:B------:R-:W-:Y:S02]  /*1580*/  STL [R1+0x13e0], R8 ;  /* 0x0013e00801007387 */ /* 0x000fe40000100800 */
[----:B------:R-:W-:-:S02]  /*1590*/  IMAD.HI.U32 R4, R7, R16, RZ ;  /* 0x0000001007047227 */ /* 0x000fc400078e00ff */
[----:B------:R1:W-:Y:S02]  /*15a0*/  STL [R1+0x13ec], R9 ;  /* 0x0013ec0901007387 */ /* 0x0003e40000100800 */
[C---:B------:R-:W-:Y:S02]  /*15b0*/  IMAD.HI.U32 R11, R7.reuse, R18, RZ ;  /* 0x00000012070b7227 */ /* 0x040fe400078e00ff */
[----:B------:R2:W-:Y:S02]  /*15c0*/  STL [R1+0x13f0], R10 ;  /* 0x0013f00a01007387 */ /* 0x0005e40000100800 */
[----:B------:R-:W-:Y:S02]  /*15d0*/  IMAD.MOV R4, RZ, RZ, -R4 ;  /* 0x000000ffff047224 */ /* 0x000fe400078e0a04 */
[----:B------:R3:W-:Y:S01]  /*15e0*/  STL [R1+0x1020], R21 ;  /* 0x0010201501007387 */ /* 0x0007e20000100800 */
[----:B------:R-:W-:-:S03]  /*15f0*/  IMAD.HI.U32 R13, R7, R22, RZ ;  /* 0x00000016070d7227 */ /* 0x000fc600078e00ff */
[----:B------:R4:W-:Y:S01]  /*1600*/  STL [R1+0x1024], R20 ;  /* 0x0010241401007387 */ /* 0x0009e20000100800 */
[C---:B-1----:R-:W-:Y:S01]  /*1610*/  VIADD R9, R3.reuse, 0x17 ;  /* 0x0000001703097836 */ /* 0x042fe20000000000 */
[C---:B--2---:R-:W-:Y:S01]  /*1620*/  IADD3 R10, PT, PT, R3.reuse, 0x16, RZ ;  /* 0x00000016030a7810 */ /* 0x044fe20007ffe0ff */
[C---:B------:R-:W-:Y:S01]  /*1630*/  VIADD R2, R3.reuse, 0x19 ;  /* 0x0000001903027836 */ /* 0x040fe20000000000 */
[----:B------:R1:W-:Y:S01]  /*1640*/  STL [R1+0x1148], R19 ;  /* 0x0011481301007387 */ /* 0x0003e20000100800 */
[C---:B------:R-:W-:Y:S02]  /*1650*/  VIADD R8, R3.reuse, 0x18 ;  /* 0x0000001803087836 */ /* 0x040fe40000000000 */
[----:B---3--:R-:W-:Y:S01]  /*1660*/  IMAD.MOV R21, RZ, RZ, -R14 ;  /* 0x000000ffff157224 */ /* 0x008fe200078e0a0e */
[----:B------:R2:W-:Y:S01]  /*1670*/  STL [R1+0x1140], R17 ;  /* 0x0011401101007387 */ /* 0x0005e20000100800 */
[----:B------:R-:W-:Y:S01]  /*1680*/  VIADD R0, R3, 0x1a ;  /* 0x0000001a03007836 */ /* 0x000fe20000000000 */
[----:B----4-:R-:W-:-:S02]  /*1690*/  IABS R20, R19 ;  /* 0x0000001300147213 */ /* 0x010fc40000000000 */
[----:B------:R3:W-:Y:S01]  /*16a0*/  STL [R1+0x113c], R15 ;  /* 0x00113c0f01007387 */ /* 0x0007e20000100800 */
[----:B------:R-:W-:Y:S01]  /*16b0*/  IABS R26, R2 ;  /* 0x00000002001a7213 */ /* 0x000fe20000000000 */
[----:B-1----:R-:W-:Y:S01]  /*16c0*/  IMAD.MOV R19, RZ, RZ, -R13 ;  /* 0x000000ffff137224 */ /* 0x002fe200078e0a0d */
[----:B------:R-:W-:Y:S01]  /*16d0*/  IABS R28, R0 ;  /* 0x00000000001c7213 */ /* 0x000fe20000000000 */
[----:B------:R-:W-:-:S04]  /*16e0*/  IMAD.HI.U32 R12, R7, R20, RZ ;  /* 0x00000014070c7227 */ /* 0x000fc800078e00ff */
[----:B--2---:R-:W-:Y:S02]  /*16f0*/  IMAD.MOV R17, RZ, RZ, -R12 ;  /* 0x000000ffff117224 */ /* 0x004fe400078e0a0c */
[----:B---3--:R-:W-:Y:S02]  /*1700*/  IMAD.MOV R15, RZ, RZ, -R11 ;  /* 0x000000ffff0f7224 */ /* 0x008fe400078e0a0b */
[C---:B------:R-:W-:Y:S02]  /*1710*/  IMAD R11, R251.reuse, R4, R16 ;  /* 0x00000004fb0b7224 */ /* 0x040fe400078e0210 */
[C---:B------:R-:W-:Y:S02]  /*1720*/  IMAD R12, R251.reuse, R15, R18 ;  /* 0x0000000ffb0c7224 */ /* 0x040fe400078e0212 */
[C---:B------:R-:W-:Y:S01]  /*1730*/  IMAD R13, R251.reuse, R17, R20 ;  /* 0x00000011fb0d7224 */ /* 0x040fe200078e0214 */
[----:B------:R-:W-:Y:S01]  /*1740*/  STL [R1+0x13f4], R11 ;  /* 0x0013f40b01007387 */ /* 0x000fe20000100800 */
[C---:B------:R-:W-:Y:S01]  /*1750*/  IMAD R15, R251.reuse, R21, R24 ;  /* 0x00000015fb0f7224 */ /* 0x040fe200078e0218 */
[----:B------:R-:W-:Y:S01]  /*1760*/  IABS R20, R10 ;  /* 0x0000000a00147213 */ /* 0x000fe20000000000 */
[----:B------:R-:W-:Y:S01]  /*1770*/  IMAD R14, R251, R19, R22 ;  /* 0x00000013fb0e7224 */ /* 0x000fe200078e0216 */
[----:B------:R-:W-:Y:S01]  /*1780*/  STL [R1+0x13f8], R12 ;  /* 0x0013f80c01007387 */ /* 0x000fe20000100800 */
[----:B------:R-:W-:Y:S01]  /*1790*/  IABS R22, R9 ;  /* 0x0000000900167213 */ /* 0x000fe20000000000 */
[C---:B------:R-:W-:Y:S01]  /*17a0*/  IMAD.HI.U32 R18, R7.reuse, R26, RZ ;  /* 0x0000001a07127227 */ /* 0x040fe200078e00ff */
[----:B------:R-:W-:Y:S01]  /*17b0*/  IABS R24, R8 ;  /* 0x0000000800187213 */ /* 0x000fe20000000000 */
[----:B------:R-:W-:Y:S02]  /*17c0*/  STL [R1+0x13fc], R13 ;  /* 0x0013fc0d01007387 */ /* 0x000fe40000100800 */
[----:B------:R-:W-:-:S02]  /*17d0*/  IMAD.HI.U32 R16, R7, R22, RZ ;  /* 0x0000001607107227 */ /* 0x000fc400078e00ff */
[----:B------:R-:W-:Y:S02]  /*17e0*/  STL [R1+0x13dc], R15 ;  /* 0x0013dc0f01007387 */ /* 0x000fe40000100800 */
[C---:B------:R-:W-:Y:S01]  /*17f0*/  IMAD.HI.U32 R4, R7.reuse, R20, RZ ;  /* 0x0000001407047227 */ /* 0x040fe200078e00ff */
[----:B------:R-:W-:Y:S01]  /*1800*/  IADD3 R21, PT, PT, -R16, RZ, RZ ;  /* 0x000000ff10157210 */ /* 0x000fe20007ffe1ff */
[----:B------:R1:W-:Y:S02]  /*1810*/  STL [R1+0x1138], R10 ;  /* 0x0011380a01007387 */ /* 0x0003e40000100800 */
[C---:B------:R-:W-:Y:S02]  /*1820*/  IMAD.HI.U32 R17, R7.reuse, R24, RZ ;  /* 0x0000001807117227 */ /* 0x040fe400078e00ff */
[----:B------:R-:W-:Y:S02]  /*1830*/  STL [R1+0x1134], R9 ;  /* 0x0011340901007387 */ /* 0x000fe40000100800 */
[----:B------:R-:W-:-:S02]  /*1840*/  IMAD.HI.U32 R19, R7, R28, RZ ;  /* 0x0000001c07137227 */ /* 0x000fc400078e00ff */
[----:B------:R2:W-:Y:S02]  /*1850*/  STL [R1+0x1130], R8 ;  /* 0x0011300801007387 */ /* 0x0005e40000100800 */
[----:B------:R-:W-:Y:S02]  /*1860*/  IMAD.MOV R25, RZ, RZ, -R18 ;  /* 0x000000ffff197224 */ /* 0x000fe400078e0a12 */
[----:B------:R3:W-:Y:S01]  /*1870*/  STL [R1+0x111c], R2 ;  /* 0x00111c0201007387 */ /* 0x0007e20000100800 */
[C---:B-1----:R-:W-:Y:S02]  /*1880*/  VIADD R10, R3.reuse, 0x1b ;  /* 0x0000001b030a7836 */ /* 0x042fe40000000000 */
[----:B------:R-:W-:Y:S01]  /*1890*/  IMAD.MOV R4, RZ, RZ, -R4 ;  /* 0x000000ffff047224 */ /* 0x000fe200078e0a04 */
[----:B------:R1:W-:Y:S01]  /*18a0*/  STL [R1+0x1118], R0 ;  /* 0x0011180001007387 */ /* 0x0003e20000100800 */
[----:B------:R-:W-:Y:S01]  /*18b0*/  IMAD.MOV R23, RZ, RZ, -R17 ;  /* 0x000000ffff177224 */ /* 0x000fe200078e0a11 */
[C---:B--2---:R-:W-:Y:S01]  /*18c0*/  IADD3 R8, PT, PT, R3.reuse, 0x1d, RZ ;  /* 0x0000001d03087810 */ /* 0x044fe20007ffe0ff */
[----:B------:R-:W-:Y:S01]  /*18d0*/  IMAD.MOV R27, RZ, RZ, -R19 ;  /* 0x000000ffff1b7224 */ /* 0x000fe200078e0a13 */
[----:B------:R2:W-:Y:S01]  /*18e0*/  STL [R1+0x1114], R10 ;  /* 0x0011140a01007387 */ /* 0x0005e20000100800 */
[C---:B------:R-:W-:Y:S01]  /*18f0*/  VIADD R9, R3.reuse, 0x1c ;  /* 0x0000001c03097836 */ /* 0x040fe20000000000 */
[----:B------:R-:W-:Y:S01]  /*1900*/  IABS R30, R8 ;  /* 0x00000008001e7213 */ /* 0x000fe20000000000 */
[----:B---3--:R-:W-:-:S02]  /*1910*/  VIADD R2, R3, 0x1e ;  /* 0x0000001e03027836 */ /* 0x008fc40000000000 */
[----:B------:R-:W-:Y:S01]  /*1920*/  IMAD R17, R251, R21, R22 ;  /* 0x00000015fb117224 */ /* 0x000fe200078e0216 */
[----:B------:R-:W-:Y:S01]  /*1930*/  STL [R1+0x1110], R9 ;  /* 0x0011100901007387 */ /* 0x000fe20000100800 */
[----:B-1----:R-:W-:Y:S01]  /*1940*/  VIADD R0, R3, 0x1f ;  /* 0x0000001f03007836 */ /* 0x002fe20000000000 */
[----:B------:R-:W-:Y:S01]  /*1950*/  IABS R32, R2 ;  /* 0x0000000200207213 */ /* 0x000fe20000000000 */
[C---:B------:R-:W-:Y:S01]  /*1960*/  IMAD R19, R251.reuse, R25, R26 ;  /* 0x00000019fb137224 */ /* 0x040fe200078e021a */
[----:B------:R-:W-:Y:S01]  /*1970*/  IABS R26, R10 ;  /* 0x0000000a001a7213 */ /* 0x000fe20000000000 */
[C---:B------:R-:W-:Y:S01]  /*1980*/  IMAD R16, R251.reuse, R4, R20 ;  /* 0x00000004fb107224 */ /* 0x040fe200078e0214 */
[----:B------:R-:W-:Y:S01]  /*1990*/  IABS R34, R0 ;  /* 0x0000000000227213 */ /* 0x000fe20000000000 */
[----:B------:R-:W-:Y:S01]  /*19a0*/  IMAD R18, R251, R23, R24 ;  /* 0x00000017fb127224 */ /* 0x000fe200078e0218 */
[----:B------:R-:W-:Y:S01]  /*19b0*/  STL [R1+0x110c], R8 ;  /* 0x00110c0801007387 */ /* 0x000fe20000100800 */
[----:B------:R-:W-:-:S03]  /*19c0*/  IMAD.HI.U32 R22, R7, R30, RZ ;  /* 0x0000001e07167227 */ /* 0x000fc600078e00ff */
[----:B------:R-:W-:Y:S01]  /*19d0*/  STL [R1+0x1108], R2 ;  /* 0x0011080201007387 */ /* 0x000fe20000100800 */
[----:B------:R-:W-:Y:S01]  /*19e0*/  IMAD R20, R251, R27, R28 ;  /* 0x0000001bfb147224 */ /* 0x000fe200078e021c */
[----:B------:R-:W-:Y:S01]  /*19f0*/  IABS R28, R9 ;  /* 0x00000009001c7213 */ /* 0x000fe20000000000 */
[----:B------:R-:W-:Y:S01]  /*1a00*/  IMAD.HI.U32 R23, R7, R32, RZ ;  /* 0x0000002007177227 */ /* 0x000fe200078e00ff */
[----:B------:R1:W-:Y:S03]  /*1a10*/  STL [R1+0x1104], R0 ;  /* 0x0011040001007387 */ /* 0x0003e60000100800 */
[----:B------:R-:W-:Y:S01]  /*1a20*/  IMAD.MOV R27, RZ, RZ, -R22 ;  /* 0x000000ffff1b7224 */ /* 0x000fe200078e0a16 */
[----:B------:R-:W-:Y:S01]  /*1a30*/  IADD3 R29, PT, PT, -R23, RZ, RZ ;  /* 0x000000ff171d7210 */ /* 0x000fe20007ffe1ff */
[----:B--2---:R-:W-:Y:S02]  /*1a40*/  VIADD R10, R3, 0x20 ;  /* 0x00000020030a7836 */ /* 0x004fe40000000000 */
[----:B------:R-:W-:Y:S01]  /*1a50*/  IMAD.HI.U32 R4, R7, R26, RZ ;  /* 0x0000001a07047227 */ /* 0x000fe200078e00ff */
[----:B-1----:R-:W-:-:S03]  /*1a60*/  IADD3 R0, PT, PT, R3, 0x24, RZ ;  /* 0x0000002403007810 */ /* 0x002fc60007ffe0ff */
[C---:B------:R-:W-:Y:S01]  /*1a70*/  IMAD.HI.U32 R24, R7.reuse, R34, RZ ;  /* 0x0000002207187227 */ /* 0x040fe200078e00ff */
[----:B------:R1:W-:Y:S01]  /*1a80*/  STL [R1+0x1100], R10 ;  /* 0x0011000a01007387 */ /* 0x0003e20000100800 */
[----:B------:R-:W-:Y:S02]  /*1a90*/  IABS R38, R0 ;  /* 0x0000000000267213 */ /* 0x000fe40000000000 */
[----:B------:R-:W-:-:S04]  /*1aa0*/  IMAD.HI.U32 R21, R7, R28, RZ ;  /* 0x0000001c07157227 */ /* 0x000fc800078e00ff */
[----:B------:R-:W-:Y:S02]  /*1ab0*/  VIADD R9, R3, 0x21 ;  /* 0x0000002103097836 */ /* 0x000fe40000000000 */
[----:B------:R-:W-:Y:S01]  /*1ac0*/  IMAD R23, R251, R27, R30 ;  /* 0x0000001bfb177224 */ /* 0x000fe200078e021e */
[----:B------:R-:W-:Y:S01]  /*1ad0*/  IABS R30, R10 ;  /* 0x0000000a001e7213 */ /* 0x000fe20000000000 */
[----:B------:R-:W-:Y:S01]  /*1ae0*/  IMAD.MOV R4, RZ, RZ, -R4 ;  /* 0x000000ffff047224 */ /* 0x000fe200078e0a04 */
[----:B------:R-:W-:Y:S01]  /*1af0*/  STL [R1+0x10fc], R9 ;  /* 0x0010fc0901007387 */ /* 0x000fe20000100800 */
[C---:B------:R-:W-:Y:S01]  /*1b00*/  VIADD R2, R3.reuse, 0x23 ;  /* 0x0000002303027836 */ /* 0x040fe20000000000 */
[----:B-1----:R-:W-:Y:S01]  /*1b10*/  IADD3 R10, PT, PT, R3, 0x25, RZ ;  /* 0x00000025030a7810 */ /* 0x002fe20007ffe0ff */
[----:B------:R-:W-:Y:S02]  /*1b20*/  IMAD.MOV R31, RZ, RZ, -R24 ;  /* 0x000000ffff1f7224 */ /* 0x000fe400078e0a18 */
[----:B------:R-:W-:Y:S01]  /*1b30*/  IMAD.MOV R25, RZ, RZ, -R21 ;  /* 0x000000ffff197224 */ /* 0x000fe200078e0a15 */
[----:B------:R-:W-:Y:S01]  /*1b40*/  IABS R36, R2 ;  /* 0x0000000200247213 */ /* 0x000fe20000000000 */
[----:B------:R-:W-:Y:S01]  /*1b50*/  IMAD R24, R251, R29, R32 ;  /* 0x0000001dfb187224 */ /* 0x000fe200078e0220 */
[----:B------:R-:W-:Y:S01]  /*1b60*/  IABS R32, R9 ;  /* 0x0000000900207213 */ /* 0x000fe20000000000 */
[----:B------:R-:W-:-:S02]  /*1b70*/  VIADD R8, R3, 0x22 ;  /* 0x0000002203087836 */ /* 0x000fc40000000000 */
[----:B------:R-:W-:Y:S02]  /*1b80*/  IMAD R21, R251, R4, R26 ;  /* 0x00000004fb157224 */ /* 0x000fe400078e021a */
[----:B------:R-:W-:Y:S01]  /*1b90*/  IMAD.HI.U32 R4, R7, R30, RZ ;  /* 0x0000001e07047227 */ /* 0x000fe200078e00ff */
[----:B------:R1:W-:Y:S03]  /*1ba0*/  STL [R1+0x10f8], R8 ;  /* 0x0010f80801007387 */ /* 0x0003e60000100800 */
[----:B------:R-:W-:Y:S01]  /*1bb0*/  IMAD R22, R251, R25, R28 ;  /* 0x00000019fb167224 */ /* 0x000fe200078e021c */
[----:B------:R2:W-:Y:S01]  /*1bc0*/  STL [R1+0x10e0], R2 ;  /* 0x0010e00201007387 */ /* 0x0005e20000100800 */
[----:B------:R-:W-:-:S03]  /*1bd0*/  IMAD.HI.U32 R29, R7, R38, RZ ;  /* 0x00000026071d7227 */ /* 0x000fc600078e00ff */
[----:B------:R3:W-:Y:S01]  /*1be0*/  STL [R1+0x10dc], R0 ;  /* 0x0010dc0001007387 */ /* 0x0007e20000100800 */
[----:B------:R-:W-:Y:S01]  /*1bf0*/  IMAD R25, R251, R31, R34 ;  /* 0x0000001ffb197224 */ /* 0x000fe200078e0222 */
[----:B------:R-:W-:Y:S01]  /*1c00*/  IABS R34, R8 ;  /* 0x0000000800227213 */ /* 0x000fe20000000000 */
[----:B------:R-:W-:Y:S01]  /*1c10*/  IMAD.HI.U32 R26, R7, R32, RZ ;  /* 0x00000020071a7227 */ /* 0x000fe200078e00ff */
[----:B------:R-:W-:Y:S03]  /*1c20*/  STL [R1+0x10d8], R10 ;  /* 0x0010d80a01007387 */ /* 0x000fe60000100800 */
[----:B------:R-:W-:Y:S02]  /*1c30*/  IMAD.MOV R4, RZ, RZ, -R4 ;  /* 0x000000ffff047224 */ /* 0x000fe400078e0a04 */
[----:B-1----:R-:W-:Y:S02]  /*1c40*/  VIADD R8, R3, 0x27 ;  /* 0x0000002703087836 */ /* 0x002fe40000000000 */
[----:B------:R-:W-:-:S03]  /*1c50*/  IMAD.HI.U32 R28, R7, R36, RZ ;  /* 0x00000024071c7227 */ /* 0x000fc600078e00ff */
[----:B------:R-:W-:Y:S01]  /*1c60*/  IABS R40, R8 ;  /* 0x0000000800287213 */ /* 0x000fe20000000000 */
[----:B------:R-:W-:Y:S02]  /*1c70*/  IMAD.MOV R37, RZ, RZ, -R29 ;  /* 0x000000ffff257224 */ /* 0x000fe400078e0a1d */
[C---:B------:R-:W-:Y:S02]  /*1c80*/  VIADD R9, R3.reuse, 0x26 ;  /* 0x0000002603097836 */ /* 0x040fe40000000000 */
[----:B------:R-:W-:Y:S02]  /*1c90*/  IMAD.MOV R31, RZ, RZ, -R26 ;  /* 0x000000ffff1f7224 */ /* 0x000fe400078e0a1a */
[----:B--2---:R-:W-:Y:S01]  /*1ca0*/  VIADD R2, R3, 0x28 ;  /* 0x0000002803027836 */ /* 0x004fe20000000000 */
[----:B------:R-:W-:Y:S01]  /*1cb0*/  STL [R1+0x10d4], R9 ;  /* 0x0010d40901007387 */ /* 0x000fe20000100800 */
[----:B------:R-:W-:-:S03]  /*1cc0*/  IMAD.HI.U32 R27, R7, R34, RZ ;  /* 0x00000022071b7227 */ /* 0x000fc600078e00ff */
[----:B------:R-:W-:Y:S01]  /*1cd0*/  IABS R42, R2 ;  /* 0x00000002002a7213 */ /* 0x000fe20000000000 */
[----:B------:R-:W-:Y:S01]  /*1ce0*/  IMAD R26, R251, R4, R30 ;  /* 0x00000004fb1a7224 */ /* 0x000fe200078e021e */
[----:B------:R1:W-:Y:S01]  /*1cf0*/  STL [R1+0x10d0], R8 ;  /* 0x0010d00801007387 */ /* 0x0003e20000100800 */
[----:B---3--:R-:W-:Y:S02]  /*1d00*/  VIADD R0, R3, 0x29 ;  /* 0x0000002903007836 */ /* 0x008fe40000000000 */
[----:B------:R-:W-:Y:S01]  /*1d10*/  IMAD.MOV R35, RZ, RZ, -R28 ;  /* 0x000000ffff237224 */ /* 0x000fe200078e0a1c */
[----:B------:R-:W-:Y:S01]  /*1d20*/  STL [R1+0x10cc], R2 ;  /* 0x0010cc0201007387 */ /* 0x000fe20000100800 */
[C---:B------:R-:W-:Y:S01]  /*1d30*/  IMAD R30, R251.reuse, R37, R38 ;  /* 0x00000025fb1e7224 */ /* 0x040fe200078e0226 */
[----:B------:R-:W-:Y:S01]  /*1d40*/  IABS R38, R9 ;  /* 0x0000000900267213 */ /* 0x000fe20000000000 */
[----:B------:R-:W-:Y:S01]  /*1d50*/  IMAD.MOV R33, RZ, RZ, -R27 ;  /* 0x000000ffff217224 */ /* 0x000fe200078e0a1b */
[----:B------:R-:W-:Y:S01]  /*1d60*/  IABS R44, R0 ;  /* 0x00000000002c7213 */ /* 0x000fe20000000000 */
[C---:B------:R-:W-:Y:S01]  /*1d70*/  IMAD R27, R251.reuse, R31, R32 ;  /* 0x0000001ffb1b7224 */ /* 0x040fe200078e0220 */
[----:B------:R2:W-:Y:S01]  /*1d80*/  STL [R1+0x10c8], R0 ;  /* 0x0010c80001007387 */ /* 0x0005e20000100800 */
[----:B------:R-:W-:Y:S01]  /*1d90*/  IMAD R29, R251, R35, R36 ;  /* 0x00000023fb1d7224 */ /* 0x000fe200078e0224 */
[----:B------:R-:W-:Y:S01]  /*1da0*/  IABS R36, R10 ;  /* 0x0000000a00247213 */ /* 0x000fe20000000000 */
[----:B------:R-:W-:Y:S01]  /*1db0*/  IMAD.HI.U32 R32, R7, R40, RZ ;  /* 0x0000002807207227 */ /* 0x000fe200078e00ff */
[----:B-1----:R-:W-:-:S03]  /*1dc0*/  IADD3 R8, PT, PT, R3, 0x2c, RZ ;  /* 0x0000002c03087810 */ /* 0x002fc60007ffe0ff */
[----:B------:R-:W-:-:S04]  /*1dd0*/  IMAD.HI.U32 R31, R7, R38, RZ ;  /* 0x00000026071f7227 */ /* 0x000fc800078e00ff */
[----:B------:R-:W-:Y:S01]  /*1de0*/  IMAD R28, R251, R33, R34 ;  /* 0x00000021fb1c7224 */ /* 0x000fe200078e0222 */
[----:B------:R-:W-:Y:S01]  /*1df0*/  IADD3 R35, PT, PT, -R31, RZ, RZ ;  /* 0x000000ff1f237210 */ /* 0x000fe20007ffe1ff */
[----:B------:R-:W-:-:S04]  /*1e00*/  IMAD.HI.U32 R33, R7, R42, RZ ;  /* 0x0000002a07217227 */ /* 0x000fc800078e00ff */
[----:B------:R-:W-:-:S04]  /*1e10*/  IMAD.HI.U32 R34, R7, R44, RZ ;  /* 0x0000002c07227227 */ /* 0x000fc800078e00ff */
[----:B------:R-:W-:Y:S02]  /*1e20*/  IMAD.MOV R37, RZ, RZ, -R32 ;  /* 0x000000ffff257224 */ /* 0x000fe400078e0a20 */
[----:B------:R-:W-:Y:S02]  /*1e30*/  VIADD R10, R3, 0x2a ;  /* 0x0000002a030a7836 */ /* 0x000fe40000000000 */
[----:B------:R-:W-:-:S03]  /*1e40*/  IMAD.HI.U32 R4, R7, R36, RZ ;  /* 0x0000002407047227 */ /* 0x000fc600078e00ff */
[----:B------:R-:W-:Y:S01]  /*1e50*/  STL [R1+0x10c4], R10 ;  /* 0x0010c40a01007387 */ /* 0x000fe20000100800 */
[C---:B--2---:R-:W-:Y:S02]  /*1e60*/  VIADD R0, R3.reuse, 0x2e ;  /* 0x0000002e03007836 */ /* 0x044fe40000000000 */
[C---:B------:R-:W-:Y:S02]  /*1e70*/  VIADD R2, R3.reuse, 0x2d ;  /* 0x0000002d03027836 */ /* 0x040fe40000000000 */
[----:B------:R-:W-:Y:S01]  /*1e80*/  IMAD.MOV R39, RZ, RZ, -R33 ;  /* 0x000000ffff277224 */ /* 0x000fe200078e0a21 */
[----:B------:R-:W-:Y:S01]  /*1e90*/  IABS R48, R0 ;  /* 0x0000000000307213 */ /* 0x000fe20000000000 */
[----:B------:R-:W-:Y:S01]  /*1ea0*/  VIADD R9, R3, 0x2b ;  /* 0x0000002b03097836 */ /* 0x000fe20000000000 */
[----:B------:R-:W-:Y:S01]  /*1eb0*/  IABS R46, R2 ;  /* 0x00000002002e7213 */ /* 0x000fe20000000000 */
[----:B------:R-:W-:Y:S02]  /*1ec0*/  IMAD.MOV R41, RZ, RZ, -R34 ;  /* 0x000000ffff297224 */ /* 0x000fe400078e0a22 */
[C---:B------:R-:W-:Y:S01]  /*1ed0*/  IMAD R33, R251.reuse, R37, R40 ;  /* 0x00000025fb217224 */ /* 0x040fe200078e0228 */
[----:B------:R-:W-:Y:S01]  /*1ee0*/  IABS R40, R10 ;  /* 0x0000000a00287213 */ /* 0x000fe20000000000 */
[----:B------:R-:W-:Y:S01]  /*1ef0*/  IMAD.MOV R4, RZ, RZ, -R4 ;  /* 0x000000ffff047224 */ /* 0x000fe200078e0a04 */
[----:B------:R-:W-:Y:S01]  /*1f00*/  STL [R1+0x10c0], R9 ;  /* 0x0010c00901007387 */ /* 0x000fe20000100800 */
[----:B------:R-:W-:-:S02]  /*1f10*/  IMAD R32, R251, R35, R38 ;  /* 0x00000023fb207224 */ /* 0x000fc400078e0226 */
[C---:B------:R-:W-:Y:S01]  /*1f20*/  IMAD R34, R251.reuse, R39, R42 ;  /* 0x00000027fb227224 */ /* 0x040fe200078e022a */
[----:B------:R-:W-:Y:S01]  /*1f30*/  IABS R42, R9 ;  /* 0x00000009002a7213 */ /* 0x000fe20000000000 */
[C---:B------:R-:W-:Y:S01]  /*1f40*/  IMAD R35, R251.reuse, R41, R44 ;  /* 0x00000029fb237224 */ /* 0x040fe200078e022c */
[----:B------:R-:W-:Y:S01]  /*1f50*/  IABS R44, R8 ;  /* 0x00000008002c7213 */ /* 0x000fe20000000000 */
[----:B------:R-:W-:Y:S01]  /*1f60*/  IMAD R31, R251, R4, R36 ;  /* 0x00000004fb1f7224 */ /* 0x000fe200078e0224 */
[----:B------:R-:W-:Y:S01]  /*1f70*/  STL [R1+0x10bc], R8 ;  /* 0x0010bc0801007387 */ /* 0x000fe20000100800 */
[----:B------:R-:W-:-:S03]  /*1f80*/  IMAD.HI.U32 R4, R7, R40, RZ ;  /* 0x0000002807047227 */ /* 0x000fc600078e00ff */
[----:B------:R1:W-:Y:S01]  /*1f90*/  STL [R1+0x10a4], R2 ;  /* 0x0010a40201007387 */ /* 0x0003e20000100800 */
[----:B------:R-:W-:-:S03]  /*1fa0*/  IMAD.HI.U32 R39, R7, R48, RZ ;  /* 0x0000003007277227 */ /* 0x000fc600078e00ff */
[----:B------:R2:W-:Y:S01]  /*1fb0*/  STL [R1+0x10a0], R0 ;  /* 0x0010a00001007387 */ /* 0x0005e20000100800 */
[----:B------:R-:W-:-:S04]  /*1fc0*/  IMAD.HI.U32 R38, R7, R46, RZ ;  /* 0x0000002e07267227 */ /* 0x000fc800078e00ff */
[----:B------:R-:W-:Y:S01]  /*1fd0*/  IMAD.HI.U32 R36, R7, R42, RZ ;  /* 0x0000002a07247227 */ /* 0x000fe200078e00ff */
[----:B------:R-:W-:-:S03]  /*1fe0*/  IADD3 R45, PT, PT, -R38, RZ, RZ ;  /* 0x000000ff262d7210 */ /* 0x000fc60007ffe1ff */
[C---:B-1----:R-:W-:Y:S01]  /*1ff0*/  VIADD R2, R3.reuse, 0x32 ;  /* 0x0000003203027836 */ /* 0x042fe20000000000 */
[----:B--2---:R-:W-:Y:S01]  /*2000*/  IADD3 R0, PT, PT, R3, 0x33, RZ ;  /* 0x0000003303007810 */ /* 0x004fe20007ffe0ff */
[----:B------:R-:W-:-:S03]  /*2010*/  IMAD.HI.U32 R37, R7, R44, RZ ;  /* 0x0000002c07257227 */ /* 0x000fc600078e00ff */
[----:B------:R-:W-:Y:S01]  /*2020*/  IABS R52, R2 ;  /* 0x0000000200347213 */ /* 0x000fe20000000000 */
[----:B------:R-:W-:Y:S01]  /*2030*/  IMAD.MOV R4, RZ, RZ, -R4 ;  /* 0x000000ffff047224 */ /* 0x000fe200078e0a04 */
[----:B------:R-:W-:Y:S01]  /*2040*/  IABS R54, R0 ;  /* 0x0000000000367213 */ /* 0x000fe20000000000 */
[----:B------:R-:W-:Y:S02]  /*2050*/  IMAD.MOV R47, RZ, RZ, -R39 ;  /* 0x000000ffff2f7224 */ /* 0x000fe400078e0a27 */
[C---:B------:R-:W-:Y:S02]  /*2060*/  VIADD R9, R3.reuse, 0x30 ;  /* 0x0000003003097836 */ /* 0x040fe40000000000 */
[----:B------:R-:W-:Y:S02]  /*2070*/  VIADD R8, R3, 0x31 ;  /* 0x0000003103087836 */ /* 0x000fe40000000000 */
[----:B------:R-:W-:Y:S02]  /*2080*/  IMAD.MOV R41, RZ, RZ, -R36 ;  /* 0x000000ffff297224 */ /* 0x000fe400078e0a24 */
[----:B------:R-:W-:Y:S01]  /*2090*/  IMAD.MOV R43, RZ, RZ, -R37 ;  /* 0x000000ffff2b7224 */ /* 0x000fe200078e0a25 */
[----:B------:R-:W-:Y:S01]  /*20a0*/  IABS R50, R8 ;  /* 0x0000000800327213 */ /* 0x000fe20000000000 */
[----:B------:R-:W-:-:S02]  /*20b0*/  IMAD R36, R251, R4, R40 ;  /* 0x00000004fb247224 */ /* 0x000fc400078e0228 */
[----:B------:R-:W-:Y:S02]  /*20c0*/  VIADD R10, R3, 0x2f ;  /* 0x0000002f030a7836 */ /* 0x000fe40000000000 */
[C---:B------:R-:W-:Y:S01]  /*20d0*/  IMAD R40, R251.reuse, R47, R48 ;  /* 0x0000002ffb287224 */ /* 0x040fe200078e0230 */
[----:B------:R-:W-:Y:S01]  /*20e0*/  IABS R48, R9 ;  /* 0x0000000900307213 */ /* 0x000fe20000000000 */
[C---:B------:R-:W-:Y:S01]  /*20f0*/  IMAD R38, R251.reuse, R43, R44 ;  /* 0x0000002bfb267224 */ /* 0x040fe200078e022c */
[----:B------:R1:W-:Y:S01]  /*2100*/  STL [R1+0x109c], R10 ;  /* 0x00109c0a01007387 */ /* 0x0003e20000100800 */
[----:B------:R-:W-:Y:S01]  /*2110*/  IMAD R39, R251, R45, R46 ;  /* 0x0000002dfb277224 */ /* 0x000fe200078e022e */
[----:B------:R-:W-:Y:S01]  /*2120*/  IABS R46, R10 ;  /* 0x0000000a002e7213 */ /* 0x000fe20000000000 */
[----:B------:R-:W-:Y:S01]  /*2130*/  IMAD.HI.U32 R43, R7, R52, RZ ;  /* 0x00000034072b7227 */ /* 0x000fe200078e00ff */
[----:B------:R2:W-:Y:S03]  /*2140*/  STL [R1+0x1098], R9 ;  /* 0x0010980901007387 */ /* 0x0005e60000100800 */
[----:B------:R-:W-:Y:S01]  /*2150*/  IMAD R37, R251, R41, R42 ;  /* 0x00000029fb257224 */ /* 0x000fe200078e022a */
[----:B------:R-:W-:Y:S01]  /*2160*/  STL [R1+0x1094], R8 ;  /* 0x0010940801007387 */ /* 0x000fe20000100800 */
[----:B------:R-:W-:Y:S01]  /*2170*/  IMAD.HI.U32 R41, R7, R48, RZ ;  /* 0x0000003007297227 */ /* 0x000fe200078e00ff */
[----:B-1----:R-:W-:-:S02]  /*2180*/  IADD3 R10, PT, PT, R3, 0x34, RZ ;  /* 0x00000034030a7810 */ /* 0x002fc40007ffe0ff */
[----:B------:R1:W-:Y:S01]  /*2190*/  STL [R1+0x1090], R2 ;  /* 0x0010900201007387 */ /* 0x0003e20000100800 */
[----:B------:R-:W-:-:S03]  /*21a0*/  IMAD.HI.U32 R42, R7, R50, RZ ;  /* 0x00000032072a7227 */ /* 0x000fc600078e00ff */
[----:B------:R3:W-:Y:S01]  /*21b0*/  STL [R1+0x108c], R0 ;  /* 0x00108c0001007387 */ /* 0x0007e20000100800 */
[----:B------:R-:W-:-:S03]  /*21c0*/  IMAD.HI.U32 R44, R7, R54, RZ ;  /* 0x00000036072c7227 */ /* 0x000fc600078e00ff */
[----:B------:R-:W-:Y:S01]  /*21d0*/  STL [R1+0x1088], R10 ;  /* 0x0010880a01007387 */ /* 0x000fe20000100800 */
[----:B------:R-:W-:Y:S02]  /*21e0*/  IMAD.MOV R49, RZ, RZ, -R43 ;  /* 0x000000ffff317224 */ /* 0x000fe400078e0a2b */
[----:B--2---:R-:W-:Y:S02]  /*21f0*/  VIADD R9, R3, 0x35 ;  /* 0x0000003503097836 */ /* 0x004fe40000000000 */
[----:B------:R-:W-:-:S03]  /*2200*/  IMAD.HI.U32 R4, R7, R46, RZ ;  /* 0x0000002e07047227 */ /* 0x000fc600078e00ff */
[----:B------:R-:W-:Y:S01]  /*2210*/  STL [R1+0x1084], R9 ;  /* 0x0010840901007387 */ /* 0x000fe20000100800 */
[----:B------:R-:W-:Y:S02]  /*2220*/  IMAD.MOV R45, RZ, RZ, -R41 ;  /* 0x000000ffff2d7224 */ /* 0x000fe400078e0a29 */
[C---:B-1----:R-:W-:Y:S02]  /*2230*/  VIADD R2, R3.reuse, 0x37 ;  /* 0x0000003703027836 */ /* 0x042fe40000000000 */
[----:B------:R-:W-:Y:S02]  /*2240*/  IMAD.MOV R47, RZ, RZ, -R42 ;  /* 0x000000ffff2f7224 */ /* 0x000fe400078e0a2a */
[----:B------:R-:W-:Y:S01]  /*2250*/  IMAD.MOV R51, RZ, RZ, -R44 ;  /* 0x000000ffff337224 */ /* 0x000fe200078e0a2c */
[----:B------:R-:W-:Y:S01]  /*2260*/  IABS R56, R2 ;  /* 0x0000000200387213 */ /* 0x000fe20000000000 */
[----:B------:R-:W-:Y:S02]  /*2270*/  VIADD R8, R3, 0x36 ;  /* 0x0000003603087836 */ /* 0x000fe40000000000 */
[----:B------:R-:W-:Y:S01]  /*2280*/  IMAD R44, R251, R49, R52 ;  /* 0x00000031fb2c7224 */ /* 0x000fe200078e0234 */
[----:B------:R-:W-:Y:S01]  /*2290*/  IABS R52, R9 ;  /* 0x0000000900347213 */ /* 0x000fe20000000000 */
[----:B---3--:R-:W-:Y:S01]  /*22a0*/  VIADD R0, R3, 0x38 ;  /* 0x0000003803007836 */ /* 0x008fe20000000000 */
[----:B------:R1:W-:Y:S01]  /*22b0*/  STL [R1+0x1080], R8 ;  /* 0x0010800801007387 */ /* 0x0003e20000100800 */
[----:B------:R-:W-:-:S02]  /*22c0*/  IMAD.MOV R4, RZ, RZ, -R4 ;  /* 0x000000ffff047224 */ /* 0x000fc400078e0a04 */
[C---:B------:R-:W-:Y:S01]  /*22d0*/  IMAD R42, R251.reuse, R45, R48 ;  /* 0x0000002dfb2a7224 */ /* 0x040fe200078e0230 */
[----:B------:R-:W-:Y:S01]  /*22e0*/  IABS R58, R0 ;  /* 0x00000000003a7213 */ /* 0x000fe20000000000 */
[C---:B------:R-:W-:Y:S01]  /*22f0*/  IMAD R43, R251.reuse, R47, R50 ;  /* 0x0000002ffb2b7224 */ /* 0x040fe200078e0232 */
[----:B------:R-:W-:Y:S01]  /*2300*/  IABS R50, R10 ;  /* 0x0000000a00327213 */ /* 0x000fe20000000000 */
[C---:B------:R-:W-:Y:S01]  /*2310*/  IMAD R45, R251.reuse, R51, R54 ;  /* 0x00000033fb2d7224 */ /* 0x040fe200078e0236 */
[----:B------:R-:W-:Y:S01]  /*2320*/  IABS R54, R8 ;  /* 0x0000000800367213 */ /* 0x000fe20000000000 */
[----:B------:R-:W-:Y:S01]  /*2330*/  IMAD R41, R251, R4, R46 ;  /* 0x00000004fb297224 */ /* 0x000fe200078e022e */
[----:B------:R2:W-:Y:S01]  /*2340*/  STL [R1+0x1068], R2 ;  /* 0x0010680201007387 */ /* 0x0005e20000100800 */
[----:B------:R-:W-:Y:S01]  /*2350*/  IMAD.HI.U32 R46, R7, R52, RZ ;  /* 0x00000034072e7227 */ /* 0x000fe200078e00ff */
[----:B-1----:R-:W-:Y:S02]  /*2360*/  IADD3 R8, PT, PT, R3, 0x3b, RZ ;  /* 0x0000003b03087810 */ /* 0x002fe40007ffe0ff */
[----:B------:R1:W-:Y:S01]  /*2370*/  STL [R1+0x1064], R0 ;  /* 0x0010640001007387 */ /* 0x0003e20000100800 */
[----:B------:R-:W-:Y:S01]  /*2380*/  IMAD.HI.U32 R48, R7, R56, RZ ;  /* 0x0000003807307227 */ /* 0x000fe200078e00ff */
[----:B------:R-:W-:-:S02]  /*2390*/  IADD3 R51, PT, PT, -R46, RZ, RZ ;  /* 0x000000ff2e337210 */ /* 0x000fc40007ffe1ff */
[----:B------:R-:W-:Y:S01]  /*23a0*/  IABS R60, R8 ;  /* 0x00000008003c7213 */ /* 0x000fe20000000000 */
[----:B------:R-:W-:-:S04]  /*23b0*/  IMAD.HI.U32 R4, R7, R50, RZ ;  /* 0x0000003207047227 */ /* 0x000fc800078e00ff */
[----:B--2---:R-:W-:Y:S02]  /*23c0*/  VIADD R2, R3, 0x3c ;  /* 0x0000003c03027836 */ /* 0x004fe40000000000 */
[----:B------:R-:W-:-:S03]  /*23d0*/  IMAD.HI.U32 R47, R7, R54, RZ ;  /* 0x00000036072f7227 */ /* 0x000fc600078e00ff */
[----:B------:R-:W-:Y:S01]  /*23e0*/  IABS R62, R2 ;  /* 0x00000002003e7213 */ /* 0x000fe20000000000 */
[----:B------:R-:W-:-:S04]  /*23f0*/  IMAD.HI.U32 R49, R7, R58, RZ ;  /* 0x0000003a07317227 */ /* 0x000fc800078e00ff */
[----:B------:R-:W-:Y:S02]  /*2400*/  IMAD.MOV R55, RZ, RZ, -R48 ;  /* 0x000000ffff377224 */ /* 0x000fe400078e0a30 */
[C---:B------:R-:W-:Y:S02]  /*2410*/  VIADD R10, R3.reuse, 0x39 ;  /* 0x00000039030a7836 */ /* 0x040fe40000000000 */
[----:B------:R-:W-:Y:S02]  /*2420*/  IMAD.MOV R4, RZ, RZ, -R4 ;  /* 0x000000ffff047224 */ /* 0x000fe400078e0a04 */
[----:B------:R-:W-:Y:S01]  /*2430*/  IMAD.MOV R53, RZ, RZ, -R47 ;  /* 0x000000ffff357224 */ /* 0x000fe200078e0a2f */
[----:B------:R2:W-:Y:S01]  /*2440*/  STL [R1+0x1060], R10 ;  /* 0x0010600a01007387 */ /* 0x0005e20000100800 */
[----:B-1----:R-:W-:Y:S02]  /*2450*/  VIADD R0, R3, 0x3d ;  /* 0x0000003d03007836 */ /* 0x002fe40000000000 */
[----:B------:R-:W-:-:S02]  /*2460*/  IMAD.MOV R57, RZ, RZ, -R49 ;  /* 0x000000ffff397224 */ /* 0x000fc400078e0a31 */
[----:B------:R-:W-:Y:S01]  /*2470*/  VIADD R9, R3, 0x3a ;  /* 0x0000003a03097836 */ /* 0x000fe20000000000 */
[----:B------:R-:W-:Y:S01]  /*2480*/  IABS R64, R0 ;  /* 0x0000000000407213 */ /* 0x000fe20000000000 */
[C---:B------:R-:W-:Y:S02]  /*2490*/  IMAD R47, R251.reuse, R51, R52 ;  /* 0x00000033fb2f7224 */ /* 0x040fe400078e0234 */
[C---:B------:R-:W-:Y:S01]  /*24a0*/  IMAD R49, R251.reuse, R55, R56 ;  /* 0x00000037fb317224 */ /* 0x040fe200078e0238 */
[----:B------:R-:W-:Y:S01]  /*24b0*/  IABS R56, R10 ;  /* 0x0000000a00387213 */ /* 0x000fe20000000000 */
[C---:B------:R-:W-:Y:S01]  /*24c0*/  IMAD R46, R251.reuse, R4, R50 ;  /* 0x00000004fb2e7224 */ /* 0x040fe200078e0232 */
[----:B------:R-:W-:Y:S01]  /*24d0*/  STL [R1+0x105c], R9 ;  /* 0x00105c0901007387 */ /* 0x000fe20000100800 */
[----:B------:R-:W-:Y:S02]  /*24e0*/  IMAD R48, R251, R53, R54 ;  /* 0x00000035fb307224 */ /* 0x000fe400078e0236 */
[----:B------:R-:W-:Y:S01]  /*24f0*/  IMAD.HI.U32 R52, R7, R60, RZ ;  /* 0x0000003c07347227 */ /* 0x000fe200078e00ff */
[----:B------:R-:W-:Y:S03]  /*2500*/  STL [R1+0x1058], R8 ;  /* 0x0010580801007387 */ /* 0x000fe60000100800 */
[----:B------:R-:W-:Y:S01]  /*2510*/  IMAD R50, R251, R57, R58 ;  /* 0x00000039fb327224 */ /* 0x000fe200078e023a */
[----:B------:R-:W-:Y:S01]  /*2520*/  IABS R58, R9 ;  /* 0x00000009003a7213 */ /* 0x000fe20000000000 */
[----:B------:R-:W-:Y:S01]  /*2530*/  IMAD.HI.U32 R53, R7, R62, RZ ;  /* 0x0000003e07357227 */ /* 0x000fe200078e00ff */
[----:B------:R-:W-:Y:S03]  /*2540*/  STL [R1+0x1054], R2 ;  /* 0x0010540201007387 */ /* 0x000fe60000100800 */
[----:B------:R-:W-:Y:S01]  /*2550*/  IMAD.MOV R57, RZ, RZ, -R52 ;  /* 0x000000ffff397224 */ /* 0x000fe200078e0a34 */
[----:B------:R1:W-:Y:S01]  /*2560*/  STL [R1+0x1050], R0 ;  /* 0x0010500001007387 */ /* 0x0003e20000100800 */
[----:B--2---:R-:W-:Y:S01]  /*2570*/  VIADD R10, R3, 0x3e ;  /* 0x0000003e030a7836 */ /* 0x004fe20000000000 */
[----:B------:R-:W-:Y:S01]  /*2580*/  IADD3 R59, PT, PT, -R53, RZ, RZ ;  /* 0x000000ff353b7210 */ /* 0x000fe20007ffe1ff */
[----:B------:R-:W-:-:S03]  /*2590*/  IMAD.HI.U32 R4, R7, R56, RZ ;  /* 0x0000003807047227 */ /* 0x000fc600078e00ff */
[----:B------:R2:W-:Y:S01]  /*25a0*/  STL [R1+0x104c], R10 ;  /* 0x00104c0a01007387 */ /* 0x0005e20000100800 */
[----:B------:R-:W-:Y:S01]  /*25b0*/  IMAD.HI.U32 R54, R7, R64, RZ ;  /* 0x0000004007367227 */ /* 0x000fe200078e00ff */
[----:B-1----:R-:W-:-:S03]  /*25c0*/  IADD3 R0, PT, PT, R3, 0x42, RZ ;  /* 0x0000004203007810 */ /* 0x002fc60007ffe0ff */
[----:B------:R-:W-:Y:S01]  /*25d0*/  IMAD.HI.U32 R51, R7, R58, RZ ;  /* 0x0000003a07337227 */ /* 0x000fe200078e00ff */
[----:B------:R-:W-:-:S03]  /*25e0*/  IABS R68, R0 ;  /* 0x0000000000447213 */ /* 0x000fc60000000000 */
[----:B------:R-:W-:Y:S02]  /*25f0*/  VIADD R9, R3, 0x3f ;  /* 0x0000003f03097836 */ /* 0x000fe40000000000 */
[----:B------:R-:W-:Y:S01]  /*2600*/  IMAD R53, R251, R57, R60 ;  /* 0x00000039fb357224 */ /* 0x000fe200078e023c */
[----:B------:R-:W-:Y:S01]  /*2610*/  IABS R60, R10 ;  /* 0x0000000a003c7213 */ /* 0x000fe20000000000 */
[----:B------:R-:W-:Y:S01]  /*2620*/  IMAD.MOV R4, RZ, RZ, -R4 ;  /* 0x000000ffff047224 */ /* 0x000fe200078e0a04 */
[----:B------:R-:W-:Y:S01]  /*2630*/  STL [R1+0x1048], R9 ;  /* 0x0010480901007387 */ /* 0x000fe20000100800 */
[C---:B------:R-:W-:Y:S01]  /*2640*/  VIADD R2, R3.reuse, 0x41 ;  /* 0x0000004103027836 */ /* 0x040fe20000000000 */
[----:B--2---:R-:W-:Y:S01]  /*2650*/  IADD3 R10, PT, PT, R3, 0x43, RZ ;  /* 0x00000043030a7810 */ /* 0x004fe20007ffe0ff */
        /* <DEDUP_REMOVED lines=85> */
[----:B------:R-:W-:Y:S02]  /*2bb0*/  IMAD.MOV R71, RZ, RZ, -R66 ;  /* 0x000000ffff477224 */ /* 0x000fe400078e0a42 */
[----:B------:R-:W-:Y:S02]  /*2bc0*/  VIADD R8, R3, 0x4f ;  /* 0x0000004f03087836 */ /* 0x000fe40000000000 */
[----:B------:R-:W-:-:S02]  /*2bd0*/  IMAD.MOV R73, RZ, RZ, -R67 ;  /* 0x000000ffff497224 */ /* 0x000fc400078e0a43 */
[----:B------:R-:W-:Y:S01]  /*2be0*/  IMAD R66, R251, R4, R70 ;  /* 0x00000004fb427224 */ /* 0x000fe200078e0246 */
[----:B------:R-:W-:Y:S01]  /*2bf0*/  IABS R80, R8 ;  /* 0x0000000800507213 */ /* 0x000fe20000000000 */
        /* <DEDUP_REMOVED lines=25> */
[----:B------:R-:W-:Y:S01]  /*2d90*/  VIADD R8, R3, 0x54 ;  /* 0x0000005403087836 */ /* 0x000fe20000000000 */
[----:B------:R-:W-:Y:S01]  /*2da0*/  IABS R86, R2 ;  /* 0x0000000200567213 */ /* 0x000fe20000000000 */
[----:B------:R-:W-:Y:S02]  /*2db0*/  IMAD.MOV R77, RZ, RZ, -R72 ;  /* 0x000000ffff4d7224 */ /* 0x000fe400078e0a48 */
[----:B------:R-:W-:Y:S01]  /*2dc0*/  IMAD R74, R251, R79, R82 ;  /* 0x0000004ffb4a7224 */ /* 0x000fe200078e0252 */
[----:B------:R-:W-:Y:S01]  /*2dd0*/  IABS R82, R9 ;  /* 0x0000000900527213 */ /* 0x000fe20000000000 */
[----:B------:R-:W-:Y:S01]  /*2de0*/  IMAD.MOV R4, RZ, RZ, -R4 ;  /* 0x000000ffff047224 */ /* 0x000fe200078e0a04 */
[----:B------:R1:W-:Y:S01]  /*2df0*/  STL [R1+0x11c8], R8 ;  /* 0x0011c80801007387 */ /* 0x0003e20000100800 */
[----:B---3--:R-:W-:-:S02]  /*2e00*/  VIADD R0, R3, 0x56 ;  /* 0x0000005603007836 */ /* 0x008fc40000000000 */
[C---:B------:R-:W-:Y:S01]  /*2e10*/  IMAD R72, R251.reuse, R75, R78 ;  /* 0x0000004bfb487224 */ /* 0x040fe200078e024e */
[----:B------:R2:W-:Y:S01]  /*2e20*/  STL [R1+0x11cc], R2 ;  /* 0x0011cc0201007387 */ /* 0x0005e20000100800 */
[C---:B------:R-:W-:Y:S01]  /*2e30*/  IMAD R75, R251.reuse, R81, R84 ;  /* 0x00000051fb4b7224 */ /* 0x040fe200078e0254 */
[----:B------:R-:W-:Y:S01]  /*2e40*/  IABS R84, R8 ;  /* 0x0000000800547213 */ /* 0x000fe20000000000 */
[C---:B------:R-:W-:Y:S01]  /*2e50*/  IMAD R73, R251.reuse, R77, R80 ;  /* 0x0000004dfb497224 */ /* 0x040fe200078e0250 */
[----:B------:R-:W-:Y:S01]  /*2e60*/  IABS R80, R10 ;  /* 0x0000000a00507213 */ /* 0x000fe20000000000 */
[----:B------:R-:W-:Y:S01]  /*2e70*/  IMAD R71, R251, R4, R76 ;  /* 0x00000004fb477224 */ /* 0x000fe200078e024c */
[----:B------:R-:W-:Y:S01]  /*2e80*/  IABS R88, R0 ;  /* 0x0000000000587213 */ /* 0x000fe20000000000 */
[----:B------:R-:W-:Y:S01]  /*2e90*/  IMAD.HI.U32 R76, R7, R82, RZ ;  /* 0x00000052074c7227 */ /* 0x000fe200078e00ff */
[----:B-1----:R-:W-:Y:S01]  /*2ea0*/  IADD3 R8, PT, PT, R3, 0x59, RZ ;  /* 0x0000005903087810 */ /* 0x002fe20007ffe0ff */
[----:B------:R1:W-:Y:S02]  /*2eb0*/  STL [R1+0x11d4], R0 ;  /* 0x0011d40001007387 */ /* 0x0003e40000100800 */
[----:B------:R-:W-:Y:S01]  /*2ec0*/  IMAD.HI.U32 R78, R7, R86, RZ ;  /* 0x00000056074e7227 */ /* 0x000fe200078e00ff */
[----:B------:R-:W-:-:S02]  /*2ed0*/  IADD3 R81, PT, PT, -R76, RZ, RZ ;  /* 0x000000ff4c517210 */ /* 0x000fc40007ffe1ff */
[----:B------:R-:W-:Y:S01]  /*2ee0*/  IABS R90, R8 ;  /* 0x00000008005a7213 */ /* 0x000fe20000000000 */
[----:B--2---:R-:W-:Y:S02]  /*2ef0*/  VIADD R2, R3, 0x5a ;  /* 0x0000005a03027836 */ /* 0x004fe40000000000 */
[----:B------:R-:W-:-:S03]  /*2f00*/  IMAD.HI.U32 R77, R7, R84, RZ ;  /* 0x00000054074d7227 */ /* 0x000fc600078e00ff */
[----:B------:R-:W-:Y:S01]  /*2f10*/  IABS R92, R2 ;  /* 0x00000002005c7213 */ /* 0x000fe20000000000 */
[----:B------:R-:W-:-:S04]  /*2f20*/  IMAD.HI.U32 R4, R7, R80, RZ ;  /* 0x0000005007047227 */ /* 0x000fc800078e00ff */
[----:B------:R-:W-:-:S04]  /*2f30*/  IMAD.HI.U32 R79, R7, R88, RZ ;  /* 0x00000058074f7227 */ /* 0x000fc800078e00ff */
[----:B------:R-:W-:Y:S02]  /*2f40*/  IMAD.MOV R85, RZ, RZ, -R78 ;  /* 0x000000ffff557224 */ /* 0x000fe400078e0a4e */
[C---:B------:R-:W-:Y:S02]  /*2f50*/  VIADD R10, R3.reuse, 0x57 ;  /* 0x00000057030a7836 */ /* 0x040fe40000000000 */
[----:B------:R-:W-:Y:S02]  /*2f60*/  IMAD.MOV R83, RZ, RZ, -R77 ;  /* 0x000000ffff537224 */ /* 0x000fe400078e0a4d */
[C---:B-1----:R-:W-:Y:S01]  /*2f70*/  VIADD R0, R3.reuse, 0x5b ;  /* 0x0000005b03007836 */ /* 0x042fe20000000000 */
[----:B------:R1:W-:Y:S01]  /*2f80*/  STL [R1+0x11d8], R10 ;  /* 0x0011d80a01007387 */ /* 0x0003e20000100800 */
[----:B------:R-:W-:Y:S02]  /*2f90*/  IMAD.MOV R4, RZ, RZ, -R4 ;  /* 0x000000ffff047224 */ /* 0x000fe400078e0a04 */
[----:B------:R-:W-:Y:S01]  /*2fa0*/  VIADD R9, R3, 0x58 ;  /* 0x0000005803097836 */ /* 0x000fe20000000000 */
[----:B------:R-:W-:Y:S01]  /*2fb0*/  IABS R94, R0 ;  /* 0x00000000005e7213 */ /* 0x000fe20000000000 */
[----:B------:R-:W-:-:S02]  /*2fc0*/  IMAD.MOV R87, RZ, RZ, -R79 ;  /* 0x000000ffff577224 */ /* 0x000fc400078e0a4f */
[C---:B------:R-:W-:Y:S01]  /*2fd0*/  IMAD R77, R251.reuse, R81, R82 ;  /* 0x00000051fb4d7224 */ /* 0x040fe200078e0252 */
[----:B------:R-:W-:Y:S01]  /*2fe0*/  STL [R1+0x11e0], R9 ;  /* 0x0011e00901007387 */ /* 0x000fe20000100800 */
[C---:B------:R-:W-:Y:S01]  /*2ff0*/  IMAD R79, R251.reuse, R85, R86 ;  /* 0x00000055fb4f7224 */ /* 0x040fe200078e0256 */
[----:B------:R-:W-:Y:S01]  /*3000*/  IABS R86, R10 ;  /* 0x0000000a00567213 */ /* 0x000fe20000000000 */
[----:B------:R-:W-:Y:S01]  /*3010*/  IMAD R78, R251, R83, R84 ;  /* 0x00000053fb4e7224 */ /* 0x000fe200078e0254 */
[----:B------:R-:W-:Y:S01]  /*3020*/  STL [R1+0x11e4], R8 ;  /* 0x0011e40801007387 */ /* 0x000fe20000100800 */
[----:B------:R-:W-:-:S03]  /*3030*/  IMAD.HI.U32 R82, R7, R90, RZ ;  /* 0x0000005a07527227 */ /* 0x000fc600078e00ff */
[----:B------:R-:W-:Y:S01]  /*3040*/  STL [R1+0x11ec], R2 ;  /* 0x0011ec0201007387 */ /* 0x000fe20000100800 */
[----:B------:R-:W-:Y:S02]  /*3050*/  IMAD R76, R251, R4, R80 ;  /* 0x00000004fb4c7224 */ /* 0x000fe400078e0250 */
[----:B------:R-:W-:Y:S01]  /*3060*/  IMAD.HI.U32 R83, R7, R92, RZ ;  /* 0x0000005c07537227 */ /* 0x000fe200078e00ff */
[----:B------:R2:W-:Y:S03]  /*3070*/  STL [R1+0x11fc], R0 ;  /* 0x0011fc0001007387 */ /* 0x0005e60000100800 */
[----:B------:R-:W-:Y:S01]  /*3080*/  IMAD R80, R251, R87, R88 ;  /* 0x00000057fb507224 */ /* 0x000fe200078e0258 */
[----:B------:R-:W-:Y:S01]  /*3090*/  IABS R88, R9 ;  /* 0x0000000900587213 */ /* 0x000fe20000000000 */
[----:B------:R-:W-:Y:S01]  /*30a0*/  IMAD.MOV R87, RZ, RZ, -R82 ;  /* 0x000000ffff577224 */ /* 0x000fe200078e0a52 */
[----:B------:R-:W-:Y:S01]  /*30b0*/  IADD3 R89, PT, PT, -R83, RZ, RZ ;  /* 0x000000ff53597210 */ /* 0x000fe20007ffe1ff */
[----:B-1----:R-:W-:-:S02]  /*30c0*/  VIADD R10, R3, 0x5c ;  /* 0x0000005c030a7836 */ /* 0x002fc40000000000 */
[----:B------:R-:W-:Y:S01]  /*30d0*/  IMAD.HI.U32 R4, R7, R86, RZ ;  /* 0x0000005607047227 */ /* 0x000fe200078e00ff */
[----:B--2---:R-:W-:Y:S02]  /*30e0*/  IADD3 R0, PT, PT, R3, 0x60, RZ ;  /* 0x0000006003007810 */ /* 0x004fe40007ffe0ff */
[----:B------:R1:W-:Y:S01]  /*30f0*/  STL [R1+0x1200], R10 ;  /* 0x0012000a01007387 */ /* 0x0003e20000100800 */
[----:B------:R-:W-:Y:S01]  /*3100*/  IMAD.HI.U32 R84, R7, R94, RZ ;  /* 0x0000005e07547227 */ /* 0x000fe200078e00ff */
[----:B------:R-:W-:-:S03]  /*3110*/  IABS R98, R0 ;  /* 0x0000000000627213 */ /* 0x000fc60000000000 */
[----:B------:R-:W-:Y:S02]  /*3120*/  VIADD R9, R3, 0x5d ;  /* 0x0000005d03097836 */ /* 0x000fe40000000000 */
[----:B------:R-:W-:-:S03]  /*3130*/  IMAD.HI.U32 R81, R7, R88, RZ ;  /* 0x0000005807517227 */ /* 0x000fc600078e00ff */
[----:B------:R2:W-:Y:S01]  /*3140*/  STL [R1+0x1204], R9 ;  /* 0x0012040901007387 */ /* 0x0005e20000100800 */
[----:B------:R-:W-:Y:S01]  /*3150*/  IMAD R83, R251, R87, R90 ;  /* 0x00000057fb537224 */ /* 0x000fe200078e025a */
[----:B------:R-:W-:Y:S01]  /*3160*/  IABS R90, R10 ;  /* 0x0000000a005a7213 */ /* 0x000fe20000000000 */
[----:B------:R-:W-:Y:S01]  /*3170*/  IMAD.MOV R4, RZ, RZ, -R4 ;  /* 0x000000ffff047224 */ /* 0x000fe200078e0a04 */
[----:B-1----:R-:W-:Y:S01]  /*3180*/  IADD3 R10, PT, PT, R3, 0x61, RZ ;  /* 0x00000061030a7810 */ /* 0x002fe20007ffe0ff */
[----:B------:R-:W-:Y:S02]  /*3190*/  IMAD.MOV R91, RZ, RZ, -R84 ;  /* 0x000000ffff5b7224 */ /* 0x000fe400078e0a54 */
[----:B------:R-:W-:Y:S01]  /*31a0*/  IMAD R84, R251, R89, R92 ;  /* 0x00000059fb547224 */ /* 0x000fe200078e025c */
[----:B------:R-:W-:Y:S01]  /*31b0*/  IABS R92, R9 ;  /* 0x00000009005c7213 */ /* 0x000fe20000000000 */
[----:B------:R-:W-:Y:S02]  /*31c0*/  VIADD R2, R3, 0x5f ;  /* 0x0000005f03027836 */ /* 0x000fe40000000000 */
[----:B------:R-:W-:-:S02]  /*31d0*/  IMAD.MOV R85, RZ, RZ, -R81 ;  /* 0x000000ffff557224 */ /* 0x000fc400078e0a51 */
[----:B------:R-:W-:Y:S01]  /*31e0*/  IMAD R81, R251, R4, R86 ;  /* 0x00000004fb517224 */ /* 0x000fe200078e0256 */
[----:B------:R-:W-:Y:S01]  /*31f0*/  IABS R96, R2 ;  /* 0x0000000200607213 */ /* 0x000fe20000000000 */
[----:B------:R-:W-:Y:S02]  /*3200*/  VIADD R8, R3, 0x5e ;  /* 0x0000005e03087836 */ /* 0x000fe40000000000 */
[----:B------:R-:W-:-:S03]  /*3210*/  IMAD.HI.U32 R4, R7, R90, RZ ;  /* 0x0000005a07047227 */ /* 0x000fc600078e00ff */
[----:B------:R1:W-:Y:S01]  /*3220*/  STL [R1+0x1208], R8 ;  /* 0x0012080801007387 */ /* 0x0003e20000100800 */
[----:B------:R-:W-:-:S03]  /*3230*/  IMAD.HI.U32 R89, R7, R98, RZ ;  /* 0x0000006207597227 */ /* 0x000fc600078e00ff */
[----:B------:R-:W-:Y:S01]  /*3240*/  STL [R1+0x120c], R2 ;  /* 0x00120c0201007387 */ /* 0x000fe20000100800 */
[C---:B------:R-:W-:Y:S02]  /*3250*/  IMAD R82, R251.reuse, R85, R88 ;  /* 0x00000055fb527224 */ /* 0x040fe400078e0258 */
[----:B------:R-:W-:Y:S01]  /*3260*/  IMAD R85, R251, R91, R94 ;  /* 0x0000005bfb557224 */ /* 0x000fe200078e025e */
[----:B------:R-:W-:Y:S01]  /*3270*/  IABS R94, R8 ;  /* 0x00000008005e7213 */ /* 0x000fe20000000000 */
[----:B------:R-:W-:Y:S01]  /*3280*/  IMAD.HI.U32 R86, R7, R92, RZ ;  /* 0x0000005c07567227 */ /* 0x000fe200078e00ff */
[----:B------:R3:W-:Y:S03]  /*3290*/  STL [R1+0x1224], R0 ;  /* 0x0012240001007387 */ /* 0x0007e60000100800 */
[----:B------:R-:W-:Y:S01]  /*32a0*/  IMAD.MOV R4, RZ, RZ, -R4 ;  /* 0x000000ffff047224 */ /* 0x000fe200078e0a04 */
[----:B------:R-:W-:Y:S01]  /*32b0*/  STL [R1+0x1228], R10 ;  /* 0x0012280a01007387 */ /* 0x000fe20000100800 */
[----:B------:R-:W-:-:S02]  /*32c0*/  IMAD.MOV R97, RZ, RZ, -R89 ;  /* 0x000000ffff617224 */ /* 0x000fc400078e0a59 */
[C---:B--2---:R-:W-:Y:S02]  /*32d0*/  VIADD R9, R3.reuse, 0x62 ;  /* 0x0000006203097836 */ /* 0x044fe40000000000 */
[----:B-1----:R-:W-:Y:S02]  /*32e0*/  VIADD R8, R3, 0x63 ;  /* 0x0000006303087836 */ /* 0x002fe40000000000 */
[----:B------:R-:W-:Y:S01]  /*32f0*/  IMAD.HI.U32 R88, R7, R96, RZ ;  /* 0x0000006007587227 */ /* 0x000fe200078e00ff */
[----:B------:R-:W-:Y:S02]  /*3300*/  STL [R1+0x122c], R9 ;  /* 0x00122c0901007387 */ /* 0x000fe40000100800 */
[----:B------:R-:W-:Y:S01]  /*3310*/  IABS R100, R8 ;  /* 0x0000000800647213 */ /* 0x000fe20000000000 */
[----:B------:R-:W-:Y:S01]  /*3320*/  IMAD.MOV R91, RZ, RZ, -R86 ;  /* 0x000000ffff5b7224 */ /* 0x000fe200078e0a56 */
[----:B------:R1:W-:Y:S01]  /*3330*/  STL [R1+0x1230], R8 ;  /* 0x0012300801007387 */ /* 0x0003e20000100800 */
[----:B------:R-:W-:-:S02]  /*3340*/  IMAD R86, R251, R4, R90 ;  /* 0x00000004fb567224 */ /* 0x000fc400078e025a */
[----:B---3--:R-:W-:Y:S02]  /*3350*/  VIADD R0, R3, 0x65 ;  /* 0x0000006503007836 */ /* 0x008fe40000000000 */
[----:B------:R-:W-:-:S03]  /*3360*/  IMAD.HI.U32 R87, R7, R94, RZ ;  /* 0x0000005e07577227 */ /* 0x000fc600078e00ff */
[----:B------:R-:W-:Y:S01]  /*3370*/  IABS R104, R0 ;  /* 0x0000000000687213 */ /* 0x000fe20000000000 */
[----:B------:R-:W-:Y:S01]  /*3380*/  IMAD R90, R251, R97, R98 ;  /* 0x00000061fb5a7224 */ /* 0x000fe200078e0262 */
[----:B------:R-:W-:Y:S01]  /*3390*/  IABS R98, R9 ;  /* 0x0000000900627213 */ /* 0x000fe20000000000 */
[C---:B------:R-:W-:Y:S01]  /*33a0*/  VIADD R2, R3.reuse, 0x64 ;  /* 0x0000006403027836 */ /* 0x040fe20000000000 */
[----:B-1----:R-:W-:Y:S01]  /*33b0*/  IADD3 R8, PT, PT, R3, 0x68, RZ ;  /* 0x0000006803087810 */ /* 0x002fe20007ffe0ff */
[----:B------:R-:W-:Y:S02]  /*33c0*/  IMAD.MOV R95, RZ, RZ, -R88 ;  /* 0x000000ffff5f7224 */ /* 0x000fe400078e0a58 */
[----:B------:R-:W-:Y:S01]  /*33d0*/  IMAD.MOV R93, RZ, RZ, -R87 ;  /* 0x000000ffff5d7224 */ /* 0x000fe200078e0a57 */
[----:B------:R-:W-:Y:S01]  /*33e0*/  IABS R102, R2 ;  /* 0x0000000200667213 */ /* 0x000fe20000000000 */
[C---:B------:R-:W-:Y:S01]  /*33f0*/  IMAD R87, R251.reuse, R91, R92 ;  /* 0x0000005bfb577224 */ /* 0x040fe200078e025c */
[----:B------:R1:W-:Y:S01]  /*3400*/  STL [R1+0x1234], R2 ;  /* 0x0012340201007387 */ /* 0x0003e20000100800 */
[----:B------:R-:W-:Y:S01]  /*3410*/  IMAD R89, R251, R95, R96 ;  /* 0x0000005ffb597224 */ /* 0x000fe200078e0260 */
[----:B------:R-:W-:Y:S01]  /*3420*/  IABS R96, R10 ;  /* 0x0000000a00607213 */ /* 0x000fe20000000000 */
[C---:B------:R-:W-:Y:S01]  /*3430*/  IMAD.HI.U32 R91, R7.reuse, R98, RZ ;  /* 0x00000062075b7227 */ /* 0x040fe200078e00ff */
[----:B------:R2:W-:Y:S03]  /*3440*/  STL [R1+0x1254], R0 ;  /* 0x0012540001007387 */ /* 0x0005e60000100800 */
[----:B------:R-:W-:Y:S01]  /*3450*/  IMAD.HI.U32 R92, R7, R100, RZ ;  /* 0x00000064075c7227 */ /* 0x000fe200078e00ff */
[----:B------:R-:W-:-:S03]  /*3460*/  IADD3 R95, PT, PT, -R91, RZ, RZ ;  /* 0x000000ff5b5f7210 */ /* 0x000fc60007ffe1ff */
[----:B-1----:R-:W-:Y:S02]  /*3470*/  VIADD R2, R3, 0x69 ;  /* 0x0000006903027836 */ /* 0x002fe40000000000 */
[----:B------:R-:W-:Y:S02]  /*3480*/  IMAD R88, R251, R93, R94 ;  /* 0x0000005dfb587224 */ /* 0x000fe400078e025e */
[----:B------:R-:W-:Y:S01]  /*3490*/  IMAD.HI.U32 R94, R7, R104, RZ ;  /* 0x00000068075e7227 */ /* 0x000fe200078e00ff */
[----:B------:R-:W-:-:S03]  /*34a0*/  IABS R106, R2 ;  /* 0x00000002006a7213 */ /* 0x000fc60000000000 */
[----:B------:R-:W-:-:S04]  /*34b0*/  IMAD.HI.U32 R93, R7, R102, RZ ;  /* 0x00000066075d7227 */ /* 0x000fc800078e00ff */
[----:B------:R-:W-:Y:S02]  /*34c0*/  IMAD.MOV R97, RZ, RZ, -R92 ;  /* 0x000000ffff617224 */ /* 0x000fe400078e0a5c */
[----:B------:R-:W-:Y:S02]  /*34d0*/  VIADD R10, R3, 0x66 ;  /* 0x00000066030a7836 */ /* 0x000fe40000000000 */
[----:B------:R-:W-:-:S03]  /*34e0*/  IMAD.HI.U32 R4, R7, R96, RZ ;  /* 0x0000006007047227 */ /* 0x000fc600078e00ff */
[----:B------:R-:W-:Y:S01]  /*34f0*/  STL [R1+0x125c], R10 ;  /* 0x00125c0a01007387 */ /* 0x000fe20000100800 */
[C---:B--2---:R-:W-:Y:S02]  /*3500*/  VIADD R0, R3.reuse, 0x6a ;  /* 0x0000006a03007836 */ /* 0x044fe40000000000 */
[----:B------:R-:W-:Y:S02]  /*3510*/  IMAD.MOV R101, RZ, RZ, -R94 ;  /* 0x000000ffff657224 */ /* 0x000fe400078e0a5e */
[----:B------:R-:W-:Y:S01]  /*3520*/  IMAD.MOV R99, RZ, RZ, -R93 ;  /* 0x000000ffff637224 */ /* 0x000fe200078e0a5d */
[----:B------:R-:W-:Y:S01]  /*3530*/  IABS R108, R0 ;  /* 0x00000000006c7213 */ /* 0x000fe20000000000 */
[----:B------:R-:W-:Y:S02]  /*3540*/  VIADD R9, R3, 0x67 ;  /* 0x0000006703097836 */ /* 0x000fe40000000000 */
[C---:B------:R-:W-:Y:S01]  /*3550*/  IMAD R93, R251.reuse, R97, R100 ;  /* 0x00000061fb5d7224 */ /* 0x040fe200078e0264 */
[----:B------:R-:W-:Y:S01]  /*3560*/  IABS R100, R10 ;  /* 0x0000000a00647213 */ /* 0x000fe20000000000 */
[----:B------:R-:W-:Y:S01]  /*3570*/  IMAD.MOV R4, RZ, RZ, -R4 ;  /* 0x000000ffff047224 */ /* 0x000fe200078e0a04 */
[----:B------:R-:W-:Y:S01]  /*3580*/  STL [R1+0x1264], R9 ;  /* 0x0012640901007387 */ /* 0x000fe20000100800 */
[----:B------:R-:W-:-:S02]  /*3590*/  IMAD R92, R251, R95, R98 ;  /* 0x0000005ffb5c7224 */ /* 0x000fc400078e0262 */
[----:B------:R-:W-:Y:S01]  /*35a0*/  IMAD R95, R251, R101, R104 ;  /* 0x00000065fb5f7224 */ /* 0x000fe200078e0268 */
[----:B------:R-:W-:Y:S01]  /*35b0*/  IABS R104, R8 ;  /* 0x0000000800687213 */ /* 0x000fe20000000000 */
[----:B------:R-:W-:Y:S01]  /*35c0*/  IMAD.HI.U32 R98, R7, R106, RZ ;  /* 0x0000006a07627227 */ /* 0x000fe200078e00ff */
[----:B------:R-:W-:Y:S03]  /*35d0*/  STL [R1+0x126c], R8 ;  /* 0x00126c0801007387 */ /* 0x000fe60000100800 */
[C---:B------:R-:W-:Y:S01]  /*35e0*/  IMAD R94, R251.reuse, R99, R102 ;  /* 0x00000063fb5e7224 */ /* 0x040fe200078e0266 */
[----:B------:R-:W-:Y:S01]  /*35f0*/  IABS R102, R9 ;  /* 0x0000000900667213 */ /* 0x000fe20000000000 */
[----:B------:R-:W-:Y:S01]  /*3600*/  IMAD R91, R251, R4, R96 ;  /* 0x00000004fb5b7224 */ /* 0x000fe200078e0260 */
[----:B------:R1:W-:Y:S01]  /*3610*/  STL [R1+0x1274], R2 ;  /* 0x0012740201007387 */ /* 0x0003e20000100800 */
[----:B------:R-:W-:Y:S01]  /*3620*/  IMAD.HI.U32 R4, R7, R100, RZ ;  /* 0x0000006407047227 */ /* 0x000fe200078e00ff */
[----:B------:R-:W-:-:S02]  /*3630*/  IADD3 R105, PT, PT, -R98, RZ, RZ ;  /* 0x000000ff62697210 */ /* 0x000fc40007ffe1ff */
[----:B------:R2:W-:Y:S01]  /*3640*/  STL [R1+0x1298], R0 ;  /* 0x0012980001007387 */ /* 0x0005e20000100800 */
[----:B------:R-:W-:-:S04]  /*3650*/  IMAD.HI.U32 R99, R7, R108, RZ ;  /* 0x0000006c07637227 */ /* 0x000fc800078e00ff */
[----:B------:R-:W-:-:S04]  /*3660*/  IMAD.HI.U32 R97, R7, R104, RZ ;  /* 0x0000006807617227 */ /* 0x000fc800078e00ff */
[C---:B-1----:R-:W-:Y:S01]  /*3670*/  VIADD R2, R3.reuse, 0x6e ;  /* 0x0000006e03027836 */ /* 0x042fe20000000000 */
[C---:B--2---:R-:W-:Y:S01]  /*3680*/  IADD3 R0, PT, PT, R3.reuse, 0x6f, RZ ;  /* 0x0000006f03007810 */ /* 0x044fe20007ffe0ff */
[----:B------:R-:W-:Y:S02]  /*3690*/  VIADD R10, R3, 0x6b ;  /* 0x0000006b030a7836 */ /* 0x000fe40000000000 */
[----:B------:R-:W-:Y:S01]  /*36a0*/  IMAD.HI.U32 R96, R7, R102, RZ ;  /* 0x0000006607607227 */ /* 0x000fe200078e00ff */
[----:B------:R-:W-:Y:S02]  /*36b0*/  IABS R112, R2 ;  /* 0x0000000200707213 */ /* 0x000fe40000000000 */
[----:B------:R-:W-:Y:S01]  /*36c0*/  IABS R114, R0 ;  /* 0x0000000000727213 */ /* 0x000fe20000000000 */
[----:B------:R-:W-:Y:S01]  /*36d0*/  IMAD.MOV R4, RZ, RZ, -R4 ;  /* 0x000000ffff047224 */ /* 0x000fe200078e0a04 */
[----:B------:R1:W-:Y:S01]  /*36e0*/  STL [R1+0x12a0], R10 ;  /* 0x0012a00a01007387 */ /* 0x0003e20000100800 */
[----:B------:R-:W-:-:S02]  /*36f0*/  IMAD.MOV R107, RZ, RZ, -R99 ;  /* 0x000000ffff6b7224 */ /* 0x000fc400078e0a63 */
[----:B------:R-:W-:Y:S02]  /*3700*/  VIADD R9, R3, 0x6c ;  /* 0x0000006c03097836 */ /* 0x000fe40000000000 */
[----:B------:R-:W-:Y:S02]  /*3710*/  IMAD.MOV R103, RZ, RZ, -R97 ;  /* 0x000000ffff677224 */ /* 0x000fe400078e0a61 */
[----:B------:R-:W-:Y:S01]  /*3720*/  IMAD R99, R251, R105, R106 ;  /* 0x00000069fb637224 */ /* 0x000fe200078e026a */
[----:B------:R-:W-:Y:S01]  /*3730*/  IABS R106, R10 ;  /* 0x0000000a006a7213 */ /* 0x000fe20000000000 */
[----:B------:R-:W-:Y:S01]  /*3740*/  IMAD.MOV R101, RZ, RZ, -R96 ;  /* 0x000000ffff657224 */ /* 0x000fe200078e0a60 */
[----:B------:R2:W-:Y:S01]  /*3750*/  STL [R1+0x12a4], R9 ;  /* 0x0012a40901007387 */ /* 0x0005e20000100800 */
[C---:B------:R-:W-:Y:S01]  /*3760*/  VIADD R8, R3.reuse, 0x6d ;  /* 0x0000006d03087836 */ /* 0x040fe20000000000 */
[----:B-1----:R-:W-:Y:S01]  /*3770*/  IADD3 R10, PT, PT, R3, 0x70, RZ ;  /* 0x00000070030a7810 */ /* 0x002fe20007ffe0ff */
[----:B------:R-:W-:-:S02]  /*3780*/  IMAD R96, R251, R4, R100 ;  /* 0x00000004fb607224 */ /* 0x000fc400078e0264 */
[C---:B------:R-:W-:Y:S01]  /*3790*/  IMAD R100, R251.reuse, R107, R108 ;  /* 0x0000006bfb647224 */ /* 0x040fe200078e026c */
[----:B------:R-:W-:Y:S01]  /*37a0*/  IABS R108, R9 ;  /* 0x00000009006c7213 */ /* 0x000fe20000000000 */
[----:B------:R-:W-:Y:S01]  /*37b0*/  IMAD R98, R251, R103, R104 ;  /* 0x00000067fb627224 */ /* 0x000fe200078e0268 */
[----:B------:R-:W-:Y:S01]  /*37c0*/  IABS R110, R8 ;  /* 0x00000008006e7213 */ /* 0x000fe20000000000 */
[C---:B------:R-:W-:Y:S01]  /*37d0*/  IMAD.HI.U32 R103, R7.reuse, R112, RZ ;  /* 0x0000007007677227 */ /* 0x040fe200078e00ff */
[----:B------:R-:W-:Y:S03]  /*37e0*/  STL [R1+0x12b0], R8 ;  /* 0x0012b00801007387 */ /* 0x000fe60000100800 */
[----:B------:R-:W-:Y:S01]  /*37f0*/  IMAD.HI.U32 R4, R7, R106, RZ ;  /* 0x0000006a07047227 */ /* 0x000fe200078e00ff */
[----:B------:R-:W-:Y:S03]  /*3800*/  STL [R1+0x12b8], R2 ;  /* 0x0012b80201007387 */ /* 0x000fe60000100800 */
[----:B------:R-:W-:Y:S01]  /*3810*/  IMAD R97, R251, R101, R102 ;  /* 0x00000065fb617224 */ /* 0x000fe200078e0266 */
[----:B------:R1:W-:Y:S01]  /*3820*/  STL [R1+0x12d8], R0 ;  /* 0x0012d80001007387 */ /* 0x0003e20000100800 */
[----:B------:R-:W-:-:S03]  /*3830*/  IMAD.HI.U32 R104, R7, R114, RZ ;  /* 0x0000007207687227 */ /* 0x000fc600078e00ff */
[----:B------:R-:W-:Y:S01]  /*3840*/  STL [R1+0x12e4], R10 ;  /* 0x0012e40a01007387 */ /* 0x000fe20000100800 */
[----:B------:R-:W-:-:S04]  /*3850*/  IMAD.HI.U32 R101, R7, R108, RZ ;  /* 0x0000006c07657227 */ /* 0x000fc800078e00ff */
[----:B------:R-:W-:Y:S02]  /*3860*/  IMAD.MOV R109, RZ, RZ, -R103 ;  /* 0x000000ffff6d7224 */ /* 0x000fe400078e0a67 */
[----:B--2---:R-:W-:Y:S02]  /*3870*/  VIADD R9, R3, 0x71 ;  /* 0x0000007103097836 */ /* 0x004fe40000000000 */
[----:B------:R-:W-:Y:S02]  /*3880*/  IMAD.MOV R4, RZ, RZ, -R4 ;  /* 0x000000ffff047224 */ /* 0x000fe400078e0a04 */
[----:B------:R-:W-:Y:S01]  /*3890*/  IMAD.HI.U32 R102, R7, R110, RZ ;  /* 0x0000006e07667227 */ /* 0x000fe200078e00ff */
[----:B------:R2:W-:Y:S03]  /*38a0*/  STL [R1+0x12e8], R9 ;  /* 0x0012e80901007387 */ /* 0x0005e60000100800 */
[----:B------:R-:W-:-:S02]  /*38b0*/  IMAD.MOV R111, RZ, RZ, -R104 ;  /* 0x000000ffff6f7224 */ /* 0x000fc400078e0a68 */
[----:B------:R-:W-:Y:S02]  /*38c0*/  IMAD.MOV R105, RZ, RZ, -R101 ;  /* 0x000000ffff697224 */ /* 0x000fe400078e0a65 */
[C---:B------:R-:W-:Y:S01]  /*38d0*/  IMAD R104, R251.reuse, R109, R112 ;  /* 0x0000006dfb687224 */ /* 0x040fe200078e0270 */
[----:B------:R-:W-:Y:S01]  /*38e0*/  IABS R112, R9 ;  /* 0x0000000900707213 */ /* 0x000fe20000000000 */
[----:B------:R-:W-:Y:S01]  /*38f0*/  IMAD R101, R251, R4, R106 ;  /* 0x00000004fb657224 */ /* 0x000fe200078e026a */
[----:B------:R-:W-:Y:S01]  /*3900*/  IABS R106, R10 ;  /* 0x0000000a006a7213 */ /* 0x000fe20000000000 */
[----:B------:R-:W-:Y:S02]  /*3910*/  IMAD.MOV R107, RZ, RZ, -R102 ;  /* 0x000000ffff6b7224 */ /* 0x000fe400078e0a66 */
[----:B-1----:R-:W-:Y:S02]  /*3920*/  VIADD R0, R3, 0x74 ;  /* 0x0000007403007836 */ /* 0x002fe40000000000 */
[----:B------:R-:W-:-:S02]  /*3930*/  IMAD R103, R251, R107, R110 ;  /* 0x0000006bfb677224 */ /* 0x000fc400078e026e */
[----:B------:R-:W-:Y:S01]  /*3940*/  IMAD.HI.U32 R113, R7, R112, RZ ;  /* 0x0000007007717227 */ /* 0x000fe200078e00ff */
[----:B------:R-:W-:-:S03]  /*3950*/  IABS R110, R0 ;  /* 0x00000000006e7213 */ /* 0x000fc60000000000 */
[----:B------:R-:W-:Y:S01]  /*3960*/  IMAD.HI.U32 R107, R7, R106, RZ ;  /* 0x0000006a076b7227 */ /* 0x000fe200078e00ff */
[----:B------:R-:W-:-:S03]  /*3970*/  IADD3 R113, PT, PT, -R113, RZ, RZ ;  /* 0x000000ff71717210 */ /* 0x000fc60007ffe1ff */
[----:B------:R-:W-:Y:S02]  /*3980*/  VIADD R8, R3, 0x72 ;  /* 0x0000007203087836 */ /* 0x000fe40000000000 */
[----:B------:R-:W-:Y:S02]  /*3990*/  IMAD.MOV R107, RZ, RZ, -R107 ;  /* 0x000000ffff6b7224 */ /* 0x000fe400078e0a6b */
[----:B------:R-:W-:Y:S01]  /*39a0*/  IMAD R102, R251, R105, R108 ;  /* 0x00000069fb667224 */ /* 0x000fe200078e026c */
[----:B------:R-:W-:Y:S01]  /*39b0*/  IABS R108, R8 ;  /* 0x00000008006c7213 */ /* 0x000fe20000000000 */
[----:B--2---:R-:W-:Y:S01]  /*39c0*/  VIADD R9, R3, 0x76 ;  /* 0x0000007603097836 */ /* 0x004fe20000000000 */
[----:B------:R1:W-:Y:S01]  /*39d0*/  STL [R1+0x12f0], R8 ;  /* 0x0012f00801007387 */ /* 0x0003e20000100800 */
[----:B------:R-:W-:Y:S02]  /*39e0*/  IMAD R105, R251, R111, R114 ;  /* 0x0000006ffb697224 */ /* 0x000fe400078e0272 */
[----:B------:R-:W-:-:S04]  /*39f0*/  IMAD.HI.U32 R111, R7, R110, RZ ;  /* 0x0000006e076f7227 */ /* 0x000fc800078e00ff */
[----:B------:R-:W-:Y:S02]  /*3a00*/  IMAD R106, R251, R107, R106 ;  /* 0x0000006bfb6a7224 */ /* 0x000fe400078e026a */
[C---:B------:R-:W-:Y:S01]  /*3a10*/  VIADD R2, R3.reuse, 0x73 ;  /* 0x0000007303027836 */ /* 0x040fe20000000000 */
[----:B-1----:R-:W-:Y:S01]  /*3a20*/  IADD3 R8, PT, PT, R3, 0x77, RZ ;  /* 0x0000007703087810 */ /* 0x002fe20007ffe0ff */
[----:B------:R-:W-:Y:S01]  /*3a30*/  IMAD R107, R251, R113, R112 ;  /* 0x00000071fb6b7224 */ /* 0x000fe200078e0270 */
[----:B------:R-:W-:Y:S01]  /*3a40*/  IABS R112, R9 ;  /* 0x0000000900707213 */ /* 0x000fe20000000000 */
[----:B------:R-:W-:Y:S01]  /*3a50*/  IMAD.MOV R111, RZ, RZ, -R111 ;  /* 0x000000ffff6f7224 */ /* 0x000fe200078e0a6f */
[----:B------:R1:W-:Y:S01]  /*3a60*/  STL [R1+0x12fc], R2 ;  /* 0x0012fc0201007387 */ /* 0x0003e20000100800 */
[----:B------:R-:W-:Y:S01]  /*3a70*/  VIADD R10, R3, 0x75 ;  /* 0x00000075030a7836 */ /* 0x000fe20000000000 */
[----:B------:R-:W-:Y:S01]  /*3a80*/  IABS R4, R2 ;  /* 0x0000000200047213 */ /* 0x000fe20000000000 */
[----:B------:R-:W-:Y:S01]  /*3a90*/  IMAD.HI.U32 R114, R7, R108, RZ ;  /* 0x0000006c07727227 */ /* 0x000fe200078e00ff */
[----:B------:R-:W-:Y:S01]  /*3aa0*/  STL [R1+0x1324], R0 ;  /* 0x0013240001007387 */ /* 0x000fe20000100800 */
[----:B------:R-:W-:-:S02]  /*3ab0*/  IABS R113, R8 ;  /* 0x0000000800717213 */ /* 0x000fc40000000000 */
[----:B------:R-:W-:Y:S01]  /*3ac0*/  IMAD R110, R251, R111, R110 ;  /* 0x0000006ffb6e7224 */ /* 0x000fe200078e026e */
[----:B------:R-:W-:Y:S01]  /*3ad0*/  STL [R1+0x1334], R10 ;  /* 0x0013340a01007387 */ /* 0x000fe20000100800 */
[----:B------:R-:W-:Y:S01]  /*3ae0*/  IMAD.HI.U32 R118, R7, R112, RZ ;  /* 0x0000007007767227 */ /* 0x000fe200078e00ff */
[----:B------:R-:W-:Y:S02]  /*3af0*/  IABS R111, R10 ;  /* 0x0000000a006f7213 */ /* 0x000fe40000000000 */
[----:B------:R-:W-:Y:S01]  /*3b00*/  STL [R1+0x1344], R9 ;  /* 0x0013440901007387 */ /* 0x000fe20000100800 */
[----:B------:R-:W-:Y:S02]  /*3b10*/  IMAD.MOV R114, RZ, RZ, -R114 ;  /* 0x000000ffff727224 */ /* 0x000fe400078e0a72 */
[----:B-1----:R-:W-:Y:S01]  /*3b20*/  VIADD R2, R3, 0x78 ;  /* 0x0000007803027836 */ /* 0x002fe20000000000 */
[----:B------:R1:W-:Y:S01]  /*3b30*/  STL [R1+0x1350], R8 ;  /* 0x0013500801007387 */ /* 0x0003e20000100800 */
[----:B------:R-:W-:-:S02]  /*3b40*/  IMAD.MOV R118, RZ, RZ, -R118 ;  /* 0x000000ffff767224 */ /* 0x000fc400078e0a76 */
[----:B------:R-:W-:Y:S01]  /*3b50*/  IMAD R108, R251, R114, R108 ;  /* 0x00000072fb6c7224 */ /* 0x000fe200078e026c */
[----:B------:R-:W-:Y:S01]  /*3b60*/  IABS R114, R2 ;  /* 0x0000000200727213 */ /* 0x000fe20000000000 */
[C---:B------:R-:W-:Y:S01]  /*3b70*/  IMAD.HI.U32 R119, R7.reuse, R111, RZ ;  /* 0x0000006f07777227 */ /* 0x040fe200078e00ff */
[----:B------:R2:W-:Y:S03]  /*3b80*/  STL [R1+0x135c], R2 ;  /* 0x00135c0201007387 */ /* 0x0005e60000100800 */
[----:B------:R-:W-:-:S04]  /*3b90*/  IMAD.HI.U32 R117, R7, R113, RZ ;  /* 0x0000007107757227 */ /* 0x000fc800078e00ff */
[----:B-1----:R-:W-:Y:S02]  /*3ba0*/  VIADD R8, R3, 0x7c ;  /* 0x0000007c03087836 */ /* 0x002fe40000000000 */
[----:B------:R-:W-:Y:S02]  /*3bb0*/  IMAD R112, R251, R118, R112 ;  /* 0x00000076fb707224 */ /* 0x000fe400078e0270 */
[C---:B------:R-:W-:Y:S01]  /*3bc0*/  VIADD R0, R3.reuse, 0x79 ;  /* 0x0000007903007836 */ /* 0x040fe20000000000 */
[----:B------:R-:W-:Y:S01]  /*3bd0*/  IABS R118, R8 ;  /* 0x0000000800767213 */ /* 0x000fe20000000000 */
[----:B------:R-:W-:Y:S02]  /*3be0*/  IMAD.MOV R119, RZ, RZ, -R119 ;  /* 0x000000ffff777224 */ /* 0x000fe400078e0a77 */
[----:B--2---:R-:W-:Y:S01]  /*3bf0*/  VIADD R2, R3, 0x7d ;  /* 0x0000007d03027836 */ /* 0x004fe20000000000 */
[----:B------:R1:W-:Y:S01]  /*3c00*/  STL [R1+0x1364], R0 ;  /* 0x0013640001007387 */ /* 0x0003e20000100800 */
[----:B------:R-:W-:Y:S01]  /*3c10*/  IMAD.HI.U32 R116, R7, R114, RZ ;  /* 0x0000007207747227 */ /* 0x000fe200078e00ff */
[----:B------:R-:W-:-:S03]  /*3c20*/  IABS R115, R0 ;  /* 0x0000000000737213 */ /* 0x000fc60000000000 */
[C---:B------:R-:W-:Y:S01]  /*3c30*/  VIADD R10, R3.reuse, 0x7a ;  /* 0x0000007a030a7836 */ /* 0x040fe20000000000 */
[----:B------:R-:W-:Y:S01]  /*3c40*/  IADD3 R116, PT, PT, -R116, RZ, RZ ;  /* 0x000000ff74747210 */ /* 0x000fe20007ffe1ff */
[----:B------:R-:W-:Y:S02]  /*3c50*/  IMAD.MOV R117, RZ, RZ, -R117 ;  /* 0x000000ffff757224 */ /* 0x000fe400078e0a75 */
[----:B------:R-:W-:Y:S01]  /*3c60*/  VIADD R9, R3, 0x7b ;  /* 0x0000007b03097836 */ /* 0x000fe20000000000 */
[----:B------:R-:W-:Y:S01]  /*3c70*/  STL [R1+0x1330], R10 ;  /* 0x0013300a01007387 */ /* 0x000fe20000100800 */
[----:B------:R-:W-:Y:S01]  /*3c80*/  IMAD R111, R251, R119, R111 ;  /* 0x00000077fb6f7224 */ /* 0x000fe200078e026f */
[----:B------:R-:W-:Y:S01]  /*3c90*/  IABS R119, R2 ;  /* 0x0000000200777213 */ /* 0x000fe20000000000 */
[----:B------:R-:W-:Y:S01]  /*3ca0*/  IMAD.HI.U32 R122, R7, R118, RZ ;  /* 0x00000076077a7227 */ /* 0x000fe200078e00ff */
[----:B------:R2:W-:Y:S01]  /*3cb0*/  STL [R1+0x1340], R9 ;  /* 0x0013400901007387 */ /* 0x0005e20000100800 */
[----:B-1----:R-:W-:-:S02]  /*3cc0*/  IADD3 R0, PT, PT, R3, 0x7e, RZ ;  /* 0x0000007e03007810 */ /* 0x002fc40007ffe0ff */
[----:B------:R-:W-:Y:S01]  /*3cd0*/  IMAD R113, R251, R117, R113 ;  /* 0x00000075fb717224 */ /* 0x000fe200078e0271 */
[----:B------:R-:W-:Y:S01]  /*3ce0*/  IABS R117, R9 ;  /* 0x0000000900757213 */ /* 0x000fe20000000000 */
[----:B------:R-:W-:Y:S01]  /*3cf0*/  IMAD.MOV R122, RZ, RZ, -R122 ;  /* 0x000000ffff7a7224 */ /* 0x000fe200078e0a7a */
[----:B------:R1:W-:Y:S01]  /*3d00*/  STL [R1+0x134c], R8 ;  /* 0x00134c0801007387 */ /* 0x0003e20000100800 */
[----:B------:R-:W-:Y:S01]  /*3d10*/  IMAD.HI.U32 R121, R7, R119, RZ ;  /* 0x0000007707797227 */ /* 0x000fe200078e00ff */
[----:B------:R-:W-:Y:S02]  /*3d20*/  IABS R120, R0 ;  /* 0x0000000000787213 */ /* 0x000fe40000000000 */
[----:B------:R3:W-:Y:S01]  /*3d30*/  STL [R1+0x1358], R2 ;  /* 0x0013580201007387 */ /* 0x0007e20000100800 */
[----:B--2---:R-:W-:Y:S02]  /*3d40*/  VIADD R9, R3, 0x80 ;  /* 0x0000008003097836 */ /* 0x004fe40000000000 */
[C---:B------:R-:W-:Y:S01]  /*3d50*/  IMAD R114, R251.reuse, R116, R114 ;  /* 0x00000074fb727224 */ /* 0x040fe200078e0272 */
[----:B------:R-:W-:Y:S01]  /*3d60*/  IABS R116, R10 ;  /* 0x0000000a00747213 */ /* 0x000fe20000000000 */
[----:B------:R-:W-:Y:S01]  /*3d70*/  IMAD R118, R251, R122, R118 ;  /* 0x0000007afb767224 */ /* 0x000fe200078e0276 */
[----:B------:R-:W-:Y:S01]  /*3d80*/  IABS R122, R9 ;  /* 0x00000009007a7213 */ /* 0x000fe20000000000 */
[----:B------:R-:W-:Y:S01]  /*3d90*/  IMAD.HI.U32 R123, R7, R117, RZ ;  /* 0x00000075077b7227 */ /* 0x000fe200078e00ff */
[----:B------:R-:W-:Y:S01]  /*3da0*/  IADD3 R10, PT, PT, R3, 0x7f, RZ ;  /* 0x0000007f030a7810 */ /* 0x000fe20007ffe0ff */
[----:B------:R-:W-:Y:S02]  /*3db0*/  STL [R1+0x1360], R0 ;  /* 0x0013600001007387 */ /* 0x000fe40000100800 */
[----:B------:R-:W-:-:S02]  /*3dc0*/  IMAD.MOV R121, RZ, RZ, -R121 ;  /* 0x000000ffff797224 */ /* 0x000fc400078e0a79 */
[----:B------:R-:W-:Y:S01]  /*3dd0*/  IMAD.HI.U32 R124, R7, R116, RZ ;  /* 0x00000074077c7227 */ /* 0x000fe200078e00ff */
[----:B------:R-:W-:Y:S03]  /*3de0*/  STL [R1+0x131c], R10 ;  /* 0x00131c0a01007387 */ /* 0x000fe60000100800 */
[----:B------:R-:W-:Y:S01]  /*3df0*/  IMAD.MOV R123, RZ, RZ, -R123 ;  /* 0x000000ffff7b7224 */ /* 0x000fe200078e0a7b */
[----:B------:R-:W-:Y:S01]  /*3e00*/  STL [R1+0x132c], R9 ;  /* 0x00132c0901007387 */ /* 0x000fe20000100800 */
[----:B------:R-:W-:Y:S01]  /*3e10*/  IMAD R119, R251, R121, R119 ;  /* 0x00000079fb777224 */ /* 0x000fe200078e0277 */
[----:B------:R-:W-:Y:S01]  /*3e20*/  IABS R121, R10 ;  /* 0x0000000a00797213 */ /* 0x000fe20000000000 */
[----:B-1----:R-:W-:Y:S02]  /*3e30*/  VIADD R8, R3, 0x81 ;  /* 0x0000008103087836 */ /* 0x002fe40000000000 */
[----:B------:R-:W-:-:S03]  /*3e40*/  IMAD.HI.U32 R128, R7, R122, RZ ;  /* 0x0000007a07807227 */ /* 0x000fc600078e00ff */
[----:B------:R1:W-:Y:S01]  /*3e50*/  STL [R1+0x1338], R8 ;  /* 0x0013380801007387 */ /* 0x0003e20000100800 */
[----:B------:R-:W-:Y:S01]  /*3e60*/  IMAD.MOV R124, RZ, RZ, -R124 ;  /* 0x000000ffff7c7224 */ /* 0x000fe200078e0a7c */
[----:B------:R-:W-:Y:S01]  /*3e70*/  IADD3 R128, PT, PT, -R128, RZ, RZ ;  /* 0x000000ff80807210 */ /* 0x000fe20007ffe1ff */
[----:B---3--:R-:W-:Y:S02]  /*3e80*/  VIADD R2, R3, 0x82 ;  /* 0x0000008203027836 */ /* 0x008fe40000000000 */
[----:B------:R-:W-:Y:S01]  /*3e90*/  IMAD R117, R251, R123, R117 ;  /* 0x0000007bfb757224 */ /* 0x000fe200078e0275 */
[----:B------:R-:W-:Y:S01]  /*3ea0*/  IABS R123, R8 ;  /* 0x00000008007b7213 */ /* 0x000fe20000000000 */
[----:B------:R-:W-:Y:S01]  /*3eb0*/  IMAD.HI.U32 R129, R7, R121, RZ ;  /* 0x0000007907817227 */ /* 0x000fe200078e00ff */
[----:B------:R2:W-:Y:S01]  /*3ec0*/  STL [R1+0x1348], R2 ;  /* 0x0013480201007387 */ /* 0x0005e20000100800 */
[----:B-1----:R-:W-:Y:S02]  /*3ed0*/  IADD3 R8, PT, PT, R3, 0x86, RZ ;  /* 0x0000008603087810 */ /* 0x002fe40007ffe0ff */
[----:B------:R-:W-:Y:S01]  /*3ee0*/  IMAD R116, R251, R124, R116 ;  /* 0x0000007cfb747224 */ /* 0x000fe200078e0274 */
[----:B------:R-:W-:Y:S01]  /*3ef0*/  IABS R124, R2 ;  /* 0x00000002007c7213 */ /* 0x000fe20000000000 */
[----:B------:R-:W-:-:S04]  /*3f00*/  IMAD.HI.U32 R127, R7, R123, RZ ;  /* 0x0000007b077f7227 */ /* 0x000fc800078e00ff */
[----:B------:R-:W-:Y:S02]  /*3f10*/  IMAD.MOV R129, RZ, RZ, -R129 ;  /* 0x000000ffff817224 */ /* 0x000fe400078e0a81 */
[----:B------:R-:W-:Y:S01]  /*3f20*/  IMAD R122, R251, R128, R122 ;  /* 0x00000080fb7a7224 */ /* 0x000fe200078e027a */
[----:B------:R-:W-:Y:S01]  /*3f30*/  IABS R128, R8 ;  /* 0x0000000800807213 */ /* 0x000fe20000000000 */
[C---:B--2---:R-:W-:Y:S02]  /*3f40*/  VIADD R2, R3.reuse, 0x87 ;  /* 0x0000008703027836 */ /* 0x044fe40000000000 */
[----:B------:R-:W-:Y:S02]  /*3f50*/  VIADD R0, R3, 0x83 ;  /* 0x0000008303007836 */ /* 0x000fe40000000000 */
[----:B------:R-:W-:-:S03]  /*3f60*/  IMAD.HI.U32 R126, R7, R124, RZ ;  /* 0x0000007c077e7227 */ /* 0x000fc600078e00ff */
[----:B------:R-:W-:Y:S01]  /*3f70*/  STL [R1+0x1354], R0 ;  /* 0x0013540001007387 */ /* 0x000fe20000100800 */
[----:B------:R-:W-:Y:S01]  /*3f80*/  VIADD R10, R3, 0x84 ;  /* 0x00000084030a7836 */ /* 0x000fe20000000000 */
[----:B------:R-:W-:Y:S01]  /*3f90*/  IABS R125, R0 ;  /* 0x00000000007d7213 */ /* 0x000fe20000000000 */
[----:B------:R-:W-:Y:S02]  /*3fa0*/  IMAD.MOV R127, RZ, RZ, -R127 ;  /* 0x000000ffff7f7224 */ /* 0x000fe400078e0a7f */
[----:B------:R-:W-:Y:S01]  /*3fb0*/  IMAD R121, R251, R129, R121 ;  /* 0x00000081fb797224 */ /* 0x000fe200078e0279 */
[----:B------:R-:W-:Y:S01]  /*3fc0*/  IABS R129, R2 ;  /* 0x0000000200817213 */ /* 0x000fe20000000000 */
[----:B------:R-:W-:Y:S01]  /*3fd0*/  VIADD R9, R3, 0x85 ;  /* 0x0000008503097836 */ /* 0x000fe20000000000 */
[----:B------:R-:W-:Y:S01]  /*3fe0*/  STL [R1+0x1314], R10 ;  /* 0x0013140a01007387 */ /* 0x000fe20000100800 */
[----:B------:R-:W-:-:S03]  /*3ff0*/  IMAD.HI.U32 R132, R7, R128, RZ ;  /* 0x0000008007847227 */ /* 0x000fc600078e00ff */
[----:B------:R1:W-:Y:S01]  /*4000*/  STL [R1+0x1318], R9 ;  /* 0x0013180901007387 */ /* 0x0003e20000100800 */
[----:B------:R-:W-:Y:S02]  /*4010*/  IMAD.MOV R126, RZ, RZ, -R126 ;  /* 0x000000ffff7e7224 */ /* 0x000fe400078e0a7e */
[----:B------:R-:W-:Y:S01]  /*4020*/  IMAD R123, R251, R127, R123 ;  /* 0x0000007ffb7b7224 */ /* 0x000fe200078e027b */
[----:B------:R-:W-:Y:S01]  /*4030*/  IABS R127, R9 ;  /* 0x00000009007f7213 */ /* 0x000fe20000000000 */
[----:B------:R-:W-:Y:S01]  /*4040*/  IMAD.HI.U32 R131, R7, R129, RZ ;  /* 0x0000008107837227 */ /* 0x000fe200078e00ff */
[----:B------:R2:W-:Y:S03]  /*4050*/  STL [R1+0x1320], R8 ;  /* 0x0013200801007387 */ /* 0x0005e60000100800 */
[----:B------:R-:W-:Y:S01]  /*4060*/  IMAD.MOV R132, RZ, RZ, -R132 ;  /* 0x000000ffff847224 */ /* 0x000fe200078e0a84 */
[----:B------:R-:W-:Y:S01]  /*4070*/  IADD3 R131, PT, PT, -R131, RZ, RZ ;  /* 0x000000ff83837210 */ /* 0x000fe20007ffe1ff */
[----:B-1----:R-:W-:Y:S01]  /*4080*/  VIADD R9, R3, 0x8a ;  /* 0x0000008a03097836 */ /* 0x002fe20000000000 */
[----:B------:R-:W-:Y:S01]  /*4090*/  STL [R1+0x1328], R2 ;  /* 0x0013280201007387 */ /* 0x000fe20000100800 */
[C---:B------:R-:W-:Y:S01]  /*40a0*/  IMAD R124, R251.reuse, R126, R124 ;  /* 0x0000007efb7c7224 */ /* 0x040fe200078e027c */
[----:B------:R-:W-:Y:S01]  /*40b0*/  IABS R126, R10 ;  /* 0x0000000a007e7213 */ /* 0x000fe20000000000 */
[----:B------:R-:W-:Y:S01]  /*40c0*/  IMAD R128, R251, R132, R128 ;  /* 0x00000084fb807224 */ /* 0x000fe200078e0280 */
[----:B------:R-:W-:Y:S01]  /*40d0*/  IABS R132, R9 ;  /* 0x0000000900847213 */ /* 0x000fe20000000000 */
[----:B------:R-:W-:-:S02]  /*40e0*/  VIADD R0, R3, 0x88 ;  /* 0x0000008803007836 */ /* 0x000fc40000000000 */
[----:B------:R-:W-:Y:S02]  /*40f0*/  VIADD R10, R3, 0x89 ;  /* 0x00000089030a7836 */ /* 0x000fe40000000000 */
[----:B------:R-:W-:Y:S01]  /*4100*/  IMAD.HI.U32 R134, R7, R126, RZ ;  /* 0x0000007e07867227 */ /* 0x000fe200078e00ff */
[----:B------:R1:W-:Y:S01]  /*4110*/  STL [R1+0x133c], R0 ;  /* 0x00133c0001007387 */ /* 0x0003e20000100800 */
[----:B------:R-:W-:Y:S02]  /*4120*/  IABS R130, R0 ;  /* 0x0000000000827213 */ /* 0x000fe40000000000 */
[----:B------:R-:W-:Y:S01]  /*4130*/  IMAD R129, R251, R131, R129 ;  /* 0x00000083fb817224 */ /* 0x000fe200078e0281 */
[----:B------:R-:W-:Y:S01]  /*4140*/  IABS R131, R10 ;  /* 0x0000000a00837213 */ /* 0x000fe20000000000 */
[----:B------:R-:W-:Y:S01]  /*4150*/  IMAD.HI.U32 R138, R7, R132, RZ ;  /* 0x00000084078a7227 */ /* 0x000fe200078e00ff */
[----:B------:R3:W-:Y:S03]  /*4160*/  STL [R1+0x1300], R10 ;  /* 0x0013000a01007387 */ /* 0x0007e60000100800 */
[----:B------:R-:W-:Y:S01]  /*4170*/  IMAD.MOV R134, RZ, RZ, -R134 ;  /* 0x000000ffff867224 */ /* 0x000fe200078e0a86 */
[----:B------:R4:W-:Y:S01]  /*4180*/  STL [R1+0x1304], R9 ;  /* 0x0013040901007387 */ /* 0x0009e20000100800 */
[C---:B--2---:R-:W-:Y:S01]  /*4190*/  VIADD R8, R3.reuse, 0x8b ;  /* 0x0000008b03087836 */ /* 0x044fe20000000000 */
[----:B-1----:R-:W-:Y:S01]  /*41a0*/  IADD3 R0, PT, PT, R3, 0x8d, RZ ;  /* 0x0000008d03007810 */ /* 0x002fe20007ffe0ff */
[----:B------:R-:W-:-:S02]  /*41b0*/  IMAD.MOV R138, RZ, RZ, -R138 ;  /* 0x000000ffff8a7224 */ /* 0x000fc400078e0a8a */
[----:B------:R-:W-:Y:S01]  /*41c0*/  IMAD R126, R251, R134, R126 ;  /* 0x00000086fb7e7224 */ /* 0x000fe200078e027e */
[----:B------:R-:W-:Y:S01]  /*41d0*/  IABS R134, R8 ;  /* 0x0000000800867213 */ /* 0x000fe20000000000 */
[----:B------:R-:W-:Y:S01]  /*41e0*/  IMAD.HI.U32 R139, R7, R131, RZ ;  /* 0x00000083078b7227 */ /* 0x000fe200078e00ff */
[----:B------:R1:W-:Y:S01]  /*41f0*/  STL [R1+0x1308], R8 ;  /* 0x0013080801007387 */ /* 0x0003e20000100800 */
[C---:B---3--:R-:W-:Y:S02]  /*4200*/  IADD3 R10, PT, PT, R3.reuse, 0x8e, RZ ;  /* 0x0000008e030a7810 */ /* 0x048fe40007ffe0ff */
[----:B----4-:R-:W-:Y:S01]  /*4210*/  VIADD R9, R3, 0x8f ;  /* 0x0000008f03097836 */ /* 0x010fe20000000000 */
[----:B------:R-:W-:Y:S01]  /*4220*/  IABS R136, R0 ;  /* 0x0000000000887213 */ /* 0x000fe20000000000 */
[----:B------:R-:W-:Y:S02]  /*4230*/  IMAD R132, R251, R138, R132 ;  /* 0x0000008afb847224 */ /* 0x000fe400078e0284 */
[----:B------:R-:W-:Y:S01]  /*4240*/  IMAD.MOV R139, RZ, RZ, -R139 ;  /* 0x000000ffff8b7224 */ /* 0x000fe200078e0a8b */
[----:B------:R-:W-:Y:S01]  /*4250*/  IABS R138, R9 ;  /* 0x00000009008a7213 */ /* 0x000fe20000000000 */
[----:B------:R-:W-:-:S02]  /*4260*/  VIADD R2, R3, 0x8c ;  /* 0x0000008c03027836 */ /* 0x000fc40000000000 */
[----:B-1----:R-:W-:Y:S02]  /*4270*/  VIADD R8, R3, 0x90 ;  /* 0x0000009003087836 */ /* 0x002fe40000000000 */
[----:B------:R-:W-:Y:S01]  /*4280*/  IMAD.HI.U32 R137, R7, R134, RZ ;  /* 0x0000008607897227 */ /* 0x000fe200078e00ff */
[----:B------:R-:W-:Y:S01]  /*4290*/  STL [R1+0x130c], R2 ;  /* 0x00130c0201007387 */ /* 0x000fe20000100800 */
[----:B------:R-:W-:Y:S02]  /*42a0*/  IABS R135, R2 ;  /* 0x0000000200877213 */ /* 0x000fe40000000000 */
[----:B------:R-:W-:Y:S01]  /*42b0*/  IMAD R131, R251, R139, R131 ;  /* 0x0000008bfb837224 */ /* 0x000fe200078e0283 */
[----:B------:R-:W-:Y:S01]  /*42c0*/  IABS R139, R8 ;  /* 0x00000008008b7213 */ /* 0x000fe20000000000 */
[----:B------:R-:W-:Y:S01]  /*42d0*/  IMAD.HI.U32 R143, R7, R138, RZ ;  /* 0x0000008a078f7227 */ /* 0x000fe200078e00ff */
[----:B------:R-:W-:Y:S03]  /*42e0*/  STL [R1+0x1310], R0 ;  /* 0x0013100001007387 */ /* 0x000fe60000100800 */
[----:B------:R-:W-:Y:S01]  /*42f0*/  IMAD.MOV R137, RZ, RZ, -R137 ;  /* 0x000000ffff897224 */ /* 0x000fe200078e0a89 */
[----:B------:R1:W-:Y:S01]  /*4300*/  STL [R1+0x12dc], R10 ;  /* 0x0012dc0a01007387 */ /* 0x0003e20000100800 */
[----:B------:R-:W-:Y:S01]  /*4310*/  IADD3 R143, PT, PT, -R143, RZ, RZ ;  /* 0x000000ff8f8f7210 */ /* 0x000fe20007ffe1ff */
[----:B------:R-:W-:-:S02]  /*4320*/  IMAD.HI.U32 R142, R7, R139, RZ ;  /* 0x0000008b078e7227 */ /* 0x000fc400078e00ff */
[----:B------:R2:W-:Y:S02]  /*4330*/  STL [R1+0x12e0], R9 ;  /* 0x0012e00901007387 */ /* 0x0005e40000100800 */
[C---:B------:R-:W-:Y:S01]  /*4340*/  IMAD R134, R251.reuse, R137, R134 ;  /* 0x00000089fb867224 */ /* 0x040fe200078e0286 */
[----:B------:R-:W-:Y:S01]  /*4350*/  IABS R137, R10 ;  /* 0x0000000a00897213 */ /* 0x000fe20000000000 */
[----:B------:R-:W-:Y:S01]  /*4360*/  IMAD.MOV R142, RZ, RZ, -R142 ;  /* 0x000000ffff8e7224 */ /* 0x000fe200078e0a8e */
[----:B------:R3:W-:Y:S01]  /*4370*/  STL [R1+0x12ec], R8 ;  /* 0x0012ec0801007387 */ /* 0x0007e20000100800 */
[----:B------:R-:W-:Y:S02]  /*4380*/  IMAD R138, R251, R143, R138 ;  /* 0x0000008ffb8a7224 */ /* 0x000fe400078e028a */
[C---:B-1----:R-:W-:Y:S02]  /*4390*/  VIADD R10, R3.reuse, 0x93 ;  /* 0x00000093030a7836 */ /* 0x042fe40000000000 */
[----:B--2---:R-:W-:-:S02]  /*43a0*/  VIADD R9, R3, 0x94 ;  /* 0x0000009403097836 */ /* 0x004fc40000000000 */
[----:B------:R-:W-:Y:S02]  /*43b0*/  VIADD R2, R3, 0x91 ;  /* 0x0000009103027836 */ /* 0x000fe40000000000 */
[----:B------:R-:W-:Y:S01]  /*43c0*/  IMAD.HI.U32 R144, R7, R137, RZ ;  /* 0x0000008907907227 */ /* 0x000fe200078e00ff */
[----:B------:R-:W-:Y:S02]  /*43d0*/  IABS R143, R9 ;  /* 0x00000009008f7213 */ /* 0x000fe40000000000 */
[----:B------:R1:W-:Y:S01]  /*43e0*/  STL [R1+0x12f4], R2 ;  /* 0x0012f40201007387 */ /* 0x0003e20000100800 */
[C---:B------:R-:W-:Y:S01]  /*43f0*/  VIADD R0, R3.reuse, 0x92 ;  /* 0x0000009203007836 */ /* 0x040fe20000000000 */
[----:B---3--:R-:W-:Y:S01]  /*4400*/  IADD3 R8, PT, PT, R3, 0x95, RZ ;  /* 0x0000009503087810 */ /* 0x008fe20007ffe0ff */
[----:B------:R-:W-:Y:S01]  /*4410*/  IMAD R139, R251, R142, R139 ;  /* 0x0000008efb8b7224 */ /* 0x000fe200078e028b */
[----:B------:R-:W-:Y:S01]  /*4420*/  IABS R142, R10 ;  /* 0x0000000a008e7213 */ /* 0x000fe20000000000 */
[----:B------:R-:W-:Y:S01]  /*4430*/  IMAD.MOV R144, RZ, RZ, -R144 ;  /* 0x000000ffff907224 */ /* 0x000fe200078e0a90 */
[----:B------:R-:W-:Y:S01]  /*4440*/  STL [R1+0x12f8], R0 ;  /* 0x0012f80001007387 */ /* 0x000fe20000100800 */
[----:B------:R-:W-:Y:S01]  /*4450*/  IMAD.HI.U32 R148, R7, R143, RZ ;  /* 0x0000008f07947227 */ /* 0x000fe200078e00ff */
[----:B------:R-:W-:-:S02]  /*4460*/  IABS R140, R2 ;  /* 0x00000002008c7213 */ /* 0x000fc40000000000 */
[----:B------:R-:W-:Y:S01]  /*4470*/  STL [R1+0x12c4], R10 ;  /* 0x0012c40a01007387 */ /* 0x000fe20000100800 */
[----:B------:R-:W-:Y:S01]  /*4480*/  IMAD R137, R251, R144, R137 ;  /* 0x00000090fb897224 */ /* 0x000fe200078e0289 */
[----:B------:R-:W-:Y:S01]  /*4490*/  IABS R144, R8 ;  /* 0x0000000800907213 */ /* 0x000fe20000000000 */
[----:B------:R-:W-:Y:S01]  /*44a0*/  IMAD.HI.U32 R149, R7, R142, RZ ;  /* 0x0000008e07957227 */ /* 0x000fe200078e00ff */
[----:B------:R2:W-:Y:S01]  /*44b0*/  STL [R1+0x12c8], R9 ;  /* 0x0012c80901007387 */ /* 0x0005e20000100800 */
[----:B------:R-:W-:Y:S02]  /*44c0*/  IABS R141, R0 ;  /* 0x00000000008d7213 */ /* 0x000fe40000000000 */
[----:B------:R-:W-:Y:S01]  /*44d0*/  IMAD.MOV R148, RZ, RZ, -R148 ;  /* 0x000000ffff947224 */ /* 0x000fe200078e0a94 */
[----:B------:R3:W-:Y:S01]  /*44e0*/  STL [R1+0x12cc], R8 ;  /* 0x0012cc0801007387 */ /* 0x0007e20000100800 */
[----:B------:R-:W-:Y:S02]  /*44f0*/  IMAD.MOV R149, RZ, RZ, -R149 ;  /* 0x000000ffff957224 */ /* 0x000fe400078e0a95 */
[----:B------:R-:W-:-:S02]  /*4500*/  IMAD R143, R251, R148, R143 ;  /* 0x00000094fb8f7224 */ /* 0x000fc400078e028f */
[C---:B-1----:R-:W-:Y:S02]  /*4510*/  VIADD R2, R3.reuse, 0x96 ;  /* 0x0000009603027836 */ /* 0x042fe40000000000 */
[----:B--2---:R-:W-:Y:S02]  /*4520*/  VIADD R9, R3, 0x99 ;  /* 0x0000009903097836 */ /* 0x004fe40000000000 */
[----:B------:R-:W-:Y:S01]  /*4530*/  IMAD.HI.U32 R147, R7, R144, RZ ;  /* 0x0000009007937227 */ /* 0x000fe200078e00ff */
[----:B------:R-:W-:Y:S01]  /*4540*/  STL [R1+0x12d0], R2 ;  /* 0x0012d00201007387 */ /* 0x000fe20000100800 */
[----:B------:R-:W-:Y:S02]  /*4550*/  IABS R145, R2 ;  /* 0x0000000200917213 */ /* 0x000fe40000000000 */
[C---:B---3--:R-:W-:Y:S01]  /*4560*/  VIADD R8, R3.reuse, 0x9a ;  /* 0x0000009a03087836 */ /* 0x048fe20000000000 */
[----:B------:R-:W-:Y:S01]  /*4570*/  IABS R148, R9 ;  /* 0x0000000900947213 */ /* 0x000fe20000000000 */
[----:B------:R-:W-:-:S02]  /*4580*/  VIADD R0, R3, 0x97 ;  /* 0x0000009703007836 */ /* 0x000fc40000000000 */
[----:B------:R-:W-:Y:S02]  /*4590*/  VIADD R10, R3, 0x98 ;  /* 0x00000098030a7836 */ /* 0x000fe40000000000 */
[----:B------:R-:W-:Y:S01]  /*45a0*/  IMAD R142, R251, R149, R142 ;  /* 0x00000095fb8e7224 */ /* 0x000fe200078e028e */
[----:B------:R-:W-:Y:S01]  /*45b0*/  IABS R149, R8 ;  /* 0x0000000800957213 */ /* 0x000fe20000000000 */
[----:B------:R-:W-:Y:S01]  /*45c0*/  IMAD.MOV R147, RZ, RZ, -R147 ;  /* 0x000000ffff937224 */ /* 0x000fe200078e0a93 */
[----:B------:R1:W-:Y:S01]  /*45d0*/  STL [R1+0x12d4], R0 ;  /* 0x0012d40001007387 */ /* 0x0003e20000100800 */
[----:B------:R-:W-:Y:S01]  /*45e0*/  IMAD.HI.U32 R153, R7, R148, RZ ;  /* 0x0000009407997227 */ /* 0x000fe200078e00ff */
[----:B------:R-:W-:Y:S02]  /*45f0*/  IABS R146, R0 ;  /* 0x0000000000927213 */ /* 0x000fe40000000000 */
[----:B------:R2:W-:Y:S01]  /*4600*/  STL [R1+0x12a8], R10 ;  /* 0x0012a80a01007387 */ /* 0x0005e20000100800 */
[----:B------:R-:W-:Y:S01]  /*4610*/  IMAD R144, R251, R147, R144 ;  /* 0x00000093fb907224 */ /* 0x000fe200078e0290 */
[----:B------:R-:W-:Y:S01]  /*4620*/  IABS R147, R10 ;  /* 0x0000000a00937213 */ /* 0x000fe20000000000 */
[----:B------:R-:W-:Y:S01]  /*4630*/  IMAD.HI.U32 R152, R7, R149, RZ ;  /* 0x0000009507987227 */ /* 0x000fe200078e00ff */
[----:B------:R3:W-:Y:S01]  /*4640*/  STL [R1+0x12ac], R9 ;  /* 0x0012ac0901007387 */ /* 0x0007e20000100800 */
[----:B-1----:R-:W-:-:S02]  /*4650*/  IADD3 R0, PT, PT, R3, 0x9c, RZ ;  /* 0x0000009c03007810 */ /* 0x002fc40007ffe0ff */
[----:B------:R-:W-:Y:S01]  /*4660*/  IMAD.MOV R153, RZ, RZ, -R153 ;  /* 0x000000ffff997224 */ /* 0x000fe200078e0a99 */
[----:B------:R1:W-:Y:S01]  /*4670*/  STL [R1+0x12b4], R8 ;  /* 0x0012b40801007387 */ /* 0x0003e20000100800 */
[----:B------:R-:W-:Y:S01]  /*4680*/  IMAD.MOV R152, RZ, RZ, -R152 ;  /* 0x000000ffff987224 */ /* 0x000fe200078e0a98 */
[----:B--2---:R-:W-:Y:S01]  /*4690*/  IADD3 R10, PT, PT, R3, 0x9d, RZ ;  /* 0x0000009d030a7810 */ /* 0x004fe20007ffe0ff */
[----:B------:R-:W-:Y:S01]  /*46a0*/  IMAD R148, R251, R153, R148 ;  /* 0x00000099fb947224 */ /* 0x000fe200078e0294 */
[----:B------:R-:W-:Y:S01]  /*46b0*/  IABS R151, R0 ;  /* 0x0000000000977213 */ /* 0x000fe20000000000 */
[----:B------:R-:W-:-:S04]  /*46c0*/  IMAD.HI.U32 R154, R7, R147, RZ ;  /* 0x00000093079a7227 */ /* 0x000fc800078e00ff */
[C---:B---3--:R-:W-:Y:S02]  /*46d0*/  VIADD R9, R3.reuse, 0x9e ;  /* 0x0000009e03097836 */ /* 0x048fe40000000000 */
[----:B------:R-:W-:Y:S02]  /*46e0*/  VIADD R2, R3, 0x9b ;  /* 0x0000009b03027836 */ /* 0x000fe40000000000 */
[----:B------:R-:W-:Y:S01]  /*46f0*/  IMAD R149, R251, R152, R149 ;  /* 0x00000098fb957224 */ /* 0x000fe200078e0295 */
[----:B------:R-:W-:Y:S01]  /*4700*/  IABS R153, R9 ;  /* 0x0000000900997213 */ /* 0x000fe20000000000 */
[----:B------:R-:W-:Y:S01]  /*4710*/  IMAD.MOV R154, RZ, RZ, -R154 ;  /* 0x000000ffff9a7224 */ /* 0x000fe200078e0a9a */
[----:B------:R-:W-:Y:S01]  /*4720*/  IABS R152, R10 ;  /* 0x0000000a00987213 */ /* 0x000fe20000000000 */
[----:B-1----:R-:W-:Y:S01]  /*4730*/  VIADD R8, R3, 0x9f ;  /* 0x0000009f03087836 */ /* 0x002fe20000000000 */
[----:B------:R1:W-:Y:S01]  /*4740*/  STL [R1+0x12bc], R2 ;  /* 0x0012bc0201007387 */ /* 0x0003e20000100800 */
[----:B------:R-:W-:Y:S01]  /*4750*/  IMAD.HI.U32 R158, R7, R153, RZ ;  /* 0x00000099079e7227 */ /* 0x000fe200078e00ff */
[----:B------:R-:W-:-:S02]  /*4760*/  IABS R150, R2 ;  /* 0x0000000200967213 */ /* 0x000fc40000000000 */
[----:B------:R2:W-:Y:S01]  /*4770*/  STL [R1+0x12c0], R0 ;  /* 0x0012c00001007387 */ /* 0x0005e20000100800 */
[----:B------:R-:W-:Y:S01]  /*4780*/  IMAD R147, R251, R154, R147 ;  /* 0x0000009afb937224 */ /* 0x000fe200078e0293 */
[----:B------:R-:W-:Y:S01]  /*4790*/  IABS R154, R8 ;  /* 0x00000008009a7213 */ /* 0x000fe20000000000 */
[C---:B------:R-:W-:Y:S01]  /*47a0*/  IMAD.HI.U32 R159, R7.reuse, R152, RZ ;  /* 0x00000098079f7227 */ /* 0x040fe200078e00ff */
[----:B------:R-:W-:Y:S01]  /*47b0*/  STL [R1+0x1288], R10 ;  /* 0x0012880a01007387 */ /* 0x000fe20000100800 */
[----:B------:R-:W-:Y:S02]  /*47c0*/  IADD3 R158, PT, PT, -R158, RZ, RZ ;  /* 0x000000ff9e9e7210 */ /* 0x000fe40007ffe1ff */
[----:B------:R-:W-:Y:S01]  /*47d0*/  IMAD.MOV R159, RZ, RZ, -R159 ;  /* 0x000000ffff9f7224 */ /* 0x000fe200078e0a9f */
[----:B------:R3:W-:Y:S01]  /*47e0*/  STL [R1+0x128c], R9 ;  /* 0x00128c0901007387 */ /* 0x0007e20000100800 */
[----:B------:R-:W-:-:S03]  /*47f0*/  IMAD.HI.U32 R157, R7, R154, RZ ;  /* 0x0000009a079d7227 */ /* 0x000fc600078e00ff */
[----:B------:R4:W-:Y:S01]  /*4800*/  STL [R1+0x1290], R8 ;  /* 0x0012900801007387 */ /* 0x0009e20000100800 */
[----:B------:R-:W-:Y:S02]  /*4810*/  IMAD R153, R251, R158, R153 ;  /* 0x0000009efb997224 */ /* 0x000fe400078e0299 */
[C---:B-1----:R-:W-:Y:S02]  /*4820*/  VIADD R2, R3.reuse, 0xa0 ;  /* 0x000000a003027836 */ /* 0x042fe40000000000 */
[C---:B--2---:R-:W-:Y:S02]  /*4830*/  VIADD R0, R3.reuse, 0xa1 ;  /* 0x000000a103007836 */ /* 0x044fe40000000000 */
[----:B---3--:R-:W-:Y:S01]  /*4840*/  VIADD R9, R3, 0xa3 ;  /* 0x000000a303097836 */ /* 0x008fe20000000000 */
[----:B------:R-:W-:Y:S01]  /*4850*/  STL [R1+0x1294], R2 ;  /* 0x0012940201007387 */ /* 0x000fe20000100800 */
[----:B------:R-:W-:Y:S01]  /*4860*/  IMAD R152, R251, R159, R152 ;  /* 0x0000009ffb987224 */ /* 0x000fe200078e0298 */
[C---:B----4-:R-:W-:Y:S01]  /*4870*/  IADD3 R8, PT, PT, R3.reuse, 0xa4, RZ ;  /* 0x000000a403087810 */ /* 0x050fe20007ffe0ff */
[----:B------:R-:W-:Y:S01]  /*4880*/  IMAD.MOV R157, RZ, RZ, -R157 ;  /* 0x000000ffff9d7224 */ /* 0x000fe200078e0a9d */
[----:B------:R-:W-:Y:S01]  /*4890*/  IABS R158, R9 ;  /* 0x00000009009e7213 */ /* 0x000fe20000000000 */
[----:B------:R-:W-:Y:S01]  /*48a0*/  VIADD R10, R3, 0xa2 ;  /* 0x000000a2030a7836 */ /* 0x000fe20000000000 */
[----:B------:R-:W-:Y:S01]  /*48b0*/  IABS R159, R8 ;  /* 0x00000008009f7213 */ /* 0x000fe20000000000 */
[----:B------:R-:W-:Y:S01]  /*48c0*/  STL [R1+0x129c], R0 ;  /* 0x00129c0001007387 */ /* 0x000fe20000100800 */
[----:B------:R-:W-:Y:S01]  /*48d0*/  IMAD R154, R251, R157, R154 ;  /* 0x0000009dfb9a7224 */ /* 0x000fe200078e029a */
[----:B------:R-:W-:Y:S01]  /*48e0*/  IABS R155, R2 ;  /* 0x00000002009b7213 */ /* 0x000fe20000000000 */
[----:B------:R-:W-:Y:S01]  /*48f0*/  IMAD.HI.U32 R163, R7, R158, RZ ;  /* 0x0000009e07a37227 */ /* 0x000fe200078e00ff */
[----:B------:R-:W-:Y:S01]  /*4900*/  STL [R1+0x1270], R10 ;  /* 0x0012700a01007387 */ /* 0x000fe20000100800 */
[----:B------:R-:W-:-:S02]  /*4910*/  IABS R157, R10 ;  /* 0x0000000a009d7213 */ /* 0x000fc40000000000 */
[C---:B------:R-:W-:Y:S01]  /*4920*/  IMAD.HI.U32 R162, R7.reuse, R159, RZ ;  /* 0x0000009f07a27227 */ /* 0x040fe200078e00ff */
[----:B------:R1:W-:Y:S01]  /*4930*/  STL [R1+0x1278], R9 ;  /* 0x0012780901007387 */ /* 0x0003e20000100800 */
[----:B------:R-:W-:Y:S02]  /*4940*/  IABS R156, R0 ;  /* 0x00000000009c7213 */ /* 0x000fe40000000000 */
[----:B------:R-:W-:Y:S01]  /*4950*/  IMAD.HI.U32 R109, R7, R4, RZ ;  /* 0x00000004076d7227 */ /* 0x000fe200078e00ff */
[----:B------:R2:W-:Y:S03]  /*4960*/  STL [R1+0x127c], R8 ;  /* 0x00127c0801007387 */ /* 0x0005e60000100800 */
[----:B------:R-:W-:Y:S02]  /*4970*/  IMAD.MOV R163, RZ, RZ, -R163 ;  /* 0x000000ffffa37224 */ /* 0x000fe400078e0aa3 */
[----:B------:R-:W-:-:S02]  /*4980*/  IMAD.MOV R162, RZ, RZ, -R162 ;  /* 0x000000ffffa27224 */ /* 0x000fc400078e0aa2 */
[C---:B-1----:R-:W-:Y:S02]  /*4990*/  VIADD R9, R3.reuse, 0xa8 ;  /* 0x000000a803097836 */ /* 0x042fe40000000000 */
[----:B------:R-:W-:Y:S02]  /*49a0*/  VIADD R10, R3, 0xa7 ;  /* 0x000000a7030a7836 */ /* 0x000fe40000000000 */
[----:B------:R-:W-:-:S04]  /*49b0*/  IMAD.HI.U32 R164, R7, R157, RZ ;  /* 0x0000009d07a47227 */ /* 0x000fc800078e00ff */
[----:B------:R-:W-:Y:S02]  /*49c0*/  IMAD.MOV R109, RZ, RZ, -R109 ;  /* 0x000000ffff6d7224 */ /* 0x000fe400078e0a6d */
[----:B------:R-:W-:Y:S01]  /*49d0*/  IMAD R158, R251, R163, R158 ;  /* 0x000000a3fb9e7224 */ /* 0x000fe200078e029e */
[----:B------:R-:W-:Y:S01]  /*49e0*/  IABS R163, R9 ;  /* 0x0000000900a37213 */ /* 0x000fe20000000000 */
[C---:B------:R-:W-:Y:S02]  /*49f0*/  VIADD R2, R3.reuse, 0xa5 ;  /* 0x000000a503027836 */ /* 0x040fe40000000000 */
[----:B------:R-:W-:Y:S02]  /*4a00*/  VIADD R0, R3, 0xa6 ;  /* 0x000000a603007836 */ /* 0x000fe40000000000 */
[----:B------:R-:W-:Y:S01]  /*4a10*/  IMAD R159, R251, R162, R159 ;  /* 0x000000a2fb9f7224 */ /* 0x000fe200078e029f */
[----:B------:R-:W-:Y:S01]  /*4a20*/  IABS R162, R10 ;  /* 0x0000000a00a27213 */ /* 0x000fe20000000000 */
[----:B------:R-:W-:Y:S01]  /*4a30*/  IMAD.MOV R164, RZ, RZ, -R164 ;  /* 0x000000ffffa47224 */ /* 0x000fe200078e0aa4 */
[----:B------:R-:W-:Y:S01]  /*4a40*/  STL [R1+0x1280], R2 ;  /* 0x0012800201007387 */ /* 0x000fe20000100800 */
[----:B--2---:R-:W-:Y:S01]  /*4a50*/  VIADD R8, R3, 0xa9 ;  /* 0x000000a903087836 */ /* 0x004fe20000000000 */
[----:B------:R-:W-:Y:S01]  /*4a60*/  IABS R160, R2 ;  /* 0x0000000200a07213 */ /* 0x000fe20000000000 */
[----:B------:R-:W-:Y:S01]  /*4a70*/  IMAD R109, R251, R109, R4 ;  /* 0x0000006dfb6d7224 */ /* 0x000fe200078e0204 */
[----:B------:R1:W-:Y:S01]  /*4a80*/  STL [R1+0x1284], R0 ;  /* 0x0012840001007387 */ /* 0x0003e20000100800 */
[----:B------:R-:W-:Y:S01]  /*4a90*/  IMAD.HI.U32 R4, R7, R115, RZ ;  /* 0x0000007307047227 */ /* 0x000fe200078e00ff */
[----:B------:R-:W-:-:S02]  /*4aa0*/  IABS R161, R0 ;  /* 0x0000000000a17213 */ /* 0x000fc40000000000 */
[----:B------:R2:W-:Y:S01]  /*4ab0*/  STL [R1+0x124c], R10 ;  /* 0x00124c0a01007387 */ /* 0x0005e20000100800 */
[----:B------:R-:W-:-:S03]  /*4ac0*/  IMAD.HI.U32 R168, R7, R163, RZ ;  /* 0x000000a307a87227 */ /* 0x000fc600078e00ff */
[----:B------:R3:W-:Y:S01]  /*4ad0*/  STL [R1+0x1250], R9 ;  /* 0x0012500901007387 */ /* 0x0007e20000100800 */
[----:B------:R-:W-:Y:S01]  /*4ae0*/  IMAD R157, R251, R164, R157 ;  /* 0x000000a4fb9d7224 */ /* 0x000fe200078e029d */
[----:B------:R-:W-:Y:S01]  /*4af0*/  IABS R164, R8 ;  /* 0x0000000800a47213 */ /* 0x000fe20000000000 */
[----:B------:R-:W-:Y:S01]  /*4b00*/  IMAD.HI.U32 R133, R7, R127, RZ ;  /* 0x0000007f07857227 */ /* 0x000fe200078e00ff */
[----:B------:R4:W-:Y:S01]  /*4b10*/  STL [R1+0x1258], R8 ;  /* 0x0012580801007387 */ /* 0x0009e20000100800 */
[----:B-1----:R-:W-:Y:S02]  /*4b20*/  IADD3 R0, PT, PT, R3, 0xab, RZ ;  /* 0x000000ab03007810 */ /* 0x002fe40007ffe0ff */
[----:B------:R-:W-:Y:S01]  /*4b30*/  IMAD.HI.U32 R169, R7, R162, RZ ;  /* 0x000000a207a97227 */ /* 0x000fe200078e00ff */
[----:B--2---:R-:W-:Y:S02]  /*4b40*/  IADD3 R10, PT, PT, R3, 0xac, RZ ;  /* 0x000000ac030a7810 */ /* 0x004fe40007ffe0ff */
[----:B------:R-:W-:Y:S01]  /*4b50*/  IABS R166, R0 ;  /* 0x0000000000a67213 */ /* 0x000fe20000000000 */
[----:B------:R-:W-:-:S02]  /*4b60*/  IMAD.MOV R4, RZ, RZ, -R4 ;  /* 0x000000ffff047224 */ /* 0x000fc400078e0a04 */
[----:B------:R-:W-:Y:S02]  /*4b70*/  IMAD.MOV R168, RZ, RZ, -R168 ;  /* 0x000000ffffa87224 */ /* 0x000fe400078e0aa8 */
[C---:B---3--:R-:W-:Y:S02]  /*4b80*/  VIADD R9, R3.reuse, 0xad ;  /* 0x000000ad03097836 */ /* 0x048fe40000000000 */
[----:B------:R-:W-:Y:S02]  /*4b90*/  IMAD.MOV R133, RZ, RZ, -R133 ;  /* 0x000000ffff857224 */ /* 0x000fe400078e0a85 */
[----:B------:R-:W-:Y:S02]  /*4ba0*/  IMAD.MOV R169, RZ, RZ, -R169 ;  /* 0x000000ffffa97224 */ /* 0x000fe400078e0aa9 */
[----:B----4-:R-:W-:Y:S02]  /*4bb0*/  VIADD R8, R3, 0xae ;  /* 0x000000ae03087836 */ /* 0x010fe40000000000 */
[----:B------:R-:W-:-:S02]  /*4bc0*/  IMAD R115, R251, R4, R115 ;  /* 0x00000004fb737224 */ /* 0x000fc400078e0273 */
[----:B------:R-:W-:-:S04]  /*4bd0*/  IMAD.HI.U32 R167, R7, R164, RZ ;  /* 0x000000a407a77227 */ /* 0x000fc800078e00ff */
[----:B------:R-:W-:-:S04]  /*4be0*/  IMAD.HI.U32 R4, R7, R120, RZ ;  /* 0x0000007807047227 */ /* 0x000fc800078e00ff */
[C---:B------:R-:W-:Y:S01]  /*4bf0*/  IMAD R163, R251.reuse, R168, R163 ;  /* 0x000000a8fba37224 */ /* 0x040fe200078e02a3 */
[----:B------:R-:W-:Y:S01]  /*4c00*/  IABS R168, R9 ;  /* 0x0000000900a87213 */ /* 0x000fe20000000000 */
[C---:B------:R-:W-:Y:S02]  /*4c10*/  IMAD R127, R251.reuse, R133, R127 ;  /* 0x00000085fb7f7224 */ /* 0x040fe400078e027f */
[----:B------:R-:W-:Y:S01]  /*4c20*/  IMAD R162, R251, R169, R162 ;  /* 0x000000a9fba27224 */ /* 0x000fe200078e02a2 */
[----:B------:R-:W-:Y:S01]  /*4c30*/  IABS R169, R8 ;  /* 0x0000000800a97213 */ /* 0x000fe20000000000 */
[----:B------:R-:W-:-:S04]  /*4c40*/  IMAD.HI.U32 R133, R7, R135, RZ ;  /* 0x0000008707857227 */ /* 0x000fc800078e00ff */
[----:B------:R-:W-:Y:S02]  /*4c50*/  VIADD R2, R3, 0xaa ;  /* 0x000000aa03027836 */ /* 0x000fe40000000000 */
[----:B------:R-:W-:Y:S02]  /*4c60*/  IMAD.MOV R167, RZ, RZ, -R167 ;  /* 0x000000ffffa77224 */ /* 0x000fe400078e0aa7 */
[----:B------:R-:W-:Y:S01]  /*4c70*/  IMAD.MOV R4, RZ, RZ, -R4 ;  /* 0x000000ffff047224 */ /* 0x000fe200078e0a04 */
[----:B------:R-:W-:Y:S01]  /*4c80*/  STL [R1+0x1260], R2 ;  /* 0x0012600201007387 */ /* 0x000fe20000100800 */
[----:B------:R-:W-:Y:S01]  /*4c90*/  IMAD.HI.U32 R173, R7, R168, RZ ;  /* 0x000000a807ad7227 */ /* 0x000fe200078e00ff */
[----:B------:R-:W-:Y:S02]  /*4ca0*/  IABS R165, R2 ;  /* 0x0000000200a57213 */ /* 0x000fe40000000000 */
[----:B------:R-:W-:Y:S01]  /*4cb0*/  STL [R1+0x1268], R0 ;  /* 0x0012680001007387 */ /* 0x000fe20000100800 */
[----:B------:R-:W-:Y:S01]  /*4cc0*/  IMAD.MOV R133, RZ, RZ, -R133 ;  /* 0x000000ffff857224 */ /* 0x000fe200078e0a85 */
[----:B------:R-:W-:Y:S01]  /*4cd0*/  IADD3 R173, PT, PT, -R173, RZ, RZ ;  /* 0x000000ffadad7210 */ /* 0x000fe20007ffe1ff */
[C---:B------:R-:W-:Y:S01]  /*4ce0*/  IMAD R164, R251.reuse, R167, R164 ;  /* 0x000000a7fba47224 */ /* 0x040fe200078e02a4 */
[----:B------:R-:W-:Y:S01]  /*4cf0*/  IABS R167, R10 ;  /* 0x0000000a00a77213 */ /* 0x000fe20000000000 */
[----:B------:R-:W-:Y:S01]  /*4d00*/  IMAD R120, R251, R4, R120 ;  /* 0x00000004fb787224 */ /* 0x000fe200078e0278 */
[----:B------:R1:W-:Y:S01]  /*4d10*/  STL [R1+0x1238], R10 ;  /* 0x0012380a01007387 */ /* 0x0003e20000100800 */
[----:B------:R-:W-:-:S03]  /*4d20*/  IMAD.HI.U32 R172, R7, R169, RZ ;  /* 0x000000a907ac7227 */ /* 0x000fc600078e00ff */
[----:B------:R-:W-:Y:S01]  /*4d30*/  STL [R1+0x123c], R9 ;  /* 0x00123c0901007387 */ /* 0x000fe20000100800 */
[----:B------:R-:W-:-:S03]  /*4d40*/  IMAD.HI.U32 R4, R7, R125, RZ ;  /* 0x0000007d07047227 */ /* 0x000fc600078e00ff */
[----:B------:R2:W-:Y:S01]  /*4d50*/  STL [R1+0x1240], R8 ;  /* 0x0012400801007387 */ /* 0x0005e20000100800 */
[----:B------:R-:W-:Y:S02]  /*4d60*/  IMAD R135, R251, R133, R135 ;  /* 0x00000085fb877224 */ /* 0x000fe400078e0287 */
[----:B------:R-:W-:-:S04]  /*4d70*/  IMAD.HI.U32 R133, R7, R140, RZ ;  /* 0x0000008c07857227 */ /* 0x000fc800078e00ff */
[----:B------:R-:W-:Y:S02]  /*4d80*/  IMAD.MOV R172, RZ, RZ, -R172 ;  /* 0x000000ffffac7224 */ /* 0x000fe400078e0aac */
[C---:B-1----:R-:W-:Y:S01]  /*4d90*/  VIADD R10, R3.reuse, 0xb1 ;  /* 0x000000b1030a7836 */ /* 0x042fe20000000000 */
[C---:B--2---:R-:W-:Y:S01]  /*4da0*/  IADD3 R8, PT, PT, R3.reuse, 0xb3, RZ ;  /* 0x000000b303087810 */ /* 0x044fe20007ffe0ff */
[----:B------:R-:W-:Y:S02]  /*4db0*/  VIADD R9, R3, 0xb2 ;  /* 0x000000b203097836 */ /* 0x000fe40000000000 */
[----:B------:R-:W-:Y:S02]  /*4dc0*/  IMAD.MOV R4, RZ, RZ, -R4 ;  /* 0x000000ffff047224 */ /* 0x000fe400078e0a04 */
[----:B------:R-:W-:-:S04]  /*4dd0*/  IMAD.HI.U32 R174, R7, R167, RZ ;  /* 0x000000a707ae7227 */ /* 0x000fc800078e00ff */
[----:B------:R-:W-:Y:S02]  /*4de0*/  IMAD.MOV R133, RZ, RZ, -R133 ;  /* 0x000000ffff857224 */ /* 0x000fe400078e0a85 */
[----:B------:R-:W-:Y:S02]  /*4df0*/  VIADD R2, R3, 0xaf ;  /* 0x000000af03027836 */ /* 0x000fe40000000000 */
[C---:B------:R-:W-:Y:S01]  /*4e00*/  IMAD R168, R251.reuse, R173, R168 ;  /* 0x000000adfba87224 */ /* 0x040fe200078e02a8 */
[----:B------:R-:W-:Y:S01]  /*4e10*/  IABS R173, R9 ;  /* 0x0000000900ad7213 */ /* 0x000fe20000000000 */
[C---:B------:R-:W-:Y:S01]  /*4e20*/  IMAD R169, R251.reuse, R172, R169 ;  /* 0x000000acfba97224 */ /* 0x040fe200078e02a9 */
[----:B------:R-:W-:Y:S01]  /*4e30*/  IABS R172, R10 ;  /* 0x0000000a00ac7213 */ /* 0x000fe20000000000 */
[----:B------:R-:W-:Y:S01]  /*4e40*/  IMAD R125, R251, R4, R125 ;  /* 0x00000004fb7d7224 */ /* 0x000fe200078e027d */
[----:B------:R-:W-:Y:S01]  /*4e50*/  STL [R1+0x1248], R2 ;  /* 0x0012480201007387 */ /* 0x000fe20000100800 */
[----:B------:R-:W-:Y:S01]  /*4e60*/  VIADD R0, R3, 0xb0 ;  /* 0x000000b003007836 */ /* 0x000fe20000000000 */
[----:B------:R-:W-:Y:S01]  /*4e70*/  IABS R170, R2 ;  /* 0x0000000200aa7213 */ /* 0x000fe20000000000 */
[----:B------:R-:W-:-:S02]  /*4e80*/  IMAD.MOV R174, RZ, RZ, -R174 ;  /* 0x000000ffffae7224 */ /* 0x000fc400078e0aae */
[----:B------:R-:W-:Y:S01]  /*4e90*/  IMAD.HI.U32 R4, R7, R130, RZ ;  /* 0x0000008207047227 */ /* 0x000fe200078e00ff */
[----:B------:R-:W-:Y:S01]  /*4ea0*/  STL [R1+0x1244], R0 ;  /* 0x0012440001007387 */ /* 0x000fe20000100800 */
[----:B------:R-:W-:Y:S02]  /*4eb0*/  IABS R171, R0 ;  /* 0x0000000000ab7213 */ /* 0x000fe40000000000 */
[----:B------:R-:W-:Y:S01]  /*4ec0*/  IMAD R140, R251, R133, R140 ;  /* 0x00000085fb8c7224 */ /* 0x000fe200078e028c */
[----:B------:R-:W-:Y:S01]  /*4ed0*/  STL [R1+0x1220], R10 ;  /* 0x0012200a01007387 */ /* 0x000fe20000100800 */
[----:B------:R-:W-:-:S03]  /*4ee0*/  IMAD.HI.U32 R133, R7, R145, RZ ;  /* 0x0000009107857227 */ /* 0x000fc600078e00ff */
[----:B------:R1:W-:Y:S01]  /*4ef0*/  STL [R1+0x121c], R9 ;  /* 0x00121c0901007387 */ /* 0x0003e20000100800 */
[----:B------:R-:W-:Y:S01]  /*4f00*/  IMAD R167, R251, R174, R167 ;  /* 0x000000aefba77224 */ /* 0x000fe200078e02a7 */
[----:B------:R-:W-:Y:S01]  /*4f10*/  IABS R174, R8 ;  /* 0x0000000800ae7213 */ /* 0x000fe20000000000 */
[----:B------:R-:W-:Y:S01]  /*4f20*/  IMAD.MOV R4, RZ, RZ, -R4 ;  /* 0x000000ffff047224 */ /* 0x000fe200078e0a04 */
[----:B------:R2:W-:Y:S01]  /*4f30*/  STL [R1+0x1218], R8 ;  /* 0x0012180801007387 */ /* 0x0005e20000100800 */
[----:B------:R-:W-:Y:S01]  /*4f40*/  IMAD.HI.U32 R179, R7, R172, RZ ;  /* 0x000000ac07b37227 */ /* 0x000fe200078e00ff */
[----:B------:R-:W-:-:S03]  /*4f50*/  IADD3 R133, PT, PT, -R133, RZ, RZ ;  /* 0x000000ff85857210 */ /* 0x000fc60007ffe1ff */
[----:B------:R-:W-:-:S04]  /*4f60*/  IMAD.HI.U32 R178, R7, R173, RZ ;  /* 0x000000ad07b27227 */ /* 0x000fc800078e00ff */
[----:B------:R-:W-:Y:S02]  /*4f70*/  IMAD R130, R251, R4, R130 ;  /* 0x00000004fb827224 */ /* 0x000fe400078e0282 */
[----:B------:R-:W-:Y:S02]  /*4f80*/  IMAD.MOV R179, RZ, RZ, -R179 ;  /* 0x000000ffffb37224 */ /* 0x000fe400078e0ab3 */
[----:B------:R-:W-:Y:S02]  /*4f90*/  IMAD.MOV R178, RZ, RZ, -R178 ;  /* 0x000000ffffb27224 */ /* 0x000fe400078e0ab2 */
[C---:B-1----:R-:W-:Y:S02]  /*4fa0*/  VIADD R9, R3.reuse, 0xb7 ;  /* 0x000000b703097836 */ /* 0x042fe40000000000 */
[----:B--2---:R-:W-:Y:S02]  /*4fb0*/  VIADD R8, R3, 0xb8 ;  /* 0x000000b803087836 */ /* 0x004fe40000000000 */
[----:B------:R-:W-:-:S04]  /*4fc0*/  IMAD.HI.U32 R4, R7, R136, RZ ;  /* 0x0000008807047227 */ /* 0x000fc800078e00ff */
[----:B------:R-:W-:-:S04]  /*4fd0*/  IMAD.HI.U32 R177, R7, R174, RZ ;  /* 0x000000ae07b17227 */ /* 0x000fc800078e00ff */
[C---:B------:R-:W-:Y:S01]  /*4fe0*/  IMAD R172, R251.reuse, R179, R172 ;  /* 0x000000b3fbac7224 */ /* 0x040fe200078e02ac */
[----:B------:R-:W-:Y:S01]  /*4ff0*/  IABS R179, R8 ;  /* 0x0000000800b37213 */ /* 0x000fe20000000000 */
[C---:B------:R-:W-:Y:S01]  /*5000*/  IMAD R173, R251.reuse, R178, R173 ;  /* 0x000000b2fbad7224 */ /* 0x040fe200078e02ad */
[----:B------:R-:W-:Y:S01]  /*5010*/  IABS R178, R9 ;  /* 0x0000000900b27213 */ /* 0x000fe20000000000 */
[----:B------:R-:W-:Y:S02]  /*5020*/  IMAD.MOV R4, RZ, RZ, -R4 ;  /* 0x000000ffff047224 */ /* 0x000fe400078e0a04 */
[----:B------:R-:W-:Y:S02]  /*5030*/  IMAD R145, R251, R133, R145 ;  /* 0x00000085fb917224 */ /* 0x000fe400078e0291 */
[----:B------:R-:W-:Y:S02]  /*5040*/  VIADD R2, R3, 0xb4 ;  /* 0x000000b403027836 */ /* 0x000fe40000000000 */
[----:B------:R-:W-:-:S02]  /*5050*/  IMAD.MOV R177, RZ, RZ, -R177 ;  /* 0x000000ffffb17224 */ /* 0x000fc400078e0ab1 */
[----:B------:R-:W-:Y:S01]  /*5060*/  VIADD R10, R3, 0xb6 ;  /* 0x000000b6030a7836 */ /* 0x000fe20000000000 */
[----:B------:R-:W-:Y:S01]  /*5070*/  STL [R1+0x1214], R2 ;  /* 0x0012140201007387 */ /* 0x000fe20000100800 */
[----:B------:R-:W-:Y:S01]  /*5080*/  IMAD.HI.U32 R133, R7, R150, RZ ;  /* 0x0000009607857227 */ /* 0x000fe200078e00ff */
[----:B------:R-:W-:-:S03]  /*5090*/  IABS R175, R2 ;  /* 0x0000000200af7213 */ /* 0x000fc60000000000 */
[----:B------:R-:W-:Y:S02]  /*50a0*/  VIADD R0, R3, 0xb5 ;  /* 0x000000b503007836 */ /* 0x000fe40000000000 */
[C---:B------:R-:W-:Y:S02]  /*50b0*/  IMAD R136, R251.reuse, R4, R136 ;  /* 0x00000004fb887224 */ /* 0x040fe400078e0288 */
[----:B------:R-:W-:Y:S01]  /*50c0*/  IMAD R174, R251, R177, R174 ;  /* 0x000000b1fbae7224 */ /* 0x000fe200078e02ae */
[----:B------:R-:W-:Y:S01]  /*50d0*/  IABS R177, R10 ;  /* 0x0000000a00b17213 */ /* 0x000fe20000000000 */
[C---:B------:R-:W-:Y:S01]  /*50e0*/  IMAD.HI.U32 R4, R7.reuse, R141, RZ ;  /* 0x0000008d07047227 */ /* 0x040fe200078e00ff */
[----:B------:R1:W-:Y:S01]  /*50f0*/  STL [R1+0x1210], R0 ;  /* 0x0012100001007387 */ /* 0x0003e20000100800 */
[----:B------:R-:W-:Y:S02]  /*5100*/  IABS R176, R0 ;  /* 0x0000000000b07213 */ /* 0x000fe40000000000 */
[----:B------:R-:W-:Y:S01]  /*5110*/  IMAD.MOV R133, RZ, RZ, -R133 ;  /* 0x000000ffff857224 */ /* 0x000fe200078e0a85 */
[----:B------:R2:W-:Y:S01]  /*5120*/  STL [R1+0x11f8], R10 ;  /* 0x0011f80a01007387 */ /* 0x0005e20000100800 */
[----:B------:R-:W-:-:S03]  /*5130*/  IMAD.HI.U32 R183, R7, R178, RZ ;  /* 0x000000b207b77227 */ /* 0x000fc600078e00ff */
[----:B------:R3:W-:Y:S01]  /*5140*/  STL [R1+0x11f4], R9 ;  /* 0x0011f40901007387 */ /* 0x0007e20000100800 */
[----:B------:R-:W-:Y:S01]  /*5150*/  IMAD.HI.U32 R182, R7, R179, RZ ;  /* 0x000000b307b67227 */ /* 0x000fe200078e00ff */
[C---:B-1----:R-:W-:Y:S02]  /*5160*/  IADD3 R0, PT, PT, R3.reuse, 0xba, RZ ;  /* 0x000000ba03007810 */ /* 0x042fe40007ffe0ff */
[----:B------:R1:W-:Y:S01]  /*5170*/  STL [R1+0x11f0], R8 ;  /* 0x0011f00801007387 */ /* 0x0003e20000100800 */
[----:B------:R-:W-:Y:S01]  /*5180*/  IMAD.MOV R4, RZ, RZ, -R4 ;  /* 0x000000ffff047224 */ /* 0x000fe200078e0a04 */
[----:B--2---:R-:W-:Y:S01]  /*5190*/  IADD3 R10, PT, PT, R3, 0xbb, RZ ;  /* 0x000000bb030a7810 */ /* 0x004fe20007ffe0ff */
[----:B------:R-:W-:Y:S01]  /*51a0*/  IMAD R150, R251, R133, R150 ;  /* 0x00000085fb967224 */ /* 0x000fe200078e0296 */
[----:B------:R-:W-:Y:S01]  /*51b0*/  IABS R181, R0 ;  /* 0x0000000000b57213 */ /* 0x000fe20000000000 */
[----:B------:R-:W-:Y:S02]  /*51c0*/  IMAD.MOV R183, RZ, RZ, -R183 ;  /* 0x000000ffffb77224 */ /* 0x000fe400078e0ab7 */
[----:B------:R-:W-:-:S02]  /*51d0*/  IMAD.MOV R182, RZ, RZ, -R182 ;  /* 0x000000ffffb67224 */ /* 0x000fc400078e0ab6 */
[----:B---3--:R-:W-:Y:S02]  /*51e0*/  VIADD R9, R3, 0xbc ;  /* 0x000000bc03097836 */ /* 0x008fe40000000000 */
[----:B------:R-:W-:-:S04]  /*51f0*/  IMAD.HI.U32 R133, R7, R155, RZ ;  /* 0x0000009b07857227 */ /* 0x000fc800078e00ff */
[----:B------:R-:W-:-:S04]  /*5200*/  IMAD.HI.U32 R184, R7, R177, RZ ;  /* 0x000000b107b87227 */ /* 0x000fc800078e00ff */
[C---:B------:R-:W-:Y:S02]  /*5210*/  IMAD R141, R251.reuse, R4, R141 ;  /* 0x00000004fb8d7224 */ /* 0x040fe400078e028d */
[C---:B------:R-:W-:Y:S01]  /*5220*/  IMAD R178, R251.reuse, R183, R178 ;  /* 0x000000b7fbb27224 */ /* 0x040fe200078e02b2 */
[----:B------:R-:W-:Y:S01]  /*5230*/  IABS R183, R9 ;  /* 0x0000000900b77213 */ /* 0x000fe20000000000 */
[----:B------:R-:W-:Y:S01]  /*5240*/  IMAD R179, R251, R182, R179 ;  /* 0x000000b6fbb37224 */ /* 0x000fe200078e02b3 */
[----:B------:R-:W-:Y:S01]  /*5250*/  IABS R182, R10 ;  /* 0x0000000a00b67213 */ /* 0x000fe20000000000 */
[----:B------:R-:W-:-:S04]  /*5260*/  IMAD.HI.U32 R4, R7, R146, RZ ;  /* 0x0000009207047227 */ /* 0x000fc800078e00ff */
[----:B------:R-:W-:Y:S02]  /*5270*/  IMAD.MOV R133, RZ, RZ, -R133 ;  /* 0x000000ffff857224 */ /* 0x000fe400078e0a85 */
[C---:B------:R-:W-:Y:S02]  /*5280*/  VIADD R2, R3.reuse, 0xb9 ;  /* 0x000000b903027836 */ /* 0x040fe40000000000 */
[----:B------:R-:W-:Y:S02]  /*5290*/  IMAD.MOV R184, RZ, RZ, -R184 ;  /* 0x000000ffffb87224 */ /* 0x000fe400078e0ab8 */
[----:B-1----:R-:W-:Y:S01]  /*52a0*/  VIADD R8, R3, 0xbd ;  /* 0x000000bd03087836 */ /* 0x002fe20000000000 */
[----:B------:R-:W-:Y:S01]  /*52b0*/  STL [R1+0x11e8], R2 ;  /* 0x0011e80201007387 */ /* 0x000fe20000100800 */
[----:B------:R-:W-:Y:S01]  /*52c0*/  IMAD.MOV R4, RZ, RZ, -R4 ;  /* 0x000000ffff047224 */ /* 0x000fe200078e0a04 */
[----:B------:R-:W-:Y:S01]  /*52d0*/  IABS R180, R2 ;  /* 0x0000000200b47213 */ /* 0x000fe20000000000 */
[C---:B------:R-:W-:Y:S01]  /*52e0*/  IMAD R155, R251.reuse, R133, R155 ;  /* 0x00000085fb9b7224 */ /* 0x040fe200078e029b */
[----:B------:R-:W-:Y:S01]  /*52f0*/  STL [R1+0x11dc], R0 ;  /* 0x0011dc0001007387 */ /* 0x000fe20000100800 */
[----:B------:R-:W-:Y:S01]  /*5300*/  IMAD R177, R251, R184, R177 ;  /* 0x000000b8fbb17224 */ /* 0x000fe200078e02b1 */
[----:B------:R-:W-:Y:S01]  /*5310*/  IABS R184, R8 ;  /* 0x0000000800b87213 */ /* 0x000fe20000000000 */
[C---:B------:R-:W-:Y:S01]  /*5320*/  IMAD.HI.U32 R133, R7.reuse, R160, RZ ;  /* 0x000000a007857227 */ /* 0x040fe200078e00ff */
[----:B------:R-:W-:Y:S03]  /*5330*/  STL [R1+0x11d0], R10 ;  /* 0x0011d00a01007387 */ /* 0x000fe60000100800 */
[----:B------:R-:W-:Y:S01]  /*5340*/  IMAD.HI.U32 R189, R7, R182, RZ ;  /* 0x000000b607bd7227 */ /* 0x000fe200078e00ff */
[----:B------:R-:W-:Y:S01]  /*5350*/  STL [R1+0x11c4], R9 ;  /* 0x0011c40901007387 */ /* 0x000fe20000100800 */
[----:B------:R-:W-:-:S02]  /*5360*/  IADD3 R133, PT, PT, -R133, RZ, RZ ;  /* 0x000000ff85857210 */ /* 0x000fc40007ffe1ff */
[----:B------:R-:W-:Y:S01]  /*5370*/  IMAD.HI.U32 R188, R7, R183, RZ ;  /* 0x000000b707bc7227 */ /* 0x000fe200078e00ff */
[----:B------:R1:W-:Y:S03]  /*5380*/  STL [R1+0x11b8], R8 ;  /* 0x0011b80801007387 */ /* 0x0003e60000100800 */
[----:B------:R-:W-:Y:S01]  /*5390*/  IMAD R146, R251, R4, R146 ;  /* 0x00000004fb927224 */ /* 0x000fe200078e0292 */
[----:B------:R-:W-:Y:S01]  /*53a0*/  IADD3 R188, PT, PT, -R188, RZ, RZ ;  /* 0x000000ffbcbc7210 */ /* 0x000fe20007ffe1ff */
[----:B------:R-:W-:-:S04]  /*53b0*/  IMAD.HI.U32 R4, R7, R151, RZ ;  /* 0x0000009707047227 */ /* 0x000fc800078e00ff */
[----:B------:R-:W-:Y:S01]  /*53c0*/  IMAD.MOV R189, RZ, RZ, -R189 ;  /* 0x000000ffffbd7224 */ /* 0x000fe200078e0abd */
[----:B-1----:R-:W-:Y:S01]  /*53d0*/  IADD3 R8, PT, PT, R3, 0xc2, RZ ;  /* 0x000000c203087810 */ /* 0x002fe20007ffe0ff */
[----:B------:R-:W-:-:S04]  /*53e0*/  IMAD.HI.U32 R187, R7, R184, RZ ;  /* 0x000000b807bb7227 */ /* 0x000fc800078e00ff */
[----:B------:R-:W-:Y:S02]  /*53f0*/  VIADD R9, R3, 0xc1 ;  /* 0x000000c103097836 */ /* 0x000fe40000000000 */
[----:B------:R-:W-:Y:S02]  /*5400*/  IMAD.MOV R4, RZ, RZ, -R4 ;  /* 0x000000ffff047224 */ /* 0x000fe400078e0a04 */
[----:B------:R-:W-:Y:S01]  /*5410*/  IMAD R182, R251, R189, R182 ;  /* 0x000000bdfbb67224 */ /* 0x000fe200078e02b6 */
[----:B------:R-:W-:Y:S01]  /*5420*/  IABS R189, R8 ;  /* 0x0000000800bd7213 */ /* 0x000fe20000000000 */
[----:B------:R-:W-:Y:S02]  /*5430*/  IMAD.MOV R187, RZ, RZ, -R187 ;  /* 0x000000ffffbb7224 */ /* 0x000fe400078e0abb */
[----:B------:R-:W-:Y:S02]  /*5440*/  VIADD R10, R3, 0xc0 ;  /* 0x000000c0030a7836 */ /* 0x000fe40000000000 */
[----:B------:R-:W-:-:S02]  /*5450*/  IMAD R160, R251, R133, R160 ;  /* 0x00000085fba07224 */ /* 0x000fc400078e02a0 */
[----:B------:R-:W-:Y:S02]  /*5460*/  VIADD R2, R3, 0xbe ;  /* 0x000000be03027836 */ /* 0x000fe40000000000 */
[----:B------:R-:W-:Y:S01]  /*5470*/  IMAD R183, R251, R188, R183 ;  /* 0x000000bcfbb77224 */ /* 0x000fe200078e02b7 */
[----:B------:R-:W-:Y:S01]  /*5480*/  IABS R188, R9 ;  /* 0x0000000900bc7213 */ /* 0x000fe20000000000 */
[----:B------:R-:W-:Y:S01]  /*5490*/  IMAD.HI.U32 R133, R7, R165, RZ ;  /* 0x000000a507857227 */ /* 0x000fe200078e00ff */
[----:B------:R-:W-:Y:S01]  /*54a0*/  STL [R1+0x11b0], R2 ;  /* 0x0011b00201007387 */ /* 0x000fe20000100800 */
[----:B------:R-:W-:Y:S02]  /*54b0*/  IABS R185, R2 ;  /* 0x0000000200b97213 */ /* 0x000fe40000000000 */
[----:B------:R-:W-:Y:S02]  /*54c0*/  VIADD R0, R3, 0xbf ;  /* 0x000000bf03007836 */ /* 0x000fe40000000000 */
[----:B------:R-:W-:-:S02]  /*54d0*/  IMAD R151, R251, R4, R151 ;  /* 0x00000004fb977224 */ /* 0x000fc400078e0297 */
[----:B------:R-:W-:Y:S01]  /*54e0*/  IMAD.HI.U32 R4, R7, R156, RZ ;  /* 0x0000009c07047227 */ /* 0x000fe200078e00ff */
[----:B------:R-:W-:Y:S01]  /*54f0*/  STL [R1+0x11ac], R0 ;  /* 0x0011ac0001007387 */ /* 0x000fe20000100800 */
[----:B------:R-:W-:Y:S02]  /*5500*/  IABS R186, R0 ;  /* 0x0000000000ba7213 */ /* 0x000fe40000000000 */
[----:B------:R-:W-:Y:S01]  /*5510*/  IMAD R184, R251, R187, R184 ;  /* 0x000000bbfbb87224 */ /* 0x000fe200078e02b8 */
[----:B------:R-:W-:Y:S01]  /*5520*/  IABS R187, R10 ;  /* 0x0000000a00bb7213 */ /* 0x000fe20000000000 */
[C---:B------:R-:W-:Y:S01]  /*5530*/  IMAD.HI.U32 R192, R7.reuse, R189, RZ ;  /* 0x000000bd07c07227 */ /* 0x040fe200078e00ff */
[----:B------:R1:W-:Y:S03]  /*5540*/  STL [R1+0x1198], R10 ;  /* 0x0011980a01007387 */ /* 0x0003e60000100800 */
[----:B------:R-:W-:Y:S01]  /*5550*/  IMAD.MOV R133, RZ, RZ, -R133 ;  /* 0x000000ffff857224 */ /* 0x000fe200078e0a85 */
[----:B------:R2:W-:Y:S01]  /*5560*/  STL [R1+0x1190], R9 ;  /* 0x0011900901007387 */ /* 0x0005e20000100800 */
[----:B------:R-:W-:-:S03]  /*5570*/  IMAD.HI.U32 R193, R7, R188, RZ ;  /* 0x000000bc07c17227 */ /* 0x000fc600078e00ff */
[----:B------:R3:W-:Y:S01]  /*5580*/  STL [R1+0x118c], R8 ;  /* 0x00118c0801007387 */ /* 0x0007e20000100800 */
[----:B------:R-:W-:Y:S02]  /*5590*/  IMAD.MOV R4, RZ, RZ, -R4 ;  /* 0x000000ffff047224 */ /* 0x000fe400078e0a04 */
[----:B------:R-:W-:Y:S02]  /*55a0*/  IMAD.MOV R192, RZ, RZ, -R192 ;  /* 0x000000ffffc07224 */ /* 0x000fe400078e0ac0 */
[----:B-1----:R-:W-:Y:S02]  /*55b0*/  VIADD R10, R3, 0xc5 ;  /* 0x000000c5030a7836 */ /* 0x002fe40000000000 */
[----:B------:R-:W-:Y:S02]  /*55c0*/  IMAD R165, R251, R133, R165 ;  /* 0x00000085fba57224 */ /* 0x000fe400078e02a5 */
[----:B------:R-:W-:-:S04]  /*55d0*/  IMAD.HI.U32 R194, R7, R187, RZ ;  /* 0x000000bb07c27227 */ /* 0x000fc800078e00ff */
[----:B------:R-:W-:-:S04]  /*55e0*/  IMAD.HI.U32 R133, R7, R170, RZ ;  /* 0x000000aa07857227 */ /* 0x000fc800078e00ff */
[----:B------:R-:W-:Y:S02]  /*55f0*/  IMAD.MOV R193, RZ, RZ, -R193 ;  /* 0x000000ffffc17224 */ /* 0x000fe400078e0ac1 */
[----:B--2---:R-:W-:Y:S02]  /*5600*/  VIADD R9, R3, 0xc6 ;  /* 0x000000c603097836 */ /* 0x004fe40000000000 */
[----:B------:R-:W-:Y:S02]  /*5610*/  IMAD R156, R251, R4, R156 ;  /* 0x00000004fb9c7224 */ /* 0x000fe400078e029c */
[----:B------:R-:W-:-:S04]  /*5620*/  IMAD.HI.U32 R4, R7, R161, RZ ;  /* 0x000000a107047227 */ /* 0x000fc800078e00ff */
[----:B------:R-:W-:Y:S02]  /*5630*/  VIADD R2, R3, 0xc3 ;  /* 0x000000c303027836 */ /* 0x000fe40000000000 */
[----:B------:R-:W-:Y:S01]  /*5640*/  IMAD R189, R251, R192, R189 ;  /* 0x000000c0fbbd7224 */ /* 0x000fe200078e02bd */
[----:B------:R-:W-:Y:S01]  /*5650*/  IABS R192, R10 ;  /* 0x0000000a00c07213 */ /* 0x000fe20000000000 */
[C---:B------:R-:W-:Y:S01]  /*5660*/  VIADD R0, R3.reuse, 0xc4 ;  /* 0x000000c403007836 */ /* 0x040fe20000000000 */
[----:B------:R-:W-:Y:S01]  /*5670*/  STL [R1+0x1188], R2 ;  /* 0x0011880201007387 */ /* 0x000fe20000100800 */
[----:B------:R-:W-:Y:S01]  /*5680*/  IMAD.MOV R194, RZ, RZ, -R194 ;  /* 0x000000ffffc27224 */ /* 0x000fe200078e0ac2 */
[----:B------:R-:W-:Y:S01]  /*5690*/  IABS R190, R2 ;  /* 0x0000000200be7213 */ /* 0x000fe20000000000 */
[----:B---3--:R-:W-:Y:S01]  /*56a0*/  VIADD R8, R3, 0xc7 ;  /* 0x000000c703087836 */ /* 0x008fe20000000000 */
[----:B------:R1:W-:Y:S01]  /*56b0*/  STL [R1+0x1184], R0 ;  /* 0x0011840001007387 */ /* 0x0003e20000100800 */
[----:B------:R-:W-:Y:S01]  /*56c0*/  IMAD.MOV R133, RZ, RZ, -R133 ;  /* 0x000000ffff857224 */ /* 0x000fe200078e0a85 */
[----:B------:R-:W-:Y:S01]  /*56d0*/  IABS R191, R0 ;  /* 0x0000000000bf7213 */ /* 0x000fe20000000000 */
[C---:B------:R-:W-:Y:S01]  /*56e0*/  IMAD R188, R251.reuse, R193, R188 ;  /* 0x000000c1fbbc7224 */ /* 0x040fe200078e02bc */
[----:B------:R-:W-:Y:S01]  /*56f0*/  IABS R193, R9 ;  /* 0x0000000900c17213 */ /* 0x000fe20000000000 */
[----:B------:R-:W-:Y:S01]  /*5700*/  IMAD.MOV R4, RZ, RZ, -R4 ;  /* 0x000000ffff047224 */ /* 0x000fe200078e0a04 */
[----:B------:R2:W-:Y:S01]  /*5710*/  STL [R1+0x116c], R10 ;  /* 0x00116c0a01007387 */ /* 0x0005e20000100800 */
[C---:B------:R-:W-:Y:S01]  /*5720*/  IMAD R187, R251.reuse, R194, R187 ;  /* 0x000000c2fbbb7224 */ /* 0x040fe200078e02bb */
[----:B------:R-:W-:Y:S01]  /*5730*/  IABS R194, R8 ;  /* 0x0000000800c27213 */ /* 0x000fe20000000000 */
[----:B------:R-:W-:Y:S01]  /*5740*/  IMAD R170, R251, R133, R170 ;  /* 0x00000085fbaa7224 */ /* 0x000fe200078e02aa */
[----:B------:R-:W-:Y:S01]  /*5750*/  STL [R1+0x1168], R9 ;  /* 0x0011680901007387 */ /* 0x000fe20000100800 */
[----:B------:R-:W-:Y:S01]  /*5760*/  IMAD.HI.U32 R199, R7, R192, RZ ;  /* 0x000000c007c77227 */ /* 0x000fe200078e00ff */
[----:B-1----:R-:W-:-:S02]  /*5770*/  IADD3 R0, PT, PT, R3, 0xc9, RZ ;  /* 0x000000c903007810 */ /* 0x002fc40007ffe0ff */
[----:B------:R1:W-:Y:S01]  /*5780*/  STL [R1+0x1164], R8 ;  /* 0x0011640801007387 */ /* 0x0003e20000100800 */
[----:B------:R-:W-:Y:S01]  /*5790*/  IMAD.HI.U32 R133, R7, R175, RZ ;  /* 0x000000af07857227 */ /* 0x000fe200078e00ff */
[----:B--2---:R-:W-:Y:S02]  /*57a0*/  IADD3 R10, PT, PT, R3, 0xca, RZ ;  /* 0x000000ca030a7810 */ /* 0x004fe40007ffe0ff */
[----:B------:R-:W-:Y:S01]  /*57b0*/  IABS R196, R0 ;  /* 0x0000000000c47213 */ /* 0x000fe20000000000 */
[----:B------:R-:W-:Y:S01]  /*57c0*/  IMAD R161, R251, R4, R161 ;  /* 0x00000004fba17224 */ /* 0x000fe200078e02a1 */
[----:B------:R-:W-:Y:S01]  /*57d0*/  IADD3 R133, PT, PT, -R133, RZ, RZ ;  /* 0x000000ff85857210 */ /* 0x000fe20007ffe1ff */
[----:B------:R-:W-:-:S04]  /*57e0*/  IMAD.HI.U32 R198, R7, R193, RZ ;  /* 0x000000c107c67227 */ /* 0x000fc800078e00ff */
[----:B------:R-:W-:-:S04]  /*57f0*/  IMAD.HI.U32 R4, R7, R166, RZ ;  /* 0x000000a607047227 */ /* 0x000fc800078e00ff */
[----:B------:R-:W-:Y:S02]  /*5800*/  IMAD.MOV R199, RZ, RZ, -R199 ;  /* 0x000000ffffc77224 */ /* 0x000fe400078e0ac7 */
[----:B-1----:R-:W-:Y:S02]  /*5810*/  VIADD R8, R3, 0xcc ;  /* 0x000000cc03087836 */ /* 0x002fe40000000000 */
[----:B------:R-:W-:-:S04]  /*5820*/  IMAD.HI.U32 R197, R7, R194, RZ ;  /* 0x000000c207c57227 */ /* 0x000fc800078e00ff */
[----:B------:R-:W-:Y:S02]  /*5830*/  IMAD.MOV R198, RZ, RZ, -R198 ;  /* 0x000000ffffc67224 */ /* 0x000fe400078e0ac6 */
[----:B------:R-:W-:Y:S02]  /*5840*/  VIADD R9, R3, 0xcb ;  /* 0x000000cb03097836 */ /* 0x000fe40000000000 */
[----:B------:R-:W-:Y:S02]  /*5850*/  IMAD.MOV R4, RZ, RZ, -R4 ;  /* 0x000000ffff047224 */ /* 0x000fe400078e0a04 */
[----:B------:R-:W-:Y:S01]  /*5860*/  IMAD R192, R251, R199, R192 ;  /* 0x000000c7fbc07224 */ /* 0x000fe200078e02c0 */
[----:B------:R-:W-:Y:S01]  /*5870*/  IABS R199, R8 ;  /* 0x0000000800c77213 */ /* 0x000fe20000000000 */
[----:B------:R-:W-:Y:S02]  /*5880*/  IMAD.MOV R197, RZ, RZ, -R197 ;  /* 0x000000ffffc57224 */ /* 0x000fe400078e0ac5 */
[----:B------:R-:W-:-:S02]  /*5890*/  VIADD R2, R3, 0xc8 ;  /* 0x000000c803027836 */ /* 0x000fc40000000000 */
[C---:B------:R-:W-:Y:S01]  /*58a0*/  IMAD R193, R251.reuse, R198, R193 ;  /* 0x000000c6fbc17224 */ /* 0x040fe200078e02c1 */
        /* <DEDUP_REMOVED lines=8> */
[----:B------:R1:W-:Y:S03]  /*5930*/  STL [R1+0x1144], R10 ;  /* 0x0011440a01007387 */ /* 0x0003e60000100800 */
[----:B------:R-:W-:Y:S01]  /*5940*/  IMAD R194, R251, R197, R194 ;  /* 0x000000c5fbc27224 */ /* 0x000fe200078e02c2 */
[----:B------:R-:W-:Y:S01]  /*5950*/  IABS R197, R10 ;  /* 0x0000000a00c57213 */ /* 0x000fe20000000000 */
[----:B------:R-:W-:Y:S01]  /*5960*/  IMAD.HI.U32 R202, R7, R199, RZ ;  /* 0x000000c707ca7227 */ /* 0x000fe200078e00ff */
[----:B------:R-:W-:Y:S03]  /*5970*/  STL [R1+0x112c], R9 ;  /* 0x00112c0901007387 */ /* 0x000fe60000100800 */
[----:B------:R-:W-:Y:S01]  /*5980*/  IMAD.MOV R4, RZ, RZ, -R4 ;  /* 0x000000ffff047224 */ /* 0x000fe200078e0a04 */
[----:B------:R2:W-:Y:S01]  /*5990*/  STL [R1+0x1128], R8 ;  /* 0x0011280801007387 */ /* 0x0005e20000100800 */
[----:B------:R-:W-:-:S02]  /*59a0*/  IMAD.MOV R133, RZ, RZ, -R133 ;  /* 0x000000ffff857224 */ /* 0x000fc400078e0a85 */
[----:B------:R-:W-:-:S04]  /*59b0*/  IMAD.HI.U32 R203, R7, R198, RZ ;  /* 0x000000c607cb7227 */ /* 0x000fc800078e00ff */
[----:B------:R-:W-:Y:S01]  /*59c0*/  IMAD.MOV R202, RZ, RZ, -R202 ;  /* 0x000000ffffca7224 */ /* 0x000fe200078e0aca */
[----:B------:R-:W-:Y:S01]  /*59d0*/  IADD3 R203, PT, PT, -R203, RZ, RZ ;  /* 0x000000ffcbcb7210 */ /* 0x000fe20007ffe1ff */
[C---:B-1----:R-:W-:Y:S01]  /*59e0*/  VIADD R10, R3.reuse, 0xcf ;  /* 0x000000cf030a7836 */ /* 0x042fe20000000000 */
[----:B--2---:R-:W-:Y:S01]  /*59f0*/  IADD3 R8, PT, PT, R3, 0xd1, RZ ;  /* 0x000000d103087810 */ /* 0x004fe20007ffe0ff */
[----:B------:R-:W-:-:S04]  /*5a00*/  IMAD.HI.U32 R204, R7, R197, RZ ;  /* 0x000000c507cc7227 */ /* 0x000fc800078e00ff */
[C---:B------:R-:W-:Y:S02]  /*5a10*/  IMAD R171, R251.reuse, R4, R171 ;  /* 0x00000004fbab7224 */ /* 0x040fe400078e02ab */
[----:B------:R-:W-:Y:S02]  /*5a20*/  IMAD R180, R251, R133, R180 ;  /* 0x00000085fbb47224 */ /* 0x000fe400078e02b4 */
[----:B------:R-:W-:-:S04]  /*5a30*/  IMAD.HI.U32 R4, R7, R176, RZ ;  /* 0x000000b007047227 */ /* 0x000fc800078e00ff */
[----:B------:R-:W-:-:S04]  /*5a40*/  IMAD.HI.U32 R133, R7, R185, RZ ;  /* 0x000000b907857227 */ /* 0x000fc800078e00ff */
[----:B------:R-:W-:Y:S02]  /*5a50*/  VIADD R2, R3, 0xcd ;  /* 0x000000cd03027836 */ /* 0x000fe40000000000 */
[----:B------:R-:W-:Y:S01]  /*5a60*/  IMAD R199, R251, R202, R199 ;  /* 0x000000cafbc77224 */ /* 0x000fe200078e02c7 */
[----:B------:R-:W-:Y:S01]  /*5a70*/  IABS R202, R10 ;  /* 0x0000000a00ca7213 */ /* 0x000fe20000000000 */
[C---:B------:R-:W-:Y:S01]  /*5a80*/  VIADD R9, R3.reuse, 0xd0 ;  /* 0x000000d003097836 */ /* 0x040fe20000000000 */
[----:B------:R-:W-:Y:S01]  /*5a90*/  STL [R1+0x1124], R2 ;  /* 0x0011240201007387 */ /* 0x000fe20000100800 */
[----:B------:R-:W-:Y:S01]  /*5aa0*/  VIADD R0, R3, 0xce ;  /* 0x000000ce03007836 */ /* 0x000fe20000000000 */
[----:B------:R-:W-:Y:S01]  /*5ab0*/  IABS R200, R2 ;  /* 0x0000000200c87213 */ /* 0x000fe20000000000 */
[----:B------:R-:W-:Y:S02]  /*5ac0*/  IMAD.MOV R204, RZ, RZ, -R204 ;  /* 0x000000ffffcc7224 */ /* 0x000fe400078e0acc */
[----:B------:R-:W-:Y:S01]  /*5ad0*/  IMAD.MOV R4, RZ, RZ, -R4 ;  /* 0x000000ffff047224 */ /* 0x000fe200078e0a04 */
[----:B------:R-:W-:Y:S01]  /*5ae0*/  STL [R1+0x1120], R0 ;  /* 0x0011200001007387 */ /* 0x000fe20000100800 */
[----:B------:R-:W-:Y:S01]  /*5af0*/  IMAD.MOV R133, RZ, RZ, -R133 ;  /* 0x000000ffff857224 */ /* 0x000fe200078e0a85 */
[----:B------:R-:W-:Y:S01]  /*5b00*/  IABS R201, R0 ;  /* 0x0000000000c97213 */ /* 0x000fe20000000000 */
[C---:B------:R-:W-:Y:S01]  /*5b10*/  IMAD R198, R251.reuse, R203, R198 ;  /* 0x000000cbfbc67224 */ /* 0x040fe200078e02c6 */
[----:B------:R-:W-:Y:S01]  /*5b20*/  IABS R203, R9 ;  /* 0x0000000900cb7213 */ /* 0x000fe20000000000 */
[----:B------:R-:W-:Y:S01]  /*5b30*/  IMAD R197, R251, R204, R197 ;  /* 0x000000ccfbc57224 */ /* 0x000fe200078e02c5 */
[----:B------:R-:W-:Y:S01]  /*5b40*/  IABS R204, R8 ;  /* 0x0000000800cc7213 */ /* 0x000fe20000000000 */
[----:B------:R-:W-:Y:S01]  /*5b50*/  IMAD.HI.U32 R209, R7, R202, RZ ;  /* 0x000000ca07d17227 */ /* 0x000fe200078e00ff */
[----:B------:R-:W-:Y:S03]  /*5b60*/  STL [R1+0x10f4], R10 ;  /* 0x0010f40a01007387 */ /* 0x000fe60000100800 */
[C---:B------:R-:W-:Y:S01]  /*5b70*/  IMAD R176, R251.reuse, R4, R176 ;  /* 0x00000004fbb07224 */ /* 0x040fe200078e02b0 */
[----:B------:R-:W-:Y:S01]  /*5b80*/  STL [R1+0x10f0], R9 ;  /* 0x0010f00901007387 */ /* 0x000fe20000100800 */
[----:B------:R-:W-:-:S02]  /*5b90*/  IMAD R185, R251, R133, R185 ;  /* 0x00000085fbb97224 */ /* 0x000fc400078e02b9 */
[C---:B------:R-:W-:Y:S01]  /*5ba0*/  IMAD.HI.U32 R4, R7.reuse, R181, RZ ;  /* 0x000000b507047227 */ /* 0x040fe200078e00ff */
[----:B------:R1:W-:Y:S03]  /*5bb0*/  STL [R1+0x10ec], R8 ;  /* 0x0010ec0801007387 */ /* 0x0003e60000100800 */
[----:B------:R-:W-:-:S04]  /*5bc0*/  IMAD.HI.U32 R133, R7, R190, RZ ;  /* 0x000000be07857227 */ /* 0x000fc800078e00ff */
[----:B------:R-:W-:Y:S01]  /*5bd0*/  IMAD.HI.U32 R208, R7, R203, RZ ;  /* 0x000000cb07d07227 */ /* 0x000fe200078e00ff */
[----:B------:R-:W-:-:S03]  /*5be0*/  IADD3 R133, PT, PT, -R133, RZ, RZ ;  /* 0x000000ff85857210 */ /* 0x000fc60007ffe1ff */
[----:B------:R-:W-:Y:S02]  /*5bf0*/  IMAD.MOV R209, RZ, RZ, -R209 ;  /* 0x000000ffffd17224 */ /* 0x000fe400078e0ad1 */
[----:B-1----:R-:W-:Y:S02]  /*5c00*/  VIADD R8, R3, 0xd6 ;  /* 0x000000d603087836 */ /* 0x002fe40000000000 */
[----:B------:R-:W-:-:S04]  /*5c10*/  IMAD.HI.U32 R207, R7, R204, RZ ;  /* 0x000000cc07cf7227 */ /* 0x000fc800078e00ff */
[----:B------:R-:W-:Y:S02]  /*5c20*/  IMAD.MOV R4, RZ, RZ, -R4 ;  /* 0x000000ffff047224 */ /* 0x000fe400078e0a04 */
[----:B------:R-:W-:Y:S02]  /*5c30*/  IMAD.MOV R208, RZ, RZ, -R208 ;  /* 0x000000ffffd07224 */ /* 0x000fe400078e0ad0 */
[----:B------:R-:W-:Y:S01]  /*5c40*/  IMAD R202, R251, R209, R202 ;  /* 0x000000d1fbca7224 */ /* 0x000fe200078e02ca */
[----:B------:R-:W-:Y:S01]  /*5c50*/  IABS R209, R8 ;  /* 0x0000000800d17213 */ /* 0x000fe20000000000 */
[C---:B------:R-:W-:Y:S02]  /*5c60*/  VIADD R9, R3.reuse, 0xd5 ;  /* 0x000000d503097836 */ /* 0x040fe40000000000 */
[----:B------:R-:W-:Y:S02]  /*5c70*/  IMAD.MOV R207, RZ, RZ, -R207 ;  /* 0x000000ffffcf7224 */ /* 0x000fe400078e0acf */
[----:B------:R-:W-:-:S02]  /*5c80*/  VIADD R10, R3, 0xd4 ;  /* 0x000000d4030a7836 */ /* 0x000fc40000000000 */
[----:B------:R-:W-:Y:S02]  /*5c90*/  IMAD R181, R251, R4, R181 ;  /* 0x00000004fbb57224 */ /* 0x000fe400078e02b5 */
[----:B------:R-:W-:-:S04]  /*5ca0*/  IMAD.HI.U32 R4, R7, R186, RZ ;  /* 0x000000ba07047227 */ /* 0x000fc800078e00ff */
[----:B------:R-:W-:Y:S02]  /*5cb0*/  VIADD R2, R3, 0xd2 ;  /* 0x000000d203027836 */ /* 0x000fe40000000000 */
[----:B------:R-:W-:Y:S02]  /*5cc0*/  IMAD R190, R251, R133, R190 ;  /* 0x00000085fbbe7224 */ /* 0x000fe400078e02be */
[----:B------:R-:W-:Y:S01]  /*5cd0*/  VIADD R0, R3, 0xd3 ;  /* 0x000000d303007836 */ /* 0x000fe20000000000 */
[----:B------:R-:W-:Y:S01]  /*5ce0*/  STL [R1+0x10e8], R2 ;  /* 0x0010e80201007387 */ /* 0x000fe20000100800 */
[----:B------:R-:W-:Y:S01]  /*5cf0*/  IMAD R203, R251, R208, R203 ;  /* 0x000000d0fbcb7224 */ /* 0x000fe200078e02cb */
[----:B------:R-:W-:Y:S01]  /*5d00*/  IABS R208, R9 ;  /* 0x0000000900d07213 */ /* 0x000fe20000000000 */
[----:B------:R-:W-:Y:S01]  /*5d10*/  IMAD.HI.U32 R133, R7, R195, RZ ;  /* 0x000000c307857227 */ /* 0x000fe200078e00ff */
[----:B------:R1:W-:Y:S01]  /*5d20*/  STL [R1+0x10e4], R0 ;  /* 0x0010e40001007387 */ /* 0x0003e20000100800 */
[----:B------:R-:W-:-:S02]  /*5d30*/  IABS R205, R2 ;  /* 0x0000000200cd7213 */ /* 0x000fc40000000000 */
[----:B------:R-:W-:Y:S01]  /*5d40*/  IMAD R204, R251, R207, R204 ;  /* 0x000000cffbcc7224 */ /* 0x000fe200078e02cc */
[----:B------:R-:W-:Y:S01]  /*5d50*/  IABS R207, R10 ;  /* 0x0000000a00cf7213 */ /* 0x000fe20000000000 */
[----:B------:R-:W-:Y:S01]  /*5d60*/  IMAD.HI.U32 R212, R7, R209, RZ ;  /* 0x000000d107d47227 */ /* 0x000fe200078e00ff */
[----:B------:R2:W-:Y:S01]  /*5d70*/  STL [R1+0x10b8], R10 ;  /* 0x0010b80a01007387 */ /* 0x0005e20000100800 */
[----:B------:R-:W-:Y:S02]  /*5d80*/  IABS R206, R0 ;  /* 0x0000000000ce7213 */ /* 0x000fe40000000000 */
[----:B------:R-:W-:Y:S01]  /*5d90*/  IMAD.MOV R4, RZ, RZ, -R4 ;  /* 0x000000ffff047224 */ /* 0x000fe200078e0a04 */
[----:B------:R3:W-:Y:S01]  /*5da0*/  STL [R1+0x10b4], R9 ;  /* 0x0010b40901007387 */ /* 0x0007e20000100800 */
[----:B------:R-:W-:Y:S01]  /*5db0*/  IMAD.MOV R133, RZ, RZ, -R133 ;  /* 0x000000ffff857224 */ /* 0x000fe200078e0a85 */
[----:B-1----:R-:W-:Y:S01]  /*5dc0*/  IADD3 R0, PT, PT, R3, 0xd8, RZ ;  /* 0x000000d803007810 */ /* 0x002fe20007ffe0ff */
[----:B------:R-:W-:Y:S01]  /*5dd0*/  IMAD.HI.U32 R213, R7, R208, RZ ;  /* 0x000000d007d57227 */ /* 0x000fe200078e00ff */
[----:B------:R1:W-:Y:S01]  /*5de0*/  STL [R1+0x10b0], R8 ;  /* 0x0010b00801007387 */ /* 0x0003e20000100800 */
[----:B--2---:R-:W-:-:S02]  /*5df0*/  IADD3 R10, PT, PT, R3, 0xd9, RZ ;  /* 0x000000d9030a7810 */ /* 0x004fc40007ffe0ff */
[----:B------:R-:W-:Y:S01]  /*5e00*/  IMAD.MOV R212, RZ, RZ, -R212 ;  /* 0x000000ffffd47224 */ /* 0x000fe200078e0ad4 */
[----:B------:R-:W-:Y:S01]  /*5e10*/  IABS R211, R0 ;  /* 0x0000000000d37213 */ /* 0x000fe20000000000 */
[----:B------:R-:W-:Y:S02]  /*5e20*/  IMAD R186, R251, R4, R186 ;  /* 0x00000004fbba7224 */ /* 0x000fe400078e02ba */
[----:B------:R-:W-:-:S04]  /*5e30*/  IMAD.HI.U32 R214, R7, R207, RZ ;  /* 0x000000cf07d67227 */ /* 0x000fc800078e00ff */
[----:B------:R-:W-:-:S04]  /*5e40*/  IMAD.HI.U32 R4, R7, R191, RZ ;  /* 0x000000bf07047227 */ /* 0x000fc800078e00ff */
[----:B------:R-:W-:Y:S02]  /*5e50*/  IMAD R195, R251, R133, R195 ;  /* 0x00000085fbc37224 */ /* 0x000fe400078e02c3 */
[----:B------:R-:W-:-:S04]  /*5e60*/  IMAD.HI.U32 R133, R7, R200, RZ ;  /* 0x000000c807857227 */ /* 0x000fc800078e00ff */
[----:B------:R-:W-:Y:S02]  /*5e70*/  IMAD.MOV R213, RZ, RZ, -R213 ;  /* 0x000000ffffd57224 */ /* 0x000fe400078e0ad5 */
[----:B------:R-:W-:Y:S01]  /*5e80*/  IMAD R209, R251, R212, R209 ;  /* 0x000000d4fbd17224 */ /* 0x000fe200078e02d1 */
[----:B------:R-:W-:Y:S01]  /*5e90*/  IABS R212, R10 ;  /* 0x0000000a00d47213 */ /* 0x000fe20000000000 */
[C---:B---3--:R-:W-:Y:S02]  /*5ea0*/  VIADD R9, R3.reuse, 0xda ;  /* 0x000000da03097836 */ /* 0x048fe40000000000 */
[C---:B------:R-:W-:Y:S02]  /*5eb0*/  VIADD R2, R3.reuse, 0xd7 ;  /* 0x000000d703027836 */ /* 0x040fe40000000000 */
[----:B------:R-:W-:Y:S02]  /*5ec0*/  IMAD.MOV R214, RZ, RZ, -R214 ;  /* 0x000000ffffd67224 */ /* 0x000fe400078e0ad6 */
[----:B-1----:R-:W-:Y:S01]  /*5ed0*/  VIADD R8, R3, 0xdb ;  /* 0x000000db03087836 */ /* 0x002fe20000000000 */
[----:B------:R-:W-:Y:S01]  /*5ee0*/  STL [R1+0x10ac], R2 ;  /* 0x0010ac0201007387 */ /* 0x000fe20000100800 */
[----:B------:R-:W-:Y:S01]  /*5ef0*/  IMAD.MOV R4, RZ, RZ, -R4 ;  /* 0x000000ffff047224 */ /* 0x000fe200078e0a04 */
[----:B------:R-:W-:Y:S01]  /*5f00*/  IABS R210, R2 ;  /* 0x0000000200d27213 */ /* 0x000fe20000000000 */
[----:B------:R-:W-:Y:S01]  /*5f10*/  IMAD.MOV R133, RZ, RZ, -R133 ;  /* 0x000000ffff857224 */ /* 0x000fe200078e0a85 */
[----:B------:R-:W-:Y:S01]  /*5f20*/  STL [R1+0x10a8], R0 ;  /* 0x0010a80001007387 */ /* 0x000fe20000100800 */
        /* <DEDUP_REMOVED lines=8> */
[----:B------:R-:W-:-:S03]  /*5fb0*/  IMAD.HI.U32 R4, R7, R196, RZ ;  /* 0x000000c407047227 */ /* 0x000fc600078e00ff */
[----:B------:R1:W-:Y:S01]  /*5fc0*/  STL [R1+0x1074], R8 ;  /* 0x0010740801007387 */ /* 0x0003e20000100800 */
[----:B------:R-:W-:Y:S02]  /*5fd0*/  IMAD R200, R251, R133, R200 ;  /* 0x00000085fbc87224 */ /* 0x000fe400078e02c8 */
[----:B------:R-:W-:-:S04]  /*5fe0*/  IMAD.HI.U32 R133, R7, R205, RZ ;  /* 0x000000cd07857227 */ /* 0x000fc800078e00ff */
[----:B------:R-:W-:Y:S01]  /*5ff0*/  IMAD.HI.U32 R218, R7, R213, RZ ;  /* 0x000000d507da7227 */ /* 0x000fe200078e00ff */
[----:B------:R-:W-:Y:S02]  /*6000*/  IADD3 R133, PT, PT, -R133, RZ, RZ ;  /* 0x000000ff85857210 */ /* 0x000fe40007ffe1ff */
[----:B-1----:R-:W-:Y:S01]  /*6010*/  IADD3 R8, PT, PT, R3, 0xe0, RZ ;  /* 0x000000e003087810 */ /* 0x002fe20007ffe0ff */
[----:B------:R-:W-:Y:S01]  /*6020*/  IMAD.MOV R219, RZ, RZ, -R219 ;  /* 0x000000ffffdb7224 */ /* 0x000fe200078e0adb */
[----:B------:R-:W-:Y:S01]  /*6030*/  IADD3 R218, PT, PT, -R218, RZ, RZ ;  /* 0x000000ffdada7210 */ /* 0x000fe20007ffe1ff */
[----:B------:R-:W-:Y:S02]  /*6040*/  IMAD.MOV R4, RZ, RZ, -R4 ;  /* 0x000000ffff047224 */ /* 0x000fe400078e0a04 */
[----:B------:R-:W-:-:S04]  /*6050*/  IMAD.HI.U32 R217, R7, R214, RZ ;  /* 0x000000d607d97227 */ /* 0x000fc800078e00ff */
[C---:B------:R-:W-:Y:S01]  /*6060*/  IMAD R212, R251.reuse, R219, R212 ;  /* 0x000000dbfbd47224 */ /* 0x040fe200078e02d4 */
[----:B------:R-:W-:Y:S01]  /*6070*/  IABS R219, R8 ;  /* 0x0000000800db7213 */ /* 0x000fe20000000000 */
[----:B------:R-:W-:Y:S02]  /*6080*/  IMAD R196, R251, R4, R196 ;  /* 0x00000004fbc47224 */ /* 0x000fe400078e02c4 */
[----:B------:R-:W-:Y:S02]  /*6090*/  IMAD.MOV R217, RZ, RZ, -R217 ;  /* 0x000000ffffd97224 */ /* 0x000fe400078e0ad9 */
[----:B------:R-:W-:Y:S02]  /*60a0*/  VIADD R10, R3, 0xde ;  /* 0x000000de030a7836 */ /* 0x000fe40000000000 */
[----:B------:R-:W-:-:S04]  /*60b0*/  IMAD.HI.U32 R4, R7, R201, RZ ;  /* 0x000000c907047227 */ /* 0x000fc800078e00ff */
[C---:B------:R-:W-:Y:S02]  /*60c0*/  VIADD R2, R3.reuse, 0xdc ;  /* 0x000000dc03027836 */ /* 0x040fe40000000000 */
[C---:B------:R-:W-:Y:S02]  /*60d0*/  VIADD R9, R3.reuse, 0xdf ;  /* 0x000000df03097836 */ /* 0x040fe40000000000 */
[----:B------:R-:W-:Y:S01]  /*60e0*/  VIADD R0, R3, 0xdd ;  /* 0x000000dd03007836 */ /* 0x000fe20000000000 */
[----:B------:R-:W-:Y:S01]  /*60f0*/  STL [R1+0x1070], R2 ;  /* 0x0010700201007387 */ /* 0x000fe20000100800 */
[C---:B------:R-:W-:Y:S01]  /*6100*/  IMAD R205, R251.reuse, R133, R205 ;  /* 0x00000085fbcd7224 */ /* 0x040fe200078e02cd */
[----:B------:R-:W-:Y:S01]  /*6110*/  IABS R215, R2 ;  /* 0x0000000200d77213 */ /* 0x000fe20000000000 */
[----:B------:R-:W-:Y:S01]  /*6120*/  IMAD R214, R251, R217, R214 ;  /* 0x000000d9fbd67224 */ /* 0x000fe200078e02d6 */
[----:B------:R-:W-:Y:S01]  /*6130*/  IABS R217, R10 ;  /* 0x0000000a00d97213 */ /* 0x000fe20000000000 */
[----:B------:R-:W-:Y:S01]  /*6140*/  IMAD.MOV R4, RZ, RZ, -R4 ;  /* 0x000000ffff047224 */ /* 0x000fe200078e0a04 */
[----:B------:R-:W-:Y:S01]  /*6150*/  STL [R1+0x106c], R0 ;  /* 0x00106c0001007387 */ /* 0x000fe20000100800 */
[----:B------:R-:W-:Y:S01]  /*6160*/  IMAD.HI.U32 R133, R7, R210, RZ ;  /* 0x000000d207857227 */ /* 0x000fe200078e00ff */
[----:B------:R-:W-:-:S02]  /*6170*/  IABS R216, R0 ;  /* 0x0000000000d87213 */ /* 0x000fc40000000000 */
[----:B------:R1:W-:Y:S01]  /*6180*/  STL [R1+0x1040], R10 ;  /* 0x0010400a01007387 */ /* 0x0003e20000100800 */
[----:B------:R-:W-:Y:S01]  /*6190*/  IMAD R213, R251, R218, R213 ;  /* 0x000000dafbd57224 */ /* 0x000fe200078e02d5 */
[----:B------:R-:W-:Y:S01]  /*61a0*/  IABS R218, R9 ;  /* 0x0000000900da7213 */ /* 0x000fe20000000000 */
[----:B------:R-:W-:Y:S01]  /*61b0*/  IMAD.HI.U32 R222, R7, R219, RZ ;  /* 0x000000db07de7227 */ /* 0x000fe200078e00ff */
[----:B------:R-:W-:Y:S03]  /*61c0*/  STL [R1+0x103c], R9 ;  /* 0x00103c0901007387 */ /* 0x000fe60000100800 */
[----:B------:R-:W-:Y:S01]  /*61d0*/  IMAD R201, R251, R4, R201 ;  /* 0x00000004fbc97224 */ /* 0x000fe200078e02c9 */
[----:B------:R2:W-:Y:S01]  /*61e0*/  STL [R1+0x1038], R8 ;  /* 0x0010380801007387 */ /* 0x0005e20000100800 */
[----:B------:R-:W-:Y:S02]  /*61f0*/  IMAD.MOV R133, RZ, RZ, -R133 ;  /* 0x000000ffff857224 */ /* 0x000fe400078e0a85 */
[----:B------:R-:W-:-:S02]  /*6200*/  IMAD.MOV R222, RZ, RZ, -R222 ;  /* 0x000000ffffde7224 */ /* 0x000fc400078e0ade */
[----:B-1----:R-:W-:Y:S02]  /*6210*/  VIADD R10, R3, 0xe3 ;  /* 0x000000e3030a7836 */ /* 0x002fe40000000000 */
[----:B------:R-:W-:-:S04]  /*6220*/  IMAD.HI.U32 R4, R7, R206, RZ ;  /* 0x000000ce07047227 */ /* 0x000fc800078e00ff */
[----:B------:R-:W-:-:S04]  /*6230*/  IMAD.HI.U32 R224, R7, R217, RZ ;  /* 0x000000d907e07227 */ /* 0x000fc800078e00ff */
[----:B------:R-:W-:-:S04]  /*6240*/  IMAD.HI.U32 R223, R7, R218, RZ ;  /* 0x000000da07df7227 */ /* 0x000fc800078e00ff */
[----:B------:R-:W-:Y:S02]  /*6250*/  IMAD R210, R251, R133, R210 ;  /* 0x00000085fbd27224 */ /* 0x000fe400078e02d2 */
[----:B------:R-:W-:Y:S02]  /*6260*/  VIADD R2, R3, 0xe1 ;  /* 0x000000e103027836 */ /* 0x000fe40000000000 */
[----:B------:R-:W-:Y:S01]  /*6270*/  IMAD R219, R251, R222, R219 ;  /* 0x000000defbdb7224 */ /* 0x000fe200078e02db */
[----:B------:R-:W-:Y:S01]  /*6280*/  IABS R222, R10 ;  /* 0x0000000a00de7213 */ /* 0x000fe20000000000 */
[----:B------:R-:W-:Y:S01]  /*6290*/  IMAD.MOV R4, RZ, RZ, -R4 ;  /* 0x000000ffff047224 */ /* 0x000fe200078e0a04 */
[----:B------:R-:W-:Y:S01]  /*62a0*/  STL [R1+0x1034], R2 ;  /* 0x0010340201007387 */ /* 0x000fe20000100800 */
[----:B------:R-:W-:Y:S01]  /*62b0*/  IMAD.HI.U32 R133, R7, R215, RZ ;  /* 0x000000d707857227 */ /* 0x000fe200078e00ff */
[----:B------:R-:W-:-:S03]  /*62c0*/  IABS R220, R2 ;  /* 0x0000000200dc7213 */ /* 0x000fc60000000000 */
[C---:B------:R-:W-:Y:S02]  /*62d0*/  VIADD R0, R3.reuse, 0xe2 ;  /* 0x000000e203007836 */ /* 0x040fe40000000000 */
[----:B------:R-:W-:Y:S02]  /*62e0*/  IMAD.MOV R224, RZ, RZ, -R224 ;  /* 0x000000ffffe07224 */ /* 0x000fe400078e0ae0 */
[C---:B--2---:R-:W-:Y:S01]  /*62f0*/  VIADD R8, R3.reuse, 0xe5 ;  /* 0x000000e503087836 */ /* 0x044fe20000000000 */
[----:B------:R1:W-:Y:S01]  /*6300*/  STL [R1+0x1030], R0 ;  /* 0x0010300001007387 */ /* 0x0003e20000100800 */
[----:B------:R-:W-:Y:S01]  /*6310*/  IMAD.MOV R223, RZ, RZ, -R223 ;  /* 0x000000ffffdf7224 */ /* 0x000fe200078e0adf */
[----:B------:R-:W-:Y:S01]  /*6320*/  IABS R221, R0 ;  /* 0x0000000000dd7213 */ /* 0x000fe20000000000 */
[----:B------:R-:W-:Y:S01]  /*6330*/  VIADD R9, R3, 0xe4 ;  /* 0x000000e403097836 */ /* 0x000fe20000000000 */
[----:B------:R2:W-:Y:S01]  /*6340*/  STL [R1+0x1018], R10 ;  /* 0x0010180a01007387 */ /* 0x0005e20000100800 */
[----:B------:R-:W-:-:S02]  /*6350*/  IMAD R206, R251, R4, R206 ;  /* 0x00000004fbce7224 */ /* 0x000fc400078e02ce */
[----:B------:R-:W-:Y:S01]  /*6360*/  IMAD.MOV R133, RZ, RZ, -R133 ;  /* 0x000000ffff857224 */ /* 0x000fe200078e0a85 */
[----:B------:R-:W-:Y:S01]  /*6370*/  STL [R1+0x1014], R9 ;  /* 0x0010140901007387 */ /* 0x000fe20000100800 */
[----:B------:R-:W-:Y:S01]  /*6380*/  IMAD R217, R251, R224, R217 ;  /* 0x000000e0fbd97224 */ /* 0x000fe200078e02d9 */
[----:B------:R-:W-:Y:S01]  /*6390*/  IABS R224, R8 ;  /* 0x0000000800e07213 */ /* 0x000fe20000000000 */
[----:B------:R-:W-:Y:S01]  /*63a0*/  IMAD.HI.U32 R4, R7, R211, RZ ;  /* 0x000000d307047227 */ /* 0x000fe200078e00ff */
[----:B------:R3:W-:Y:S01]  /*63b0*/  STL [R1+0x1010], R8 ;  /* 0x0010100801007387 */ /* 0x0007e20000100800 */
[----:B-1----:R-:W-:Y:S02]  /*63c0*/  IADD3 R0, PT, PT, R3, 0xe7, RZ ;  /* 0x000000e703007810 */ /* 0x002fe40007ffe0ff */
[----:B------:R-:W-:Y:S01]  /*63d0*/  IMAD R218, R251, R223, R218 ;  /* 0x000000dffbda7224 */ /* 0x000fe200078e02da */
[----:B------:R-:W-:Y:S01]  /*63e0*/  IABS R223, R9 ;  /* 0x0000000900df7213 */ /* 0x000fe20000000000 */
[----:B------:R-:W-:Y:S01]  /*63f0*/  IMAD.HI.U32 R229, R7, R222, RZ ;  /* 0x000000de07e57227 */ /* 0x000fe200078e00ff */
[----:B--2---:R-:W-:-:S02]  /*6400*/  IADD3 R10, PT, PT, R3, 0xe8, RZ ;  /* 0x000000e8030a7810 */ /* 0x004fc40007ffe0ff */
[----:B------:R-:W-:Y:S01]  /*6410*/  IABS R226, R0 ;  /* 0x0000000000e27213 */ /* 0x000fe20000000000 */
[----:B------:R-:W-:Y:S02]  /*6420*/  IMAD R215, R251, R133, R215 ;  /* 0x00000085fbd77224 */ /* 0x000fe400078e02d7 */
[----:B------:R-:W-:Y:S02]  /*6430*/  IMAD.MOV R4, RZ, RZ, -R4 ;  /* 0x000000ffff047224 */ /* 0x000fe400078e0a04 */
[----:B------:R-:W-:-:S04]  /*6440*/  IMAD.HI.U32 R133, R7, R220, RZ ;  /* 0x000000dc07857227 */ /* 0x000fc800078e00ff */
[----:B------:R-:W-:Y:S01]  /*6450*/  IMAD.MOV R229, RZ, RZ, -R229 ;  /* 0x000000ffffe57224 */ /* 0x000fe200078e0ae5 */
[----:B------:R-:W-:Y:S01]  /*6460*/  IADD3 R133, PT, PT, -R133, RZ, RZ ;  /* 0x000000ff85857210 */ /* 0x000fe20007ffe1ff */
[C---:B---3--:R-:W-:Y:S02]  /*6470*/  VIADD R8, R3.reuse, 0xea ;  /* 0x000000ea03087836 */ /* 0x048fe40000000000 */
[----:B------:R-:W-:Y:S02]  /*6480*/  VIADD R2, R3, 0xe6 ;  /* 0x000000e603027836 */ /* 0x000fe40000000000 */
[----:B------:R-:W-:-:S03]  /*6490*/  IMAD.HI.U32 R227, R7, R224, RZ ;  /* 0x000000e007e37227 */ /* 0x000fc600078e00ff */
[----:B------:R-:W-:Y:S01]  /*64a0*/  IABS R225, R2 ;  /* 0x0000000200e17213 */ /* 0x000fe20000000000 */
[----:B------:R-:W-:Y:S01]  /*64b0*/  IMAD.HI.U32 R228, R7, R223, RZ ;  /* 0x000000df07e47227 */ /* 0x000fe200078e00ff */
[----:B------:R1:W-:Y:S03]  /*64c0*/  STL [R1+0x100c], R2 ;  /* 0x00100c0201007387 */ /* 0x0003e60000100800 */
[C---:B------:R-:W-:Y:S01]  /*64d0*/  IMAD R211, R251.reuse, R4, R211 ;  /* 0x00000004fbd37224 */ /* 0x040fe200078e02d3 */
[----:B------:R-:W-:Y:S01]  /*64e0*/  STL [R1+0x1008], R0 ;  /* 0x0010080001007387 */ /* 0x000fe20000100800 */
[----:B------:R-:W-:Y:S01]  /*64f0*/  IMAD R222, R251, R229, R222 ;  /* 0x000000e5fbde7224 */ /* 0x000fe200078e02de */
[----:B------:R-:W-:Y:S01]  /*6500*/  IABS R229, R8 ;  /* 0x0000000800e57213 */ /* 0x000fe20000000000 */
[----:B------:R-:W-:Y:S01]  /*6510*/  IMAD.HI.U32 R4, R7, R216, RZ ;  /* 0x000000d807047227 */ /* 0x000fe200078e00ff */
[----:B------:R-:W-:Y:S03]  /*6520*/  STL [R1+0xff8], R10 ;  /* 0x000ff80a01007387 */ /* 0x000fe60000100800 */
[----:B------:R-:W-:-:S02]  /*6530*/  IMAD.MOV R227, RZ, RZ, -R227 ;  /* 0x000000ffffe37224 */ /* 0x000fc400078e0ae3 */
[----:B------:R-:W-:Y:S02]  /*6540*/  IMAD.MOV R228, RZ, RZ, -R228 ;  /* 0x000000ffffe47224 */ /* 0x000fe400078e0ae4 */
[----:B------:R-:W-:Y:S02]  /*6550*/  VIADD R9, R3, 0xe9 ;  /* 0x000000e903097836 */ /* 0x000fe40000000000 */
[----:B------:R-:W-:Y:S02]  /*6560*/  IMAD.MOV R4, RZ, RZ, -R4 ;  /* 0x000000ffff047224 */ /* 0x000fe400078e0a04 */
[C---:B------:R-:W-:Y:S01]  /*6570*/  IMAD R224, R251.reuse, R227, R224 ;  /* 0x000000e3fbe07224 */ /* 0x040fe200078e02e0 */
[----:B------:R-:W-:Y:S01]  /*6580*/  IABS R227, R10 ;  /* 0x0000000a00e37213 */ /* 0x000fe20000000000 */
[C---:B------:R-:W-:Y:S01]  /*6590*/  IMAD R220, R251.reuse, R133, R220 ;  /* 0x00000085fbdc7224 */ /* 0x040fe200078e02dc */
[----:B------:R-:W-:Y:S01]  /*65a0*/  STL [R1+0xff4], R9 ;  /* 0x000ff40901007387 */ /* 0x000fe20000100800 */
[----:B------:R-:W-:Y:S01]  /*65b0*/  IMAD R223, R251, R228, R223 ;  /* 0x000000e4fbdf7224 */ /* 0x000fe200078e02df */
[----:B------:R-:W-:Y:S01]  /*65c0*/  IABS R228, R9 ;  /* 0x0000000900e47213 */ /* 0x000fe20000000000 */
[----:B-1----:R-:W-:Y:S01]  /*65d0*/  VIADD R2, R3, 0xeb ;  /* 0x000000eb03027836 */ /* 0x002fe20000000000 */
[----:B------:R-:W-:Y:S01]  /*65e0*/  STL [R1+0xff0], R8 ;  /* 0x000ff00801007387 */ /* 0x000fe20000100800 */
[----:B------:R-:W-:-:S03]  /*65f0*/  IMAD.HI.U32 R232, R7, R229, RZ ;  /* 0x000000e507e87227 */ /* 0x000fc600078e00ff */
[----:B------:R-:W-:Y:S01]  /*6600*/  IABS R230, R2 ;  /* 0x0000000200e67213 */ /* 0x000fe20000000000 */
[----:B------:R-:W-:Y:S01]  /*6610*/  IMAD.HI.U32 R133, R7, R225, RZ ;  /* 0x000000e107857227 */ /* 0x000fe200078e00ff */
[----:B------:R1:W-:Y:S03]  /*6620*/  STL [R1+0xfec], R2 ;  /* 0x000fec0201007387 */ /* 0x0003e60000100800 */
[----:B------:R-:W-:Y:S02]  /*6630*/  IMAD R216, R251, R4, R216 ;  /* 0x00000004fbd87224 */ /* 0x000fe400078e02d8 */
[----:B------:R-:W-:-:S04]  /*6640*/  IMAD.HI.U32 R4, R7, R221, RZ ;  /* 0x000000dd07047227 */ /* 0x000fc800078e00ff */
[----:B------:R-:W-:Y:S01]  /*6650*/  IMAD.MOV R232, RZ, RZ, -R232 ;  /* 0x000000ffffe87224 */ /* 0x000fe200078e0ae8 */
[C---:B-1----:R-:W-:Y:S01]  /*6660*/  IADD3 R2, PT, PT, R3.reuse, 0xef, RZ ;  /* 0x000000ef03027810 */ /* 0x042fe20007ffe0ff */
[----:B------:R-:W-:Y:S02]  /*6670*/  VIADD R9, R3, 0xed ;  /* 0x000000ed03097836 */ /* 0x000fe40000000000 */
[----:B------:R-:W-:Y:S02]  /*6680*/  IMAD.MOV R133, RZ, RZ, -R133 ;  /* 0x000000ffff857224 */ /* 0x000fe400078e0a85 */
[----:B------:R-:W-:-:S04]  /*6690*/  IMAD.HI.U32 R234, R7, R227, RZ ;  /* 0x000000e307ea7227 */ /* 0x000fc800078e00ff */
[----:B------:R-:W-:Y:S02]  /*66a0*/  VIADD R0, R3, 0xec ;  /* 0x000000ec03007836 */ /* 0x000fe40000000000 */
[----:B------:R-:W-:-:S03]  /*66b0*/  IMAD.HI.U32 R233, R7, R228, RZ ;  /* 0x000000e407e97227 */ /* 0x000fc600078e00ff */
[----:B------:R-:W-:Y:S01]  /*66c0*/  STL [R1+0xfe8], R0 ;  /* 0x000fe80001007387 */ /* 0x000fe20000100800 */
[----:B------:R-:W-:Y:S01]  /*66d0*/  IMAD.MOV R4, RZ, RZ, -R4 ;  /* 0x000000ffff047224 */ /* 0x000fe200078e0a04 */
[----:B------:R-:W-:Y:S01]  /*66e0*/  IADD3 R233, PT, PT, -R233, RZ, RZ ;  /* 0x000000ffe9e97210 */ /* 0x000fe20007ffe1ff */
[----:B------:R-:W-:Y:S01]  /*66f0*/  IMAD R229, R251, R232, R229 ;  /* 0x000000e8fbe57224 */ /* 0x000fe200078e02e5 */
[----:B------:R-:W-:Y:S01]  /*6700*/  IABS R232, R9 ;  /* 0x0000000900e87213 */ /* 0x000fe20000000000 */
[----:B------:R-:W-:Y:S01]  /*6710*/  VIADD R8, R3, 0xee ;  /* 0x000000ee03087836 */ /* 0x000fe20000000000 */
[----:B------:R1:W-:Y:S01]  /*6720*/  STL [R1+0xfdc], R9 ;  /* 0x000fdc0901007387 */ /* 0x0003e20000100800 */
[----:B------:R-:W-:Y:S01]  /*6730*/  IMAD R225, R251, R133, R225 ;  /* 0x00000085fbe17224 */ /* 0x000fe200078e02e1 */
[----:B------:R-:W-:Y:S01]  /*6740*/  IABS R231, R0 ;  /* 0x0000000000e77213 */ /* 0x000fe20000000000 */
[----:B------:R-:W-:Y:S01]  /*6750*/  IMAD.MOV R234, RZ, RZ, -R234 ;  /* 0x000000ffffea7224 */ /* 0x000fe200078e0aea */
[----:B------:R-:W-:Y:S01]  /*6760*/  STL [R1+0xfd8], R8 ;  /* 0x000fd80801007387 */ /* 0x000fe20000100800 */
[----:B------:R-:W-:-:S03]  /*6770*/  IMAD.HI.U32 R133, R7, R230, RZ ;  /* 0x000000e607857227 */ /* 0x000fc600078e00ff */
[----:B------:R2:W-:Y:S01]  /*6780*/  STL [R1+0xfd4], R2 ;  /* 0x000fd40201007387 */ /* 0x0005e20000100800 */
[----:B------:R-:W-:Y:S01]  /*6790*/  IMAD R221, R251, R4, R221 ;  /* 0x00000004fbdd7224 */ /* 0x000fe200078e02dd */
[----:B-1----:R-:W-:Y:S01]  /*67a0*/  IADD3 R9, PT, PT, R3, 0xf1, RZ ;  /* 0x000000f103097810 */ /* 0x002fe20007ffe0ff */
[----:B------:R-:W-:-:S04]  /*67b0*/  IMAD.HI.U32 R4, R7, R226, RZ ;  /* 0x000000e207047227 */ /* 0x000fc800078e00ff */
[----:B------:R-:W-:Y:S01]  /*67c0*/  IMAD R227, R251, R234, R227 ;  /* 0x000000eafbe37224 */ /* 0x000fe200078e02e3 */
[----:B------:R-:W-:Y:S01]  /*67d0*/  IABS R234, R2 ;  /* 0x0000000200ea7213 */ /* 0x000fe20000000000 */
[----:B------:R-:W-:Y:S02]  /*67e0*/  IMAD.MOV R133, RZ, RZ, -R133 ;  /* 0x000000ffff857224 */ /* 0x000fe400078e0a85 */
[----:B------:R-:W-:-:S04]  /*67f0*/  IMAD.HI.U32 R237, R7, R232, RZ ;  /* 0x000000e807ed7227 */ /* 0x000fc800078e00ff */
[----:B--2---:R-:W-:Y:S02]  /*6800*/  VIADD R2, R3, 0xf3 ;  /* 0x000000f303027836 */ /* 0x004fe40000000000 */
[----:B------:R-:W-:Y:S01]  /*6810*/  IMAD R228, R251, R233, R228 ;  /* 0x000000e9fbe47224 */ /* 0x000fe200078e02e4 */
[----:B------:R-:W-:Y:S01]  /*6820*/  IABS R233, R8 ;  /* 0x0000000800e97213 */ /* 0x000fe20000000000 */
[----:B------:R-:W-:Y:S01]  /*6830*/  VIADD R0, R3, 0xf0 ;  /* 0x000000f003007836 */ /* 0x000fe20000000000 */
[----:B------:R-:W-:Y:S01]  /*6840*/  IABS R238, R2 ;  /* 0x0000000200ee7213 */ /* 0x000fe20000000000 */
[----:B------:R-:W-:Y:S02]  /*6850*/  IMAD.MOV R4, RZ, RZ, -R4 ;  /* 0x000000ffff047224 */ /* 0x000fe400078e0a04 */
[----:B------:R-:W-:Y:S01]  /*6860*/  IMAD R230, R251, R133, R230 ;  /* 0x00000085fbe67224 */ /* 0x000fe200078e02e6 */
[----:B------:R1:W-:Y:S01]  /*6870*/  STL [R1+0xfd0], R0 ;  /* 0x000fd00001007387 */ /* 0x0003e20000100800 */
[----:B------:R-:W-:Y:S01]  /*6880*/  IMAD.MOV R237, RZ, RZ, -R237 ;  /* 0x000000ffffed7224 */ /* 0x000fe200078e0aed */
[----:B------:R-:W-:Y:S01]  /*6890*/  IABS R235, R0 ;  /* 0x0000000000eb7213 */ /* 0x000fe20000000000 */
[----:B------:R-:W-:Y:S01]  /*68a0*/  VIADD R8, R3, 0xf2 ;  /* 0x000000f203087836 */ /* 0x000fe20000000000 */
[----:B------:R-:W-:Y:S01]  /*68b0*/  STL [R1+0xfc8], R9 ;  /* 0x000fc80901007387 */ /* 0x000fe20000100800 */
[----:B------:R-:W-:-:S03]  /*68c0*/  IMAD.HI.U32 R133, R7, R234, RZ ;  /* 0x000000ea07857227 */ /* 0x000fc600078e00ff */
[----:B------:R2:W-:Y:S01]  /*68d0*/  STL [R1+0xfc4], R8 ;  /* 0x000fc40801007387 */ /* 0x0005e20000100800 */
[----:B------:R-:W-:Y:S02]  /*68e0*/  IMAD R226, R251, R4, R226 ;  /* 0x00000004fbe27224 */ /* 0x000fe400078e02e2 */
[----:B------:R-:W-:Y:S01]  /*68f0*/  IMAD.HI.U32 R4, R7, R231, RZ ;  /* 0x000000e707047227 */ /* 0x000fe200078e00ff */
[----:B------:R3:W-:Y:S03]  /*6900*/  STL [R1+0xfc0], R2 ;  /* 0x000fc00201007387 */ /* 0x0007e60000100800 */
[----:B------:R-:W-:Y:S01]  /*6910*/  IMAD R232, R251, R237, R232 ;  /* 0x000000edfbe87224 */ /* 0x000fe200078e02e8 */
[----:B------:R-:W-:Y:S01]  /*6920*/  IABS R237, R8 ;  /* 0x0000000800ed7213 */ /* 0x000fe20000000000 */
[C---:B-1----:R-:W-:Y:S01]  /*6930*/  VIADD R0, R3.reuse, 0xf4 ;  /* 0x000000f403007836 */ /* 0x042fe20000000000 */
[----:B--2---:R-:W-:Y:S01]  /*6940*/  IADD3 R8, PT, PT, R3, 0xfa, RZ ;  /* 0x000000fa03087810 */ /* 0x004fe20007ffe0ff */
[----:B------:R-:W-:-:S02]  /*6950*/  IMAD.MOV R133, RZ, RZ, -R133 ;  /* 0x000000ffff857224 */ /* 0x000fc400078e0a85 */
[C---:B------:R-:W-:Y:S01]  /*6960*/  IMAD.HI.U32 R240, R7.reuse, R238, RZ ;  /* 0x000000ee07f07227 */ /* 0x040fe200078e00ff */
[----:B------:R-:W-:Y:S01]  /*6970*/  IABS R239, R0 ;  /* 0x0000000000ef7213 */ /* 0x000fe20000000000 */
[----:B------:R1:W-:Y:S02]  /*6980*/  STL [R1+0xfbc], R0 ;  /* 0x000fbc0001007387 */ /* 0x0003e40000100800 */
[----:B------:R-:W-:Y:S01]  /*6990*/  IMAD.MOV R4, RZ, RZ, -R4 ;  /* 0x000000ffff047224 */ /* 0x000fe200078e0a04 */
[----:B------:R-:W-:Y:S01]  /*69a0*/  IADD3 R240, PT, PT, -R240, RZ, RZ ;  /* 0x000000fff0f07210 */ /* 0x000fe20007ffe1ff */
[----:B------:R-:W-:-:S04]  /*69b0*/  IMAD.HI.U32 R236, R7, R233, RZ ;  /* 0x000000e907ec7227 */ /* 0x000fc800078e00ff */
[----:B------:R-:W-:Y:S02]  /*69c0*/  IMAD R234, R251, R133, R234 ;  /* 0x00000085fbea7224 */ /* 0x000fe400078e02ea */
[----:B------:R-:W-:-:S04]  /*69d0*/  IMAD.HI.U32 R133, R7, R237, RZ ;  /* 0x000000ed07857227 */ /* 0x000fc800078e00ff */
[----:B------:R-:W-:Y:S02]  /*69e0*/  IMAD R231, R251, R4, R231 ;  /* 0x00000004fbe77224 */ /* 0x000fe400078e02e7 */
[----:B------:R-:W-:Y:S02]  /*69f0*/  IMAD.MOV R236, RZ, RZ, -R236 ;  /* 0x000000ffffec7224 */ /* 0x000fe400078e0aec */
[----:B------:R-:W-:-:S04]  /*6a00*/  IMAD.HI.U32 R4, R7, R235, RZ ;  /* 0x000000eb07047227 */ /* 0x000fc800078e00ff */
[----:B---3--:R-:W-:Y:S02]  /*6a10*/  VIADD R2, R3, 0xf5 ;  /* 0x000000f503027836 */ /* 0x008fe40000000000 */
[----:B------:R-:W-:-:S03]  /*6a20*/  IMAD.HI.U32 R241, R7, R239, RZ ;  /* 0x000000ef07f17227 */ /* 0x000fc600078e00ff */
[----:B------:R2:W-:Y:S01]  /*6a30*/  STL [R1+0xfb0], R2 ;  /* 0x000fb00201007387 */ /* 0x0005e20000100800 */
[----:B------:R-:W-:Y:S02]  /*6a40*/  IMAD.MOV R133, RZ, RZ, -R133 ;  /* 0x000000ffff857224 */ /* 0x000fe400078e0a85 */
[C---:B------:R-:W-:Y:S01]  /*6a50*/  IMAD R233, R251.reuse, R236, R233 ;  /* 0x000000ecfbe97224 */ /* 0x040fe200078e02e9 */
[----:B------:R-:W-:Y:S01]  /*6a60*/  IABS R236, R9 ;  /* 0x0000000900ec7213 */ /* 0x000fe20000000000 */
[----:B------:R-:W-:Y:S02]  /*6a70*/  IMAD.MOV R4, RZ, RZ, -R4 ;  /* 0x000000ffff047224 */ /* 0x000fe400078e0a04 */
[C---:B------:R-:W-:Y:S01]  /*6a80*/  IMAD R238, R251.reuse, R240, R238 ;  /* 0x000000f0fbee7224 */ /* 0x040fe200078e02ee */
[----:B------:R-:W-:Y:S01]  /*6a90*/  IABS R240, R2 ;  /* 0x0000000200f07213 */ /* 0x000fe20000000000 */
[----:B------:R-:W-:Y:S02]  /*6aa0*/  IMAD.MOV R241, RZ, RZ, -R241 ;  /* 0x000000fffff17224 */ /* 0x000fe400078e0af1 */
[----:B------:R-:W-:Y:S01]  /*6ab0*/  IMAD R237, R251, R133, R237 ;  /* 0x00000085fbed7224 */ /* 0x000fe200078e02ed */
[----:B------:R-:W-:Y:S01]  /*6ac0*/  LOP3.LUT R133, R252, 0x7f, RZ, 0xc0, !PT ;  /* 0x0000007ffc857812 */ /* 0x000fe200078ec0ff */
[----:B-1----:R-:W-:-:S02]  /*6ad0*/  VIADD R0, R3, 0xf6 ;  /* 0x000000f603007836 */ /* 0x002fc40000000000 */
[----:B--2---:R-:W-:Y:S02]  /*6ae0*/  VIADD R2, R3, 0xf7 ;  /* 0x000000f703027836 */ /* 0x004fe40000000000 */
[----:B------:R-:W-:Y:S01]  /*6af0*/  IMAD R235, R251, R4, R235 ;  /* 0x00000004fbeb7224 */ /* 0x000fe200078e02eb */
[----:B------:R1:W-:Y:S01]  /*6b00*/  STL [R1+0xfac], R0 ;  /* 0x000fac0001007387 */ /* 0x0003e20000100800 */
[----:B------:R-:W-:-:S03]  /*6b10*/  IMAD.HI.U32 R4, R7, R236, RZ ;  /* 0x000000ec07047227 */ /* 0x000fc600078e00ff */
[----:B------:R2:W-:Y:S01]  /*6b20*/  STL [R1+0xfa8], R2 ;  /* 0x000fa80201007387 */ /* 0x0005e20000100800 */
[----:B------:R-:W-:Y:S01]  /*6b30*/  IMAD R239, R251, R241, R239 ;  /* 0x000000f1fbef7224 */ /* 0x000fe200078e02ef */
[----:B------:R-:W-:Y:S01]  /*6b40*/  IABS R241, R0 ;  /* 0x0000000000f17213 */ /* 0x000fe20000000000 */
[----:B------:R-:W-:-:S04]  /*6b50*/  IMAD.HI.U32 R243, R7, R240, RZ ;  /* 0x000000f007f37227 */ /* 0x000fc800078e00ff */
[----:B-1----:R-:W-:Y:S01]  /*6b60*/  IMAD R0, R242, 0x80, R133 ;  /* 0x00000080f2007824 */ /* 0x002fe200078e0285 */
[----:B------:R-:W-:Y:S01]  /*6b70*/  IABS R242, R2 ;  /* 0x0000000200f27213 */ /* 0x000fe20000000000 */
[----:B------:R-:W-:Y:S01]  /*6b80*/  IMAD.MOV R4, RZ, RZ, -R4 ;  /* 0x000000ffff047224 */ /* 0x000fe200078e0a04 */
[----:B------:R-:W-:Y:S01]  /*6b90*/  IADD3 R243, PT, PT, -R243, RZ, RZ ;  /* 0x000000fff3f37210 */ /* 0x000fe20007ffe1ff */
[----:B--2---:R-:W-:Y:S01]  /*6ba0*/  VIADD R2, R3, 0xf8 ;  /* 0x000000f803027836 */ /* 0x004fe20000000000 */
[----:B------:R-:W-:Y:S01]  /*6bb0*/  STL [R1+0xf68], R0 ;  /* 0x000f680001007387 */ /* 0x000fe20000100800 */
[----:B------:R-:W-:Y:S01]  /*6bc0*/  IMAD R236, R251, R4, R236 ;  /* 0x00000004fbec7224 */ /* 0x000fe200078e02ec */
[----:B------:R-:W-:Y:S01]  /*6bd0*/  IABS R4, R0 ;  /* 0x0000000000047213 */ /* 0x000fe20000000000 */
[----:B------:R-:W-:Y:S01]  /*6be0*/  IMAD.HI.U32 R245, R7, R242, RZ ;  /* 0x000000f207f57227 */ /* 0x000fe200078e00ff */
[----:B------:R1:W-:Y:S03]  /*6bf0*/  STL [R1+0xf9c], R2 ;  /* 0x000f9c0201007387 */ /* 0x0003e60000100800 */
[----:B------:R-:W-:-:S02]  /*6c00*/  IMAD R240, R251, R243, R240 ;  /* 0x000000f3fbf07224 */ /* 0x000fc400078e02f0 */
[----:B------:R-:W-:Y:S01]  /*6c10*/  IMAD.MOV R243, RZ, RZ, -R245 ;  /* 0x000000fffff37224 */ /* 0x000fe200078e0af5 */
[----:B------:R-:W-:Y:S01]  /*6c20*/  IABS R245, R8 ;  /* 0x0000000800f57213 */ /* 0x000fe20000000000 */
[----:B------:R-:W-:-:S04]  /*6c30*/  IMAD.HI.U32 R244, R7, R241, RZ ;  /* 0x000000f107f47227 */ /* 0x000fc800078e00ff */
[----:B------:R-:W-:-:S04]  /*6c40*/  IMAD.HI.U32 R247, R247, R4, RZ ;  /* 0x00000004f7f77227 */ /* 0x000fc800078e00ff */
[----:B------:R-:W-:Y:S01]  /*6c50*/  IMAD R242, R251, R243, R242 ;  /* 0x000000f3fbf27224 */ /* 0x000fe200078e02f2 */
[----:B------:R-:W-:Y:S01]  /*6c60*/  IABS R243, R2 ;  /* 0x0000000200f37213 */ /* 0x000fe20000000000 */
[----:B------:R-:W-:Y:S02]  /*6c70*/  IMAD.MOV R246, RZ, RZ, -R244 ;  /* 0x000000fffff67224 */ /* 0x000fe400078e0af4 */
[----:B------:R-:W-:Y:S02]  /*6c80*/  IMAD.MOV R244, RZ, RZ, -R247 ;  /* 0x000000fffff47224 */ /* 0x000fe400078e0af7 */
[----:B-1----:R-:W-:Y:S02]  /*6c90*/  VIADD R2, R3, 0xf9 ;  /* 0x000000f903027836 */ /* 0x002fe40000000000 */
[----:B------:R-:W-:Y:S02]  /*6ca0*/  IMAD R4, R6, R244, R4 ;  /* 0x000000f406047224 */ /* 0x000fe400078e0204 */
[----:B------:R-:W-:Y:S01]  /*6cb0*/  IMAD.HI.U32 R248, R7, R245, RZ ;  /* 0x000000f507f87227 */ /* 0x000fe200078e00ff */
[----:B------:R1:W-:Y:S01]  /*6cc0*/  STL [R1+0xf98], R2 ;  /* 0x000f980201007387 */ /* 0x0003e20000100800 */
[----:B------:R-:W-:-:S02]  /*6cd0*/  IABS R244, R2 ;  /* 0x0000000200f47213 */ /* 0x000fc40000000000 */
[----:B------:R-:W-:Y:S01]  /*6ce0*/  IMAD R241, R251, R246, R241 ;  /* 0x000000f6fbf17224 */ /* 0x000fe200078e02f1 */
[----:B------:R2:W-:Y:S01]  /*6cf0*/  STL [R1+0xf94], R8 ;  /* 0x000f940801007387 */ /* 0x0005e20000100800 */
[----:B------:R-:W-:Y:S01]  /*6d00*/  IMAD.HI.U32 R247, R7, R243, RZ ;  /* 0x000000f307f77227 */ /* 0x000fe200078e00ff */
[----:B------:R-:W-:Y:S02]  /*6d10*/  ISETP.GE.AND P2, PT, R0, RZ, PT ;  /* 0x000000ff0000720c */ /* 0x000fe40003f46270 */
[----:B------:R-:W-:Y:S01]  /*6d20*/  ISETP.GT.U32.AND P0, PT, R6, R4, PT ;  /* 0x000000040600720c */ /* 0x000fe20003f04070 */
[----:B-1----:R-:W-:Y:S02]  /*6d30*/  VIADD R2, R3, 0xfb ;  /* 0x000000fb03027836 */ /* 0x002fe40000000000 */
[----:B------:R-:W-:-:S03]  /*6d40*/  IMAD.MOV R248, RZ, RZ, -R248 ;  /* 0x000000fffff87224 */ /* 0x000fc600078e0af8 */
[----:B------:R1:W-:Y:S01]  /*6d50*/  STL [R1+0xf90], R2 ;  /* 0x000f900201007387 */ /* 0x0003e20000100800 */
[----:B------:R-:W-:Y:S01]  /*6d60*/  IABS R246, R2 ;  /* 0x0000000200f67213 */ /* 0x000fe20000000000 */
[----:B--2---:R-:W-:Y:S02]  /*6d70*/  VIADD R8, R3, 0xfc ;  /* 0x000000fc03087836 */ /* 0x004fe40000000000 */
[----:B------:R-:W2:Y:S01]  /*6d80*/  LDL.LU R15, [R1+0x30] ;  /* 0x00003000010f7983 */ /* 0x000ea20000300800 */
[----:B------:R-:W-:Y:S02]  /*6d90*/  IMAD R245, R251, R248, R245 ;  /* 0x000000f8fbf57224 */ /* 0x000fe400078e02f5 */
[----:B------:R-:W-:Y:S01]  /*6da0*/  IMAD.MOV R247, RZ, RZ, -R247 ;  /* 0x000000fffff77224 */ /* 0x000fe200078e0af7 */
[----:B------:R-:W-:Y:S01]  /*6db0*/  STL [R1+0xf8c], R8 ;  /* 0x000f8c0801007387 */ /* 0x000fe20000100800 */
[----:B------:R-:W-:-:S04]  /*6dc0*/  IMAD.HI.U32 R249, R7, R244, RZ ;  /* 0x000000f407f97227 */ /* 0x000fc800078e00ff */
[----:B-1----:R-:W-:Y:S02]  /*6dd0*/  VIADD R2, R3, 0xfd ;  /* 0x000000fd03027836 */ /* 0x002fe40000000000 */
[----:B------:R-:W-:Y:S02]  /*6de0*/  IMAD R243, R251, R247, R243 ;  /* 0x000000f7fbf37224 */ /* 0x000fe400078e02f3 */
[----:B------:R-:W-:Y:S01]  /*6df0*/  IMAD.MOV R247, RZ, RZ, -R249 ;  /* 0x000000fffff77224 */ /* 0x000fe200078e0af9 */
[----:B------:R1:W-:Y:S01]  /*6e00*/  STL [R1+0xf88], R2 ;  /* 0x000f880201007387 */ /* 0x0003e20000100800 */
[----:B------:R-:W-:Y:S01]  /*6e10*/  IABS R248, R2 ;  /* 0x0000000200f87213 */ /* 0x000fe20000000000 */
[----:B------:R-:W-:Y:S02]  /*6e20*/  IMAD.HI.U32 R249, R7, R246, RZ ;  /* 0x000000f607f97227 */ /* 0x000fe400078e00ff */
[----:B------:R-:W3:Y:S02]  /*6e30*/  LDL.LU R13, [R1+0x2c] ;  /* 0x00002c00010d7983 */ /* 0x000ee40000300800 */
[----:B------:R-:W-:Y:S01]  /*6e40*/  IMAD R244, R251, R247, R244 ;  /* 0x000000f7fbf47224 */ /* 0x000fe200078e02f4 */
[----:B------:R-:W-:Y:S01]  /*6e50*/  IADD3 R247, PT, PT, -R249, RZ, RZ ;  /* 0x000000fff9f77210 */ /* 0x000fe20007ffe1ff */
[----:B------:R-:W-:-:S02]  /*6e60*/  @!P0 IMAD.IADD R4, R4, 0x1, -R6 ;  /* 0x0000000104048824 */ /* 0x000fc400078e0a06 */
[----:B-1----:R-:W-:Y:S02]  /*6e70*/  VIADD R2, R3, 0xfe ;  /* 0x000000fe03027836 */ /* 0x002fe40000000000 */
[----:B------:R-:W-:Y:S01]  /*6e80*/  IMAD R246, R251, R247, R246 ;  /* 0x000000f7fbf67224 */ /* 0x000fe200078e02f6 */
[----:B------:R-:W-:Y:S02]  /*6e90*/  IABS R247, R8 ;  /* 0x0000000800f77213 */ /* 0x000fe40000000000 */
[----:B------:R1:W-:Y:S01]  /*6ea0*/  STL [R1+0xf80], R2 ;  /* 0x000f800201007387 */ /* 0x0003e20000100800 */
[----:B------:R-:W-:-:S03]  /*6eb0*/  ISETP.GT.U32.AND P0, PT, R6, R4, PT ;  /* 0x000000040600720c */ /* 0x000fc60003f04070 */
[----:B------:R-:W4:Y:S04]  /*6ec0*/  LDL.LU R12, [R1+0x28] ;  /* 0x00002800010c7983 */ /* 0x000f280000300800 */
[----:B------:R-:W4:Y:S01]  /*6ed0*/  LDL.LU R11, [R1+0x24] ;  /* 0x00002400010b7983 */ /* 0x000f220000300800 */
[----:B------:R-:W-:-:S03]  /*6ee0*/  IABS R249, R2 ;  /* 0x0000000200f97213 */ /* 0x000fc60000000000 */
[----:B------:R-:W4:Y:S04]  /*6ef0*/  LDL.LU R10, [R1+0x20] ;  /* 0x00002000010a7983 */ /* 0x000f280000300800 */
[----:B------:R-:W4:Y:S04]  /*6f00*/  LDL.LU R9, [R1+0x1c] ;  /* 0x00001c0001097983 */ /* 0x000f280000300800 */
[----:B------:R-:W4:Y:S04]  /*6f10*/  LDL.LU R0, [R1+0x18] ;  /* 0x0000180001007983 */ /* 0x000f280000300800 */
[----:B-1----:R-:W4:Y:S04]  /*6f20*/  LDL.LU R2, [R1+0x14] ;  /* 0x0000140001027983 */ /* 0x002f280000300800 */
[----:B------:R-:W4:Y:S01]  /*6f30*/  LDL.LU R8, [R1+0x10] ;  /* 0x0000100001087983 */ /* 0x000f220000300800 */
[----:B------:R-:W-:-:S04]  /*6f40*/  @!P0 IMAD.IADD R4, R4, 0x1, -R6 ;  /* 0x0000000104048824 */ /* 0x000fc800078e0a06 */
[----:B------:R-:W-:Y:S01]  /*6f50*/  @!P2 IMAD.MOV R4, RZ, RZ, -R4 ;  /* 0x000000ffff04a224 */ /* 0x000fe200078e0a04 */
[----:B------:R-:W-:Y:S01]  /*6f60*/  ISETP.GT.U32.AND P2, PT, R251, R5, PT ;  /* 0x00000005fb00720c */ /* 0x000fe20003f44070 */
[----:B------:R-:W-:-:S12]  /*6f70*/  IMAD.HI.U32 R6, R7, R247, RZ ;  /* 0x000000f707067227 */ /* 0x000fd800078e00ff */
[----:B------:R-:W-:Y:S02]  /*6f80*/  @!P2 IMAD.IADD R5, R5, 0x1, -R251 ;  /* 0x000000010505a824 */ /* 0x000fe400078e0afb */
[----:B------:R-:W-:-:S04]  /*6f90*/  IMAD.HI.U32 R250, R7, R248, RZ ;  /* 0x000000f807fa7227 */ /* 0x000fc800078e00ff */
[----:B------:R-:W-:Y:S02]  /*6fa0*/  IMAD.MOV R6, RZ, RZ, -R6 ;  /* 0x000000ffff067224 */ /* 0x000fe400078e0a06 */
[----:B------:R-:W-:Y:S01]  /*6fb0*/  IMAD.HI.U32 R7, R7, R249, RZ ;  /* 0x000000f907077227 */ /* 0x000fe200078e00ff */
[----:B------:R-:W-:-:S03]  /*6fc0*/  IADD3 R250, PT, PT, -R250, RZ, RZ ;  /* 0x000000fffafa7210 */ /* 0x000fc60007ffe1ff */
[C---:B------:R-:W-:Y:S02]  /*6fd0*/  IMAD R247, R251.reuse, R6, R247 ;  /* 0x00000006fbf77224 */ /* 0x040fe400078e02f7 */
[----:B------:R-:W-:Y:S02]  /*6fe0*/  IMAD.MOV R6, RZ, RZ, -R7 ;  /* 0x000000ffff067224 */ /* 0x000fe400078e0a07 */
[C---:B------:R-:W-:Y:S02]  /*6ff0*/  IMAD R248, R251.reuse, R250, R248 ;  /* 0x000000fafbf87224 */ /* 0x040fe400078e02f8 */
[----:B------:R-:W-:Y:S01]  /*7000*/  IMAD R249, R251, R6, R249 ;  /* 0x00000006fbf97224 */ /* 0x000fe200078e02f9 */
[----:B--2---:R-:W-:-:S13]  /*7010*/  ISETP.NE.AND P0, PT, R15, RZ, PT ;  /* 0x000000ff0f00720c */ /* 0x004fda0003f05270 */
[----:B------:R-:W-:Y:S02]  /*7020*/  @!P0 LOP3.LUT R4, RZ, R15, RZ, 0x33, !PT ;  /* 0x0000000fff048212 */ /* 0x000fe400078e33ff */
[----:B------:R-:W2:Y:S01]  /*7030*/  LDL.LU R15, [R1+0xc] ;  /* 0x00000c00010f7983 */ /* 0x000ea20000300800 */
[----:B---3--:R-:W-:-:S03]  /*7040*/  ISETP.GT.U32.AND P1, PT, R251, R13, PT ;  /* 0x0000000dfb00720c */ /* 0x008fc60003f24070 */
[----:B------:R-:W3:Y:S04]  /*7050*/  LDL.LU R6, [R1+0x8] ;  /* 0x0000080001067983 */ /* 0x000ee80000300800 */
[----:B------:R-:W3:Y:S04]  /*7060*/  LDL.LU R7, [R1+0x4] ;  /* 0x0000040001077983 */ /* 0x000ee80000300800 */
[----:B------:R-:W3:Y:S01]  /*7070*/  LDL.LU R250, [R1] ;  /* 0x0000000001fa7983 */ /* 0x000ee20000300800 */
[C---:B----4-:R-:W-:Y:S02]  /*7080*/  ISETP.GT.U32.AND P0, PT, R251.reuse, R12, PT ;  /* 0x0000000cfb00720c */ /* 0x050fe40003f04070 */
[----:B------:R-:W-:Y:S01]  /*7090*/  ISETP.GT.U32.AND P5, PT, R251, R11, PT ;  /* 0x0000000bfb00720c */ /* 0x000fe20003fa4070 */
[----:B------:R-:W-:Y:S01]  /*70a0*/  @!P1 IMAD.IADD R13, R13, 0x1, -R251 ;  /* 0x000000010d0d9824 */ /* 0x000fe200078e0afb */
[----:B------:R-:W-:-:S02]  /*70b0*/  ISETP.GT.U32.AND P3, PT, R251, R10, PT ;  /* 0x0000000afb00720c */ /* 0x000fc40003f64070 */
[C---:B------:R-:W-:Y:S02]  /*70c0*/  ISETP.GT.U32.AND P6, PT, R251.reuse, R9, PT ;  /* 0x00000009fb00720c */ /* 0x040fe40003fc4070 */
[----:B------:R-:W-:-:S05]  /*70d0*/  ISETP.GT.U32.AND P1, PT, R251, R0, PT ;  /* 0x00000000fb00720c */ /* 0x000fca0003f24070 */
[--C-:B------:R-:W-:Y:S01]  /*70e0*/  @!P0 IMAD.IADD R12, R12, 0x1, -R251.reuse ;  /* 0x000000010c0c8824 */ /* 0x100fe200078e0afb */
[C---:B------:R-:W-:Y:S02]  /*70f0*/  ISETP.GT.U32.AND P2, PT, R251.reuse, R2, PT ;  /* 0x00000002fb00720c */ /* 0x040fe40003f44070 */
[C---:B------:R-:W-:Y:S02]  /*7100*/  ISETP.GT.U32.AND P0, PT, R251.reuse, R13, PT ;  /* 0x0000000dfb00720c */ /* 0x040fe40003f04070 */
[----:B------:R-:W-:Y:S02]  /*7110*/  ISETP.GT.U32.AND P4, PT, R251, R8, PT ;  /* 0x00000008fb00720c */ /* 0x000fe40003f84070 */
[----:B------:R-:W-:Y:S02]  /*7120*/  @!P5 IADD3 R11, PT, PT, R11, -R251, RZ ;  /* 0x800000fb0b0bd210 */ /* 0x000fe40007ffe0ff */
[C---:B------:R-:W-:Y:S01]  /*7130*/  ISETP.GT.U32.AND P5, PT, R251.reuse, R5, PT ;  /* 0x00000005fb00720c */ /* 0x040fe20003fa4070 */
[--C-:B------:R-:W-:Y:S01]  /*7140*/  @!P3 IMAD.IADD R10, R10, 0x1, -R251.reuse ;  /* 0x000000010a0ab824 */ /* 0x100fe200078e0afb */
[----:B------:R-:W-:Y:S01]  /*7150*/  ISETP.GT.U32.AND P3, PT, R251, R12, PT ;  /* 0x0000000cfb00720c */ /* 0x000fe20003f64070 */
[----:B------:R-:W-:-:S02]  /*7160*/  @!P6 IMAD.IADD R9, R9, 0x1, -R251 ;  /* 0x000000010909e824 */ /* 0x000fc400078e0afb */
[--C-:B------:R-:W-:Y:S01]  /*7170*/  @!P1 IMAD.IADD R0, R0, 0x1, -R251.reuse ;  /* 0x0000000100009824 */ /* 0x100fe200078e0afb */
[C---:B------:R-:W-:Y:S01]  /*7180*/  ISETP.GT.U32.AND P1, PT, R251.reuse, R11, PT ;  /* 0x0000000bfb00720c */ /* 0x040fe20003f24070 */
[--C-:B------:R-:W-:Y:S01]  /*7190*/  @!P2 IMAD.IADD R2, R2, 0x1, -R251.reuse ;  /* 0x000000010202a824 */ /* 0x100fe200078e0afb */
[C---:B------:R-:W-:Y:S01]  /*71a0*/  ISETP.GT.U32.AND P2, PT, R251.reuse, R10, PT ;  /* 0x0000000afb00720c */ /* 0x040fe20003f44070 */
[--C-:B------:R-:W-:Y:S01]  /*71b0*/  @!P4 IMAD.IADD R8, R8, 0x1, -R251.reuse ;  /* 0x000000010808c824 */ /* 0x100fe200078e0afb */
[----:B------:R-:W-:Y:S02]  /*71c0*/  ISETP.GT.U32.AND P4, PT, R251, R9, PT ;  /* 0x00000009fb00720c */ /* 0x000fe40003f84070 */
[----:B------:R-:W-:Y:S01]  /*71d0*/  @!P0 IADD3 R13, PT, PT, R13, -R251, RZ ;  /* 0x800000fb0d0d8210 */ /* 0x000fe20007ffe0ff */
[--C-:B------:R-:W-:Y:S01]  /*71e0*/  @!P5 IMAD.IADD R5, R5, 0x1, -R251.reuse ;  /* 0x000000010505d824 */ /* 0x100fe200078e0afb */
[C---:B------:R-:W-:Y:S02]  /*71f0*/  ISETP.GT.U32.AND P0, PT, R251.reuse, R0, PT ;  /* 0x00000000fb00720c */ /* 0x040fe40003f04070 */
[C---:B------:R-:W-:Y:S01]  /*7200*/  ISETP.GT.U32.AND P5, PT, R251.reuse, R2, PT ;  /* 0x00000002fb00720c */ /* 0x040fe20003fa4070 */
[--C-:B------:R-:W-:Y:S01]  /*7210*/  @!P3 IMAD.IADD R12, R12, 0x1, -R251.reuse ;  /* 0x000000010c0cb824 */ /* 0x100fe200078e0afb */
[----:B------:R-:W-:Y:S01]  /*7220*/  ISETP.GT.U32.AND P6, PT, R251, R8, PT ;  /* 0x00000008fb00720c */ /* 0x000fe20003fc4070 */
[--C-:B------:R-:W-:Y:S01]  /*7230*/  @!P1 IMAD.IADD R11, R11, 0x1, -R251.reuse ;  /* 0x000000010b0b9824 */ /* 0x100fe200078e0afb */
[----:B------:R1:W-:Y:S01]  /*7240*/  STL [R1+0x2c], R13 ;  /* 0x00002c0d01007387 */ /* 0x0003e20000100800 */
[----:B------:R-:W-:-:S02]  /*7250*/  @!P2 IMAD.IADD R10, R10, 0x1, -R251 ;  /* 0x000000010a0aa824 */ /* 0x000fc400078e0afb */
[--C-:B------:R-:W-:Y:S01]  /*7260*/  @!P4 IMAD.IADD R9, R9, 0x1, -R251.reuse ;  /* 0x000000010909c824 */ /* 0x100fe200078e0afb */
[----:B-1----:R-:W4:Y:S03]  /*7270*/  LDL.LU R13, [R1+0x13fc] ;  /* 0x0013fc00010d7983 */ /* 0x002f260000300800 */
[----:B------:R-:W-:Y:S01]  /*7280*/  @!P0 IADD3 R0, PT, PT, R0, -R251, RZ ;  /* 0x800000fb00008210 */ /* 0x000fe20007ffe0ff */
[----:B------:R1:W-:Y:S01]  /*7290*/  STL [R1+0x28], R12 ;  /* 0x0000280c01007387 */ /* 0x0003e20000100800 */
[--C-:B------:R-:W-:Y:S02]  /*72a0*/  @!P5 IMAD.IADD R2, R2, 0x1, -R251.reuse ;  /* 0x000000010202d824 */ /* 0x100fe400078e0afb */
[----:B------:R-:W-:Y:S01]  /*72b0*/  @!P6 IMAD.IADD R8, R8, 0x1, -R251 ;  /* 0x000000010808e824 */ /* 0x000fe200078e0afb */
[----:B-1----:R-:W3:Y:S04]  /*72c0*/  LDL.LU R12, [R1+0x13f8] ;  /* 0x0013f800010c7983 */ /* 0x002ee80000300800 */
[----:B------:R1:W-:Y:S04]  /*72d0*/  STL [R1+0x24], R11 ;  /* 0x0000240b01007387 */ /* 0x0003e80000100800 */
        /* <DEDUP_REMOVED lines=10> */
[----:B-1----:R-:W3:Y:S01]  /*7380*/  LDL.LU R8, [R1+0x13e0] ;  /* 0x0013e00001087983 */ /* 0x002ee20000300800 */
[----:B--2---:R-:W-:-:S13]  /*7390*/  ISETP.GT.U32.AND P3, PT, R251, R15, PT ;  /* 0x0000000ffb00720c */ /* 0x004fda0003f64070 */
[----:B------:R-:W-:Y:S01]  /*73a0*/  @!P3 IMAD.IADD R15, R15, 0x1, -R251 ;  /* 0x000000010f0fb824 */ /* 0x000fe200078e0afb */
[----:B---3--:R-:W-:-:S13]  /*73b0*/  ISETP.GT.U32.AND P6, PT, R251, R8, PT ;  /* 0x00000008fb00720c */ /* 0x008fda0003fc4070 */
[----:B------:R-:W-:Y:S01]  /*73c0*/  @!P6 IMAD.IADD R8, R8, 0x1, -R251 ;  /* 0x000000010808e824 */ /* 0x000fe200078e0afb */
[----:B------:R-:W-:-:S13]  /*73d0*/  ISETP.GT.U32.AND P6, PT, R251, R15, PT ;  /* 0x0000000ffb00720c */ /* 0x000fda0003fc4070 */
[----:B------:R-:W-:-:S05]  /*73e0*/  @!P6 IMAD.IADD R15, R15, 0x1, -R251 ;  /* 0x000000010f0fe824 */ /* 0x000fca00078e0afb */
[----:B------:R1:W-:Y:S04]  /*73f0*/  STL [R1+0xc], R15 ;  /* 0x00000c0f01007387 */ /* 0x0003e80000100800 */
[----:B-1----:R-:W2:Y:S01]  /*7400*/  LDL.LU R15, [R1+0x13dc] ;  /* 0x0013dc00010f7983 */ /* 0x002ea20000300800 */
[C---:B------:R-:W-:Y:S02]  /*7410*/  ISETP.GT.U32.AND P1, PT, R251.reuse, R6, PT ;  /* 0x00000006fb00720c */ /* 0x040fe40003f24070 */
[C---:B------:R-:W-:Y:S02]  /*7420*/  ISETP.GT.U32.AND P0, PT, R251.reuse, R0, PT ;  /* 0x00000000fb00720c */ /* 0x040fe40003f04070 */
[C---:B------:R-:W-:Y:S02]  /*7430*/  ISETP.GT.U32.AND P2, PT, R251.reuse, R7, PT ;  /* 0x00000007fb00720c */ /* 0x040fe40003f44070 */
[----:B------:R-:W-:-:S02]  /*7440*/  ISETP.GT.U32.AND P4, PT, R251, R250, PT ;  /* 0x000000fafb00720c */ /* 0x000fc40003f84070 */
[----:B------:R-:W-:-:S05]  /*7450*/  ISETP.GT.U32.AND P5, PT, R251, R2, PT ;  /* 0x00000002fb00720c */ /* 0x000fca0003fa4070 */
[--C-:B------:R-:W-:Y:S01]  /*7460*/  @!P1 IMAD.IADD R6, R6, 0x1, -R251.reuse ;  /* 0x0000000106069824 */ /* 0x100fe200078e0afb */
[C---:B------:R-:W-:Y:S01]  /*7470*/  ISETP.GT.U32.AND P1, PT, R251.reuse, R10, PT ;  /* 0x0000000afb00720c */ /* 0x040fe20003f24070 */
[--C-:B------:R-:W-:Y:S01]  /*7480*/  @!P0 IMAD.IADD R0, R0, 0x1, -R251.reuse ;  /* 0x0000000100008824 */ /* 0x100fe200078e0afb */
[----:B----4-:R-:W-:Y:S01]  /*7490*/  ISETP.GT.U32.AND P0, PT, R251, R13, PT ;  /* 0x0000000dfb00720c */ /* 0x010fe20003f04070 */
[--C-:B------:R-:W-:Y:S01]  /*74a0*/  @!P2 IMAD.IADD R7, R7, 0x1, -R251.reuse ;  /* 0x000000010707a824 */ /* 0x100fe200078e0afb */
[C---:B------:R-:W-:Y:S02]  /*74b0*/  ISETP.GT.U32.AND P3, PT, R251.reuse, R9, PT ;  /* 0x00000009fb00720c */ /* 0x040fe40003f64070 */
[C---:B------:R-:W-:Y:S01]  /*74c0*/  ISETP.GT.U32.AND P2, PT, R251.reuse, R11, PT ;  /* 0x0000000bfb00720c */ /* 0x040fe20003f44070 */
[----:B------:R-:W-:Y:S01]  /*74d0*/  @!P5 IMAD.IADD R2, R2, 0x1, -R251 ;  /* 0x000000010202d824 */ /* 0x000fe200078e0afb */
[----:B------:R-:W-:Y:S02]  /*74e0*/  @!P4 IADD3 R250, PT, PT, R250, -R251, RZ ;  /* 0x800000fbfafac210 */ /* 0x000fe40007ffe0ff */
[----:B------:R-:W-:-:S03]  /*74f0*/  ISETP.GT.U32.AND P4, PT, R251, R12, PT ;  /* 0x0000000cfb00720c */ /* 0x000fc60003f84070 */
[--C-:B------:R-:W-:Y:S01]  /*7500*/  @!P1 IMAD.IADD R10, R10, 0x1, -R251.reuse ;  /* 0x000000010a0a9824 */ /* 0x100fe200078e0afb */
[C---:B------:R-:W-:Y:S02]  /*7510*/  ISETP.GT.U32.AND P1, PT, R251.reuse, R7, PT ;  /* 0x00000007fb00720c */ /* 0x040fe40003f24070 */
[----:B------:R-:W-:Y:S01]  /*7520*/  ISETP.GT.U32.AND P5, PT, R251, R14, PT ;  /* 0x0000000efb00720c */ /* 0x000fe20003fa4070 */
[--C-:B------:R-:W-:Y:S01]  /*7530*/  @!P0 IMAD.IADD R13, R13, 0x1, -R251.reuse ;  /* 0x000000010d0d8824 */ /* 0x100fe200078e0afb */
[----:B------:R-:W-:Y:S01]  /*7540*/  ISETP.GT.U32.AND P0, PT, R251, R2, PT ;  /* 0x00000002fb00720c */ /* 0x000fe20003f04070 */
[--C-:B------:R-:W-:Y:S01]  /*7550*/  @!P3 IMAD.IADD R9, R9, 0x1, -R251.reuse ;  /* 0x000000010909b824 */ /* 0x100fe200078e0afb */
[----:B------:R-:W-:Y:S02]  /*7560*/  @!P2 IADD3 R11, PT, PT, R11, -R251, RZ ;  /* 0x800000fb0b0ba210 */ /* 0x000fe40007ffe0ff */
[C---:B------:R-:W-:Y:S02]  /*7570*/  ISETP.GT.U32.AND P3, PT, R251.reuse, R6, PT ;  /* 0x00000006fb00720c */ /* 0x040fe40003f64070 */
[----:B------:R-:W-:Y:S01]  /*7580*/  ISETP.GT.U32.AND P2, PT, R251, R250, PT ;  /* 0x000000fafb00720c */ /* 0x000fe20003f44070 */
[----:B------:R-:W-:-:S02]  /*7590*/  @!P4 IMAD.IADD R12, R12, 0x1, -R251 ;  /* 0x000000010c0cc824 */ /* 0x000fc400078e0afb */
[----:B------:R-:W-:Y:S02]  /*75a0*/  @!P1 IADD3 R7, PT, PT, R7, -R251, RZ ;  /* 0x800000fb07079210 */ /* 0x000fe40007ffe0ff */
[C---:B------:R-:W-:Y:S01]  /*75b0*/  ISETP.GT.U32.AND P1, PT, R251.reuse, R10, PT ;  /* 0x0000000afb00720c */ /* 0x040fe20003f24070 */
[--C-:B------:R-:W-:Y:S01]  /*75c0*/  @!P5 IMAD.IADD R14, R14, 0x1, -R251.reuse ;  /* 0x000000010e0ed824 */ /* 0x100fe200078e0afb */
[C---:B------:R-:W-:Y:S02]  /*75d0*/  ISETP.GT.U32.AND P4, PT, R251.reuse, R0, PT ;  /* 0x00000000fb00720c */ /* 0x040fe40003f84070 */
[C---:B------:R-:W-:Y:S01]  /*75e0*/  ISETP.GT.U32.AND P5, PT, R251.reuse, R8, PT ;  /* 0x00000008fb00720c */ /* 0x040fe20003fa4070 */
[--C-:B------:R-:W-:Y:S01]  /*75f0*/  @!P0 IMAD.IADD R2, R2, 0x1, -R251.reuse ;  /* 0x0000000102028824 */ /* 0x100fe200078e0afb */
[C---:B------:R-:W-:Y:S01]  /*7600*/  ISETP.GT.U32.AND P0, PT, R251.reuse, R13, PT ;  /* 0x0000000dfb00720c */ /* 0x040fe20003f04070 */
[--C-:B------:R-:W-:Y:S01]  /*7610*/  @!P3 IMAD.IADD R6, R6, 0x1, -R251.reuse ;  /* 0x000000010606b824 */ /* 0x100fe200078e0afb */
[C---:B------:R-:W-:Y:S01]  /*7620*/  ISETP.GT.U32.AND P3, PT, R251.reuse, R9, PT ;  /* 0x00000009fb00720c */ /* 0x040fe20003f64070 */
[----:B------:R-:W-:Y:S01]  /*7630*/  @!P2 IMAD.IADD R250, R250, 0x1, -R251 ;  /* 0x00000001fafaa824 */ /* 0x000fe200078e0afb */
[----:B------:R-:W-:-:S03]  /*7640*/  ISETP.GT.U32.AND P2, PT, R251, R11, PT ;  /* 0x0000000bfb00720c */ /* 0x000fc60003f44070 */
[----:B------:R-:W-:Y:S02]  /*7650*/  @!P1 IADD3 R10, PT, PT, R10, -R251, RZ ;  /* 0x800000fb0a0a9210 */ /* 0x000fe40007ffe0ff */
[C---:B------:R-:W-:Y:S01]  /*7660*/  ISETP.GT.U32.AND P1, PT, R251.reuse, R17, PT ;  /* 0x00000011fb00720c */ /* 0x040fe20003f24070 */
[--C-:B------:R-:W-:Y:S01]  /*7670*/  @!P4 IMAD.IADD R0, R0, 0x1, -R251.reuse ;  /* 0x000000010000c824 */ /* 0x100fe200078e0afb */
[C---:B------:R-:W-:Y:S01]  /*7680*/  ISETP.GT.U32.AND P4, PT, R251.reuse, R12, PT ;  /* 0x0000000cfb00720c */ /* 0x040fe20003f84070 */
[--C-:B------:R-:W-:Y:S01]  /*7690*/  @!P5 IMAD.IADD R8, R8, 0x1, -R251.reuse ;  /* 0x000000010808d824 */ /* 0x100fe200078e0afb */
[----:B------:R-:W-:Y:S01]  /*76a0*/  ISETP.GT.U32.AND P6, PT, R251, R14, PT ;  /* 0x0000000efb00720c */ /* 0x000fe20003fc4070 */
[--C-:B------:R-:W-:Y:S01]  /*76b0*/  @!P0 IMAD.IADD R13, R13, 0x1, -R251.reuse ;  /* 0x000000010d0d8824 */ /* 0x100fe200078e0afb */
[----:B------:R-:W-:Y:S01]  /*76c0*/  ISETP.GT.U32.AND P0, PT, R251, R20, PT ;  /* 0x00000014fb00720c */ /* 0x000fe20003f04070 */
[--C-:B------:R-:W-:Y:S01]  /*76d0*/  @!P3 IMAD.IADD R9, R9, 0x1, -R251.reuse ;  /* 0x000000010909b824 */ /* 0x100fe200078e0afb */
[----:B------:R-:W-:Y:S01]  /*76e0*/  ISETP.GT.U32.AND P3, PT, R251, R16, PT ;  /* 0x00000010fb00720c */ /* 0x000fe20003f64070 */
[----:B------:R-:W-:Y:S01]  /*76f0*/  @!P2 IMAD.IADD R11, R11, 0x1, -R251 ;  /* 0x000000010b0ba824 */ /* 0x000fe200078e0afb */
[----:B------:R-:W-:-:S03]  /*7700*/  ISETP.GT.U32.AND P2, PT, R251, R18, PT ;  /* 0x00000012fb00720c */ /* 0x000fc60003f44070 */
[--C-:B------:R-:W-:Y:S01]  /*7710*/  @!P1 IMAD.IADD R17, R17, 0x1, -R251.reuse ;  /* 0x0000000111119824 */ /* 0x100fe200078e0afb */
[C---:B------:R-:W-:Y:S01]  /*7720*/  ISETP.GT.U32.AND P1, PT, R251.reuse, R24, PT ;  /* 0x00000018fb00720c */ /* 0x040fe20003f24070 */
[--C-:B------:R-:W-:Y:S01]  /*7730*/  @!P4 IMAD.IADD R12, R12, 0x1, -R251.reuse ;  /* 0x000000010c0cc824 */ /* 0x100fe200078e0afb */
[C---:B------:R-:W-:Y:S01]  /*7740*/  ISETP.GT.U32.AND P4, PT, R251.reuse, R19, PT ;  /* 0x00000013fb00720c */ /* 0x040fe20003f84070 */
[--C-:B------:R-:W-:Y:S01]  /*7750*/  @!P6 IMAD.IADD R14, R14, 0x1, -R251.reuse ;  /* 0x000000010e0ee824 */ /* 0x100fe200078e0afb */
[C---:B------:R-:W-:Y:S01]  /*7760*/  ISETP.GT.U32.AND P6, PT, R251.reuse, R21, PT ;  /* 0x00000015fb00720c */ /* 0x040fe20003fc4070 */
[--C-:B------:R-:W-:Y:S01]  /*7770*/  @!P0 IMAD.IADD R20, R20, 0x1, -R251.reuse ;  /* 0x0000000114148824 */ /* 0x100fe200078e0afb */
[C---:B------:R-:W-:Y:S02]  /*7780*/  ISETP.GT.U32.AND P0, PT, R251.reuse, R27, PT ;  /* 0x0000001bfb00720c */ /* 0x040fe40003f04070 */
[----:B------:R-:W-:Y:S01]  /*7790*/  @!P3 IADD3 R16, PT, PT, R16, -R251, RZ ;  /* 0x800000fb1010b210 */ /* 0x000fe20007ffe0ff */
[----:B------:R-:W-:Y:S01]  /*77a0*/  @!P2 IMAD.IADD R18, R18, 0x1, -R251 ;  /* 0x000000011212a824 */ /* 0x000fe200078e0afb */
[----:B------:R-:W-:-:S02]  /*77b0*/  ISETP.GT.U32.AND P3, PT, R251, R23, PT ;  /* 0x00000017fb00720c */ /* 0x000fc40003f64070 */
[C---:B------:R-:W-:Y:S01]  /*77c0*/  ISETP.GT.U32.AND P2, PT, R251.reuse, R25, PT ;  /* 0x00000019fb00720c */ /* 0x040fe20003f44070 */
[--C-:B------:R-:W-:Y:S01]  /*77d0*/  @!P1 IMAD.IADD R24, R24, 0x1, -R251.reuse ;  /* 0x0000000118189824 */ /* 0x100fe200078e0afb */
[----:B------:R-:W-:Y:S01]  /*77e0*/  ISETP.GT.U32.AND P1, PT, R251, R18, PT ;  /* 0x00000012fb00720c */ /* 0x000fe20003f24070 */
[--C-:B------:R-:W-:Y:S01]  /*77f0*/  @!P4 IMAD.IADD R19, R19, 0x1, -R251.reuse ;  /* 0x000000011313c824 */ /* 0x100fe200078e0afb */
[----:B------:R-:W-:Y:S01]  /*7800*/  ISETP.GT.U32.AND P4, PT, R251, R26, PT ;  /* 0x0000001afb00720c */ /* 0x000fe20003f84070 */
[--C-:B------:R-:W-:Y:S02]  /*7810*/  @!P6 IMAD.IADD R21, R21, 0x1, -R251.reuse ;  /* 0x000000011515e824 */ /* 0x100fe400078e0afb */
[----:B------:R-:W-:-:S03]  /*7820*/  @!P0 IMAD.IADD R27, R27, 0x1, -R251 ;  /* 0x000000011b1b8824 */ /* 0x000fc600078e0afb */
[----:B------:R-:W-:Y:S01]  /*7830*/  ISETP.GT.U32.AND P0, PT, R251, R21, PT ;  /* 0x00000015fb00720c */ /* 0x000fe20003f04070 */
[--C-:B------:R-:W-:Y:S01]  /*7840*/  @!P3 IMAD.IADD R23, R23, 0x1, -R251.reuse ;  /* 0x000000011717b824 */ /* 0x100fe200078e0afb */
[----:B------:R-:W-:Y:S01]  /*7850*/  ISETP.GT.U32.AND P3, PT, R251, R17, PT ;  /* 0x00000011fb00720c */ /* 0x000fe20003f64070 */
[--C-:B------:R-:W-:Y:S01]  /*7860*/  @!P2 IMAD.IADD R25, R25, 0x1, -R251.reuse ;  /* 0x000000011919a824 */ /* 0x100fe200078e0afb */
[C---:B------:R-:W-:Y:S01]  /*7870*/  ISETP.GT.U32.AND P2, PT, R251.reuse, R19, PT ;  /* 0x00000013fb00720c */ /* 0x040fe20003f44070 */
[--C-:B------:R-:W-:Y:S01]  /*7880*/  @!P1 IMAD.IADD R18, R18, 0x1, -R251.reuse ;  /* 0x0000000112129824 */ /* 0x100fe200078e0afb */
[C---:B------:R-:W-:Y:S01]  /*7890*/  ISETP.GT.U32.AND P1, PT, R251.reuse, R24, PT ;  /* 0x00000018fb00720c */ /* 0x040fe20003f24070 */
[----:B------:R-:W-:Y:S01]  /*78a0*/  @!P4 IMAD.IADD R26, R26, 0x1, -R251 ;  /* 0x000000011a1ac824 */ /* 0x000fe200078e0afb */
[----:B------:R-:W-:-:S05]  /*78b0*/  ISETP.GT.U32.AND P4, PT, R251, R20, PT ;  /* 0x00000014fb00720c */ /* 0x000fca0003f84070 */
[----:B------:R-:W-:Y:S02]  /*78c0*/  @!P0 IADD3 R21, PT, PT, R21, -R251, RZ ;  /* 0x800000fb15158210 */ /* 0x000fe40007ffe0ff */
        /* <DEDUP_REMOVED lines=9> */
[--C-:B------:R-:W-:Y:S01]  /*7960*/  @!P0 IMAD.IADD R28, R28, 0x1, -R251.reuse ;  /* 0x000000011c1c8824 */ /* 0x100fe200078e0afb */
[----:B------:R-:W-:Y:S01]  /*7970*/  ISETP.GT.U32.AND P0, PT, R251, R35, PT ;  /* 0x00000023fb00720c */ /* 0x000fe20003f04070 */
[--C-:B------:R-:W-:Y:S01]  /*7980*/  @!P3 IMAD.IADD R23, R23, 0x1, -R251.reuse ;  /* 0x000000011717b824 */ /* 0x100fe200078e0afb */
[----:B------:R-:W-:Y:S01]  /*7990*/  ISETP.GT.U32.AND P3, PT, R251, R30, PT ;  /* 0x0000001efb00720c */ /* 0x000fe20003f64070 */
[--C-:B------:R-:W-:Y:S01]  /*79a0*/  @!P2 IMAD.IADD R25, R25, 0x1, -R251.reuse ;  /* 0x000000011919a824 */ /* 0x100fe200078e0afb */
[----:B------:R-:W-:Y:S01]  /*79b0*/  ISETP.GT.U32.AND P2, PT, R251, R32, PT ;  /* 0x00000020fb00720c */ /* 0x000fe20003f44070 */
[--C-:B------:R-:W-:Y:S01]  /*79c0*/  @!P1 IMAD.IADD R31, R31, 0x1, -R251.reuse ;  /* 0x000000011f1f9824 */ /* 0x100fe200078e0afb */
[C---:B------:R-:W-:Y:S01]  /*79d0*/  ISETP.GT.U32.AND P1, PT, R251.reuse, R38, PT ;  /* 0x00000026fb00720c */ /* 0x040fe20003f24070 */
[----:B------:R-:W-:Y:S01]  /*79e0*/  @!P4 IMAD.IADD R26, R26, 0x1, -R251 ;  /* 0x000000011a1ac824 */ /* 0x000fe200078e0afb */
[----:B------:R-:W-:-:S05]  /*79f0*/  ISETP.GT.U32.AND P4, PT, R251, R33, PT ;  /* 0x00000021fb00720c */ /* 0x000fca0003f84070 */
[--C-:B------:R-:W-:Y:S02]  /*7a00*/  @!P0 IMAD.IADD R35, R35, 0x1, -R251.reuse ;  /* 0x0000000123238824 */ /* 0x100fe400078e0afb */
[--C-:B------:R-:W-:Y:S01]  /*7a10*/  @!P3 IMAD.IADD R30, R30, 0x1, -R251.reuse ;  /* 0x000000011e1eb824 */ /* 0x100fe200078e0afb */
[C---:B------:R-:W-:Y:S01]  /*7a20*/  ISETP.GT.U32.AND P3, PT, R251.reuse, R37, PT ;  /* 0x00000025fb00720c */ /* 0x040fe20003f64070 */
[--C-:B------:R-:W-:Y:S01]  /*7a30*/  @!P2 IMAD.IADD R32, R32, 0x1, -R251.reuse ;  /* 0x000000012020a824 */ /* 0x100fe200078e0afb */
[----:B------:R-:W-:Y:S01]  /*7a40*/  ISETP.GT.U32.AND P2, PT, R251, R39, PT ;  /* 0x00000027fb00720c */ /* 0x000fe20003f44070 */
[----:B------:R-:W-:Y:S02]  /*7a50*/  @!P1 IMAD.IADD R38, R38, 0x1, -R251 ;  /* 0x0000000126269824 */ /* 0x000fe400078e0afb */
[----:B------:R-:W-:Y:S02]  /*7a60*/  @!P4 IADD3 R33, PT, PT, R33, -R251, RZ ;  /* 0x800000fb2121c210 */ /* 0x000fe40007ffe0ff */
[----:B------:R-:W-:-:S02]  /*7a70*/  ISETP.GT.U32.AND P1, PT, R251, R32, PT ;  /* 0x00000020fb00720c */ /* 0x000fc40003f24070 */
[----:B------:R-:W-:-:S04]  /*7a80*/  ISETP.GT.U32.AND P4, PT, R251, R40, PT ;  /* 0x00000028fb00720c */ /* 0x000fc80003f84070 */
[--C-:B------:R-:W-:Y:S01]  /*7a90*/  @!P3 IMAD.IADD R37, R37, 0x1, -R251.reuse ;  /* 0x000000012525b824 */ /* 0x100fe200078e0afb */
[----:B------:R-:W-:Y:S02]  /*7aa0*/  ISETP.GT.U32.AND P3, PT, R251, R31, PT ;  /* 0x0000001ffb00720c */ /* 0x000fe40003f64070 */
[----:B------:R-:W-:Y:S02]  /*7ab0*/  @!P2 IADD3 R39, PT, PT, R39, -R251, RZ ;  /* 0x800000fb2727a210 */ /* 0x000fe40007ffe0ff */
[C---:B------:R-:W-:Y:S02]  /*7ac0*/  ISETP.GT.U32.AND P2, PT, R251.reuse, R33, PT ;  /* 0x00000021fb00720c */ /* 0x040fe40003f44070 */
[----:B------:R-:W-:Y:S02]  /*7ad0*/  @!P1 IADD3 R32, PT, PT, R32, -R251, RZ ;  /* 0x800000fb20209210 */ /* 0x000fe40007ffe0ff */
[----:B------:R-:W-:Y:S01]  /*7ae0*/  ISETP.GT.U32.AND P1, PT, R251, R38, PT ;  /* 0x00000026fb00720c */ /* 0x000fe20003f24070 */
[----:B------:R-:W-:-:S04]  /*7af0*/  @!P4 IMAD.IADD R40, R40, 0x1, -R251 ;  /* 0x000000012828c824 */ /* 0x000fc800078e0afb */
[----:B------:R-:W-:Y:S01]  /*7b00*/  @!P3 IMAD.IADD R31, R31, 0x1, -R251 ;  /* 0x000000011f1fb824 */ /* 0x000fe200078e0afb */
[----:B------:R-:W-:-:S03]  /*7b10*/  ISETP.GT.U32.AND P3, PT, R251, R37, PT ;  /* 0x00000025fb00720c */ /* 0x000fc60003f64070 */
[----:B------:R-:W-:Y:S01]  /*7b20*/  @!P2 IMAD.IADD R33, R33, 0x1, -R251 ;  /* 0x000000012121a824 */ /* 0x000fe200078e0afb */
[----:B------:R-:W-:-:S03]  /*7b30*/  ISETP.GT.U32.AND P2, PT, R251, R39, PT ;  /* 0x00000027fb00720c */ /* 0x000fc60003f44070 */
[----:B------:R-:W-:Y:S02]  /*7b40*/  @!P1 IADD3 R38, PT, PT, R38, -R251, RZ ;  /* 0x800000fb26269210 */ /* 0x000fe40007ffe0ff */
[----:B------:R-:W-:-:S04]  /*7b50*/  ISETP.GT.U32.AND P1, PT, R251, R45, PT ;  /* 0x0000002dfb00720c */ /* 0x000fc80003f24070 */
[----:B------:R-:W-:Y:S01]  /*7b60*/  @!P3 IMAD.IADD R37, R37, 0x1, -R251 ;  /* 0x000000012525b824 */ /* 0x000fe200078e0afb */
[----:B--2---:R-:W-:-:S13]  /*7b70*/  ISETP.GT.U32.AND P5, PT, R251, R15, PT ;  /* 0x0000000ffb00720c */ /* 0x004fda0003fa4070 */
[----:B------:R-:W-:Y:S01]  /*7b80*/  @!P5 IMAD.IADD R15, R15, 0x1, -R251 ;  /* 0x000000010f0fd824 */ /* 0x000fe200078e0afb */
[----:B------:R-:W-:-:S13]  /*7b90*/  ISETP.GT.U32.AND P5, PT, R251, R22, PT ;  /* 0x00000016fb00720c */ /* 0x000fda0003fa4070 */
[----:B------:R-:W-:Y:S02]  /*7ba0*/  @!P5 IADD3 R22, PT, PT, R22, -R251, RZ ;  /* 0x800000fb1616d210 */ /* 0x000fe40007ffe0ff */
[C---:B------:R-:W-:Y:S02]  /*7bb0*/  ISETP.GT.U32.AND P5, PT, R251.reuse, R16, PT ;  /* 0x00000010fb00720c */ /* 0x040fe40003fa4070 */
[----:B------:R-:W-:-:S11]  /*7bc0*/  ISETP.GT.U32.AND P6, PT, R251, R15, PT ;  /* 0x0000000ffb00720c */ /* 0x000fd60003fc4070 */
[----:B------:R-:W-:Y:S01]  /*7bd0*/  @!P5 IMAD.IADD R16, R16, 0x1, -R251 ;  /* 0x000000011010d824 */ /* 0x000fe200078e0afb */
[----:B------:R-:W-:Y:S02]  /*7be0*/  ISETP.GT.U32.AND P5, PT, R251, R22, PT ;  /* 0x00000016fb00720c */ /* 0x000fe40003fa4070 */
[----:B------:R-:W-:-:S11]  /*7bf0*/  @!P6 IADD3 R15, PT, PT, R15, -R251, RZ ;  /* 0x800000fb0f0fe210 */ /* 0x000fd60007ffe0ff */
[----:B------:R-:W-:Y:S01]  /*7c00*/  @!P5 IMAD.IADD R22, R22, 0x1, -R251 ;  /* 0x000000011616d824 */ /* 0x000fe200078e0afb */
[C---:B------:R-:W-:Y:S02]  /*7c10*/  ISETP.GT.U32.AND P5, PT, R251.reuse, R29, PT ;  /* 0x0000001dfb00720c */ /* 0x040fe40003fa4070 */
[----:B------:R-:W-:-:S11]  /*7c20*/  ISETP.GT.U32.AND P6, PT, R251, R27, PT ;  /* 0x0000001bfb00720c */ /* 0x000fd60003fc4070 */
[----:B------:R-:W-:Y:S01]  /*7c30*/  @!P5 IMAD.IADD R29, R29, 0x1, -R251 ;  /* 0x000000011d1dd824 */ /* 0x000fe200078e0afb */
[----:B------:R-:W-:-:S04]  /*7c40*/  ISETP.GT.U32.AND P5, PT, R251, R36, PT ;  /* 0x00000024fb00720c */ /* 0x000fc80003fa4070 */
[----:B------:R-:W-:Y:S02]  /*7c50*/  ISETP.GT.U32.AND P0, PT, R251, R29, PT ;  /* 0x0000001dfb00720c */ /* 0x000fe40003f04070 */
[----:B------:R-:W-:Y:S02]  /*7c60*/  @!P6 IADD3 R27, PT, PT, R27, -R251, RZ ;  /* 0x800000fb1b1be210 */ /* 0x000fe40007ffe0ff */
[----:B------:R-:W-:-:S05]  /*7c70*/  ISETP.GT.U32.AND P6, PT, R251, R34, PT ;  /* 0x00000022fb00720c */ /* 0x000fca0003fc4070 */
[----:B------:R-:W-:Y:S01]  /*7c80*/  @!P5 IMAD.IADD R36, R36, 0x1, -R251 ;  /* 0x000000012424d824 */ /* 0x000fe200078e0afb */
[----:B------:R-:W-:-:S03]  /*7c90*/  ISETP.GT.U32.AND P5, PT, R251, R30, PT ;  /* 0x0000001efb00720c */ /* 0x000fc60003fa4070 */
[----:B------:R-:W-:Y:S01]  /*7ca0*/  @!P0 IMAD.IADD R29, R29, 0x1, -R251 ;  /* 0x000000011d1d8824 */ /* 0x000fe200078e0afb */
[----:B------:R-:W-:-:S03]  /*7cb0*/  ISETP.GT.U32.AND P0, PT, R251, R35, PT ;  /* 0x00000023fb00720c */ /* 0x000fc60003f04070 */
[----:B------:R-:W-:Y:S01]  /*7cc0*/  @!P6 IMAD.IADD R34, R34, 0x1, -R251 ;  /* 0x000000012222e824 */ /* 0x000fe200078e0afb */
[----:B------:R-:W-:-:S04]  /*7cd0*/  ISETP.GT.U32.AND P6, PT, R251, R28, PT ;  /* 0x0000001cfb00720c */ /* 0x000fc80003fc4070 */
[C---:B------:R-:W-:Y:S01]  /*7ce0*/  ISETP.GT.U32.AND P4, PT, R251.reuse, R34, PT ;  /* 0x00000022fb00720c */ /* 0x040fe20003f84070 */
[----:B------:R-:W-:Y:S01]  /*7cf0*/  @!P5 IMAD.IADD R30, R30, 0x1, -R251 ;  /* 0x000000011e1ed824 */ /* 0x000fe200078e0afb */
[----:B------:R-:W-:-:S03]  /*7d00*/  ISETP.GT.U32.AND P5, PT, R251, R36, PT ;  /* 0x00000024fb00720c */ /* 0x000fc60003fa4070 */
[----:B------:R-:W-:Y:S01]  /*7d10*/  @!P0 IMAD.IADD R35, R35, 0x1, -R251 ;  /* 0x0000000123238824 */ /* 0x000fe200078e0afb */
[----:B------:R-:W-:-:S03]  /*7d20*/  ISETP.GT.U32.AND P0, PT, R251, R42, PT ;  /* 0x0000002afb00720c */ /* 0x000fc60003f04070 */
[----:B------:R-:W-:-:S04]  /*7d30*/  @!P6 IMAD.IADD R28, R28, 0x1, -R251 ;  /* 0x000000011c1ce824 */ /* 0x000fc800078e0afb */
[--C-:B------:R-:W-:Y:S01]  /*7d40*/  @!P4 IMAD.IADD R34, R34, 0x1, -R251.reuse ;  /* 0x000000012222c824 */ /* 0x100fe200078e0afb */
[C---:B------:R-:W-:Y:S01]  /*7d50*/  ISETP.GT.U32.AND P4, PT, R251.reuse, R41, PT ;  /* 0x00000029fb00720c */ /* 0x040fe20003f84070 */
[--C-:B------:R-:W-:Y:S01]  /*7d60*/  @!P5 IMAD.IADD R36, R36, 0x1, -R251.reuse ;  /* 0x000000012424d824 */ /* 0x100fe200078e0afb */
[C---:B------:R-:W-:Y:S02]  /*7d70*/  ISETP.GT.U32.AND P5, PT, R251.reuse, R43, PT ;  /* 0x0000002bfb00720c */ /* 0x040fe40003fa4070 */
[C---:B------:R-:W-:Y:S01]  /*7d80*/  ISETP.GT.U32.AND P6, PT, R251.reuse, R40, PT ;  /* 0x00000028fb00720c */ /* 0x040fe20003fc4070 */
[--C-:B------:R-:W-:Y:S01]  /*7d90*/  @!P0 IMAD.IADD R42, R42, 0x1, -R251.reuse ;  /* 0x000000012a2a8824 */ /* 0x100fe200078e0afb */
[----:B------:R-:W-:Y:S01]  /*7da0*/  ISETP.GT.U32.AND P0, PT, R251, R49, PT ;  /* 0x00000031fb00720c */ /* 0x000fe20003f04070 */
[--C-:B------:R-:W-:Y:S01]  /*7db0*/  @!P2 IMAD.IADD R39, R39, 0x1, -R251.reuse ;  /* 0x000000012727a824 */ /* 0x100fe200078e0afb */
[C---:B------:R-:W-:Y:S02]  /*7dc0*/  ISETP.GT.U32.AND P3, PT, R251.reuse, R44, PT ;  /* 0x0000002cfb00720c */ /* 0x040fe40003f64070 */
[----:B------:R-:W-:Y:S01]  /*7dd0*/  ISETP.GT.U32.AND P2, PT, R251, R46, PT ;  /* 0x0000002efb00720c */ /* 0x000fe20003f44070 */
[--C-:B------:R-:W-:Y:S01]  /*7de0*/  @!P1 IMAD.IADD R45, R45, 0x1, -R251.reuse ;  /* 0x000000012d2d9824 */ /* 0x100fe200078e0afb */
[----:B------:R-:W-:Y:S01]  /*7df0*/  ISETP.GT.U32.AND P1, PT, R251, R52, PT ;  /* 0x00000034fb00720c */ /* 0x000fe20003f24070 */
[--C-:B------:R-:W-:Y:S01]  /*7e00*/  @!P4 IMAD.IADD R41, R41, 0x1, -R251.reuse ;  /* 0x000000012929c824 */ /* 0x100fe200078e0afb */
[----:B------:R-:W-:Y:S01]  /*7e10*/  ISETP.GT.U32.AND P4, PT, R251, R48, PT ;  /* 0x00000030fb00720c */ /* 0x000fe20003f84070 */
[--C-:B------:R-:W-:Y:S01]  /*7e20*/  @!P5 IMAD.IADD R43, R43, 0x1, -R251.reuse ;  /* 0x000000012b2bd824 */ /* 0x100fe200078e0afb */
[C---:B------:R-:W-:Y:S01]  /*7e30*/  ISETP.GT.U32.AND P5, PT, R251.reuse, R50, PT ;  /* 0x00000032fb00720c */ /* 0x040fe20003fa4070 */
[--C-:B------:R-:W-:Y:S01]  /*7e40*/  @!P6 IMAD.IADD R40, R40, 0x1, -R251.reuse ;  /* 0x000000012828e824 */ /* 0x100fe200078e0afb */
[----:B------:R-:W-:Y:S01]  /*7e50*/  ISETP.GT.U32.AND P6, PT, R251, R47, PT ;  /* 0x0000002ffb00720c */ /* 0x000fe20003fc4070 */
[----:B------:R-:W-:Y:S01]  /*7e60*/  @!P0 IMAD.IADD R49, R49, 0x1, -R251 ;  /* 0x0000000131318824 */ /* 0x000fe200078e0afb */
[----:B------:R-:W-:-:S02]  /*7e70*/  ISETP.GT.U32.AND P0, PT, R251, R43, PT ;  /* 0x0000002bfb00720c */ /* 0x000fc40003f04070 */
[----:B------:R-:W-:Y:S01]  /*7e80*/  @!P3 IADD3 R44, PT, PT, R44, -R251, RZ ;  /* 0x800000fb2c2cb210 */ /* 0x000fe20007ffe0ff */
[--C-:B------:R-:W-:Y:S01]  /*7e90*/  @!P2 IMAD.IADD R46, R46, 0x1, -R251.reuse ;  /* 0x000000012e2ea824 */ /* 0x100fe200078e0afb */
[C---:B------:R-:W-:Y:S02]  /*7ea0*/  ISETP.GT.U32.AND P3, PT, R251.reuse, R51, PT ;  /* 0x00000033fb00720c */ /* 0x040fe40003f64070 */
[C---:B------:R-:W-:Y:S01]  /*7eb0*/  ISETP.GT.U32.AND P2, PT, R251.reuse, R53, PT ;  /* 0x00000035fb00720c */ /* 0x040fe20003f44070 */
[--C-:B------:R-:W-:Y:S01]  /*7ec0*/  @!P1 IMAD.IADD R52, R52, 0x1, -R251.reuse ;  /* 0x0000000134349824 */ /* 0x100fe200078e0afb */
[C---:B------:R-:W-:Y:S01]  /*7ed0*/  ISETP.GT.U32.AND P1, PT, R251.reuse, R46, PT ;  /* 0x0000002efb00720c */ /* 0x040fe20003f24070 */
[----:B------:R-:W-:Y:S01]  /*7ee0*/  @!P4 IMAD.IADD R48, R48, 0x1, -R251 ;  /* 0x000000013030c824 */ /* 0x000fe200078e0afb */
[----:B------:R-:W-:Y:S02]  /*7ef0*/  @!P5 IADD3 R50, PT, PT, R50, -R251, RZ ;  /* 0x800000fb3232d210 */ /* 0x000fe40007ffe0ff */
[----:B------:R-:W-:-:S02]  /*7f00*/  ISETP.GT.U32.AND P4, PT, R251, R42, PT ;  /* 0x0000002afb00720c */ /* 0x000fc40003f84070 */
[----:B------:R-:W-:Y:S01]  /*7f10*/  ISETP.GT.U32.AND P5, PT, R251, R44, PT ;  /* 0x0000002cfb00720c */ /* 0x000fe20003fa4070 */
[--C-:B------:R-:W-:Y:S01]  /*7f20*/  @!P6 IMAD.IADD R47, R47, 0x1, -R251.reuse ;  /* 0x000000012f2fe824 */ /* 0x100fe200078e0afb */
[----:B------:R-:W-:Y:S02]  /*7f30*/  @!P0 IADD3 R43, PT, PT, R43, -R251, RZ ;  /* 0x800000fb2b2b8210 */ /* 0x000fe40007ffe0ff */
[----:B------:R-:W-:Y:S01]  /*7f40*/  ISETP.GT.U32.AND P0, PT, R251, R49, PT ;  /* 0x00000031fb00720c */ /* 0x000fe20003f04070 */
[--C-:B------:R-:W-:Y:S01]  /*7f50*/  @!P3 IMAD.IADD R51, R51, 0x1, -R251.reuse ;  /* 0x000000013333b824 */ /* 0x100fe200078e0afb */
[----:B------:R-:W-:Y:S01]  /*7f60*/  ISETP.GT.U32.AND P6, PT, R251, R41, PT ;  /* 0x00000029fb00720c */ /* 0x000fe20003fc4070 */
        /* <DEDUP_REMOVED lines=8> */
[----:B------:R-:W-:-:S02]  /*7ff0*/  ISETP.GT.U32.AND P5, PT, R251, R50, PT ;  /* 0x00000032fb00720c */ /* 0x000fc40003fa4070 */
[----:B------:R-:W-:Y:S02]  /*8000*/  @!P0 IADD3 R49, PT, PT, R49, -R251, RZ ;  /* 0x800000fb31318210 */ /* 0x000fe40007ffe0ff */
        /* <DEDUP_REMOVED lines=8> */
[C---:B------:R-:W-:Y:S01]  /*8090*/  ISETP.GT.U32.AND P1, PT, R251.reuse, R59, PT ;  /* 0x0000003bfb00720c */ /* 0x040fe20003f24070 */
[--C-:B------:R-:W-:Y:S01]  /*80a0*/  @!P4 IMAD.IADD R48, R48, 0x1, -R251.reuse ;  /* 0x000000013030c824 */ /* 0x100fe200078e0afb */
        /* <DEDUP_REMOVED lines=16> */
[----:B------:R-:W-:Y:S01]  /*81b0*/  ISETP.GT.U32.AND P5, PT, R251, R64, PT ;  /* 0x00000040fb00720c */ /* 0x000fe20003fa4070 */
[--C-:B------:R-:W-:Y:S01]  /*81c0*/  @!P0 IMAD.IADD R63, R63, 0x1, -R251.reuse ;  /* 0x000000013f3f8824 */ /* 0x100fe200078e0afb */
[C---:B------:R-:W-:Y:S01]  /*81d0*/  ISETP.GT.U32.AND P0, PT, R251.reuse, R57, PT ;  /* 0x00000039fb00720c */ /* 0x040fe20003f04070 */
[--C-:B------:R-:W-:Y:S01]  /*81e0*/  @!P3 IMAD.IADD R58, R58, 0x1, -R251.reuse ;  /* 0x000000013a3ab824 */ /* 0x100fe200078e0afb */
[----:B------:R-:W-:Y:S01]  /*81f0*/  ISETP.GT.U32.AND P3, PT, R251, R65, PT ;  /* 0x00000041fb00720c */ /* 0x000fe20003f64070 */
[----:B------:R-:W-:Y:S01]  /*8200*/  @!P6 IMAD.IADD R60, R60, 0x1, -R251 ;  /* 0x000000013c3ce824 */ /* 0x000fe200078e0afb */
[----:B------:R-:W-:-:S02]  /*8210*/  @!P2 IADD3 R61, PT, PT, R61, -R251, RZ ;  /* 0x800000fb3d3da210 */ /* 0x000fc40007ffe0ff */
        /* <DEDUP_REMOVED lines=9> */
[----:B------:R-:W-:Y:S01]  /*82b0*/  @!P3 IMAD.IADD R65, R65, 0x1, -R251 ;  /* 0x000000014141b824 */ /* 0x000fe200078e0afb */
[----:B------:R-:W-:-:S03]  /*82c0*/  ISETP.GT.U32.AND P3, PT, R251, R59, PT ;  /* 0x0000003bfb00720c */ /* 0x000fc60003f64070 */
[--C-:B------:R-:W-:Y:S01]  /*82d0*/  @!P2 IMAD.IADD R55, R55, 0x1, -R251.reuse ;  /* 0x000000013737a824 */ /* 0x100fe200078e0afb */
[C---:B------:R-:W-:Y:S02]  /*82e0*/  ISETP.GT.U32.AND P2, PT, R251.reuse, R61, PT ;  /* 0x0000003dfb00720c */ /* 0x040fe40003f44070 */
[----:B------:R-:W-:Y:S01]  /*82f0*/  @!P1 IADD3 R60, PT, PT, R60, -R251, RZ ;  /* 0x800000fb3c3c9210 */ /* 0x000fe20007ffe0ff */
[--C-:B------:R-:W-:Y:S01]  /*8300*/  @!P4 IMAD.IADD R56, R56, 0x1, -R251.reuse ;  /* 0x000000013838c824 */ /* 0x100fe200078e0afb */
[C---:B------:R-:W-:Y:S01]  /*8310*/  ISETP.GT.U32.AND P1, PT, R251.reuse, R67, PT ;  /* 0x00000043fb00720c */ /* 0x040fe20003f24070 */
[--C-:B------:R-:W-:Y:S01]  /*8320*/  @!P5 IMAD.IADD R58, R58, 0x1, -R251.reuse ;  /* 0x000000013a3ad824 */ /* 0x100fe200078e0afb */
[C---:B------:R-:W-:Y:S02]  /*8330*/  ISETP.GT.U32.AND P4, PT, R251.reuse, R62, PT ;  /* 0x0000003efb00720c */ /* 0x040fe40003f84070 */
[----:B------:R-:W-:Y:S01]  /*8340*/  ISETP.GT.U32.AND P5, PT, R251, R64, PT ;  /* 0x00000040fb00720c */ /* 0x000fe20003fa4070 */
[----:B------:R-:W-:Y:S01]  /*8350*/  @!P0 IMAD.IADD R63, R63, 0x1, -R251 ;  /* 0x000000013f3f8824 */ /* 0x000fe200078e0afb */
[----:B------:R-:W-:-:S02]  /*8360*/  ISETP.GT.U32.AND P6, PT, R251, R54, PT ;  /* 0x00000036fb00720c */ /* 0x000fc40003fc4070 */
        /* <DEDUP_REMOVED lines=19> */
[--C-:B------:R-:W-:Y:S02]  /*84a0*/  @!P1 IMAD.IADD R74, R74, 0x1, -R251.reuse ;  /* 0x000000014a4a9824 */ /* 0x100fe400078e0afb */
[--C-:B------:R-:W-:Y:S01]  /*84b0*/  @!P4 IMAD.IADD R69, R69, 0x1, -R251.reuse ;  /* 0x000000014545c824 */ /* 0x100fe200078e0afb */
[----:B------:R-:W-:Y:S01]  /*84c0*/  ISETP.GT.U32.AND P1, PT, R251, R68, PT ;  /* 0x00000044fb00720c */ /* 0x000fe20003f24070 */
[----:B------:R-:W-:Y:S01]  /*84d0*/  @!P5 IMAD.IADD R71, R71, 0x1, -R251 ;  /* 0x000000014747d824 */ /* 0x000fe200078e0afb */
[----:B------:R-:W-:-:S02]  /*84e0*/  ISETP.GT.U32.AND P4, PT, R251, R76, PT ;  /* 0x0000004cfb00720c */ /* 0x000fc40003f84070 */
[----:B------:R-:W-:Y:S01]  /*84f0*/  ISETP.GT.U32.AND P5, PT, R251, R78, PT ;  /* 0x0000004efb00720c */ /* 0x000fe20003fa4070 */
[--C-:B------:R-:W-:Y:S01]  /*8500*/  @!P0 IMAD.IADD R77, R77, 0x1, -R251.reuse ;  /* 0x000000014d4d8824 */ /* 0x100fe200078e0afb */
[----:B------:R-:W-:Y:S02]  /*8510*/  @!P6 IADD3 R66, PT, PT, R66, -R251, RZ ;  /* 0x800000fb4242e210 */ /* 0x000fe40007ffe0ff */
[C---:B------:R-:W-:Y:S02]  /*8520*/  ISETP.GT.U32.AND P6, PT, R251.reuse, R73, PT ;  /* 0x00000049fb00720c */ /* 0x040fe40003fc4070 */
[----:B------:R-:W-:Y:S01]  /*8530*/  ISETP.GT.U32.AND P0, PT, R251, R71, PT ;  /* 0x00000047fb00720c */ /* 0x000fe20003f04070 */
[----:B------:R-:W-:Y:S01]  /*8540*/  @!P2 IMAD.IADD R75, R75, 0x1, -R251 ;  /* 0x000000014b4ba824 */ /* 0x000fe200078e0afb */
[----:B------:R-:W-:Y:S02]  /*8550*/  @!P3 IADD3 R72, PT, PT, R72, -R251, RZ ;  /* 0x800000fb4848b210 */ /* 0x000fe40007ffe0ff */
[----:B------:R-:W-:-:S02]  /*8560*/  ISETP.GT.U32.AND P3, PT, R251, R79, PT ;  /* 0x0000004ffb00720c */ /* 0x000fc40003f64070 */
[C---:B------:R-:W-:Y:S01]  /*8570*/  ISETP.GT.U32.AND P2, PT, R251.reuse, R69, PT ;  /* 0x00000045fb00720c */ /* 0x040fe20003f44070 */
[--C-:B------:R-:W-:Y:S01]  /*8580*/  @!P1 IMAD.IADD R68, R68, 0x1, -R251.reuse ;  /* 0x0000000144449824 */ /* 0x100fe200078e0afb */
[C---:B------:R-:W-:Y:S01]  /*8590*/  ISETP.GT.U32.AND P1, PT, R251.reuse, R74, PT ;  /* 0x0000004afb00720c */ /* 0x040fe20003f24070 */
[--C-:B------:R-:W-:Y:S01]  /*85a0*/  @!P4 IMAD.IADD R76, R76, 0x1, -R251.reuse ;  /* 0x000000014c4cc824 */ /* 0x100fe200078e0afb */
[-C--:B------:R-:W-:Y:S02]  /*85b0*/  @!P5 IADD3 R78, PT, PT, R78, -R251.reuse, RZ ;  /* 0x800000fb4e4ed210 */ /* 0x080fe40007ffe0ff */
[C---:B------:R-:W-:Y:S02]  /*85c0*/  ISETP.GT.U32.AND P4, PT, R251.reuse, R70, PT ;  /* 0x00000046fb00720c */ /* 0x040fe40003f84070 */
[----:B------:R-:W-:Y:S01]  /*85d0*/  ISETP.GT.U32.AND P5, PT, R251, R72, PT ;  /* 0x00000048fb00720c */ /* 0x000fe20003fa4070 */
[----:B------:R-:W-:Y:S01]  /*85e0*/  @!P6 IMAD.IADD R73, R73, 0x1, -R251 ;  /* 0x000000014949e824 */ /* 0x000fe200078e0afb */
[----:B------:R-:W-:-:S02]  /*85f0*/  @!P0 IADD3 R71, PT, PT, R71, -R251, RZ ;  /* 0x800000fb47478210 */ /* 0x000fc40007ffe0ff */
        /* <DEDUP_REMOVED lines=9> */
[----:B------:R-:W-:Y:S01]  /*8690*/  @!P5 IMAD.IADD R72, R72, 0x1, -R251 ;  /* 0x000000014848d824 */ /* 0x000fe200078e0afb */
[----:B------:R-:W-:-:S02]  /*86a0*/  ISETP.GT.U32.AND P4, PT, R251, R76, PT ;  /* 0x0000004cfb00720c */ /* 0x000fc40003f84070 */
[----:B------:R-:W-:Y:S02]  /*86b0*/  ISETP.GT.U32.AND P5, PT, R251, R78, PT ;  /* 0x0000004efb00720c */ /* 0x000fe40003fa4070 */
[----:B------:R-:W-:Y:S02]  /*86c0*/  @!P0 IADD3 R77, PT, PT, R77, -R251, RZ ;  /* 0x800000fb4d4d8210 */ /* 0x000fe40007ffe0ff */
[----:B------:R-:W-:Y:S01]  /*86d0*/  ISETP.GT.U32.AND P0, PT, R251, R84, PT ;  /* 0x00000054fb00720c */ /* 0x000fe20003f04070 */
        /* <DEDUP_REMOVED lines=27> */
[----:B------:R-:W-:Y:S01]  /*8890*/  ISETP.GT.U32.AND P0, PT, R251, R85, PT ;  /* 0x00000055fb00720c */ /* 0x000fe20003f04070 */
[--C-:B------:R-:W-:Y:S01]  /*88a0*/  @!P3 IMAD.IADD R87, R87, 0x1, -R251.reuse ;  /* 0x000000015757b824 */ /* 0x100fe200078e0afb */
[----:B------:R-:W-:Y:S01]  /*88b0*/  @!P2 IADD3 R89, PT, PT, R89, -R251, RZ ;  /* 0x800000fb5959a210 */ /* 0x000fe20007ffe0ff */
[----:B------:R-:W-:Y:S01]  /*88c0*/  @!P6 IMAD.IADD R86, R86, 0x1, -R251 ;  /* 0x000000015656e824 */ /* 0x000fe200078e0afb */
[----:B------:R-:W-:-:S02]  /*88d0*/  ISETP.GT.U32.AND P3, PT, R251, R81, PT ;  /* 0x00000051fb00720c */ /* 0x000fc40003f64070 */
[C---:B------:R-:W-:Y:S02]  /*88e0*/  ISETP.GT.U32.AND P2, PT, R251.reuse, R83, PT ;  /* 0x00000053fb00720c */ /* 0x040fe40003f44070 */
[----:B------:R-:W-:Y:S01]  /*88f0*/  @!P1 IADD3 R82, PT, PT, R82, -R251, RZ ;  /* 0x800000fb52529210 */ /* 0x000fe20007ffe0ff */
[--C-:B------:R-:W-:Y:S01]  /*8900*/  @!P4 IMAD.IADD R90, R90, 0x1, -R251.reuse ;  /* 0x000000015a5ac824 */ /* 0x100fe200078e0afb */
[C---:B------:R-:W-:Y:S01]  /*8910*/  ISETP.GT.U32.AND P1, PT, R251.reuse, R88, PT ;  /* 0x00000058fb00720c */ /* 0x040fe20003f24070 */
[--C-:B------:R-:W-:Y:S01]  /*8920*/  @!P5 IMAD.IADD R92, R92, 0x1, -R251.reuse ;  /* 0x000000015c5cd824 */ /* 0x100fe200078e0afb */
[C---:B------:R-:W-:Y:S02]  /*8930*/  ISETP.GT.U32.AND P6, PT, R251.reuse, R80, PT ;  /* 0x00000050fb00720c */ /* 0x040fe40003fc4070 */
[C---:B------:R-:W-:Y:S02]  /*8940*/  ISETP.GT.U32.AND P4, PT, R251.reuse, R84, PT ;  /* 0x00000054fb00720c */ /* 0x040fe40003f84070 */
[----:B------:R-:W-:Y:S01]  /*8950*/  ISETP.GT.U32.AND P5, PT, R251, R86, PT ;  /* 0x00000056fb00720c */ /* 0x000fe20003fa4070 */
[--C-:B------:R-:W-:Y:S01]  /*8960*/  @!P0 IMAD.IADD R85, R85, 0x1, -R251.reuse ;  /* 0x0000000155558824 */ /* 0x100fe200078e0afb */
[----:B------:R-:W-:Y:S01]  /*8970*/  ISETP.GT.U32.AND P0, PT, R251, R91, PT ;  /* 0x0000005bfb00720c */ /* 0x000fe20003f04070 */
[--C-:B------:R-:W-:Y:S01]  /*8980*/  @!P3 IMAD.IADD R81, R81, 0x1, -R251.reuse ;  /* 0x000000015151b824 */ /* 0x100fe200078e0afb */
[----:B------:R-:W-:Y:S01]  /*8990*/  ISETP.GT.U32.AND P3, PT, R251, R87, PT ;  /* 0x00000057fb00720c */ /* 0x000fe20003f64070 */
[----:B------:R-:W-:Y:S01]  /*89a0*/  @!P2 IMAD.IADD R83, R83, 0x1, -R251 ;  /* 0x000000015353a824 */ /* 0x000fe200078e0afb */
[----:B------:R-:W-:-:S02]  /*89b0*/  ISETP.GT.U32.AND P2, PT, R251, R89, PT ;  /* 0x00000059fb00720c */ /* 0x000fc40003f44070 */
[----:B------:R-:W-:Y:S01]  /*89c0*/  @!P1 IADD3 R88, PT, PT, R88, -R251, RZ ;  /* 0x800000fb58589210 */ /* 0x000fe20007ffe0ff */
[--C-:B------:R-:W-:Y:S01]  /*89d0*/  @!P6 IMAD.IADD R80, R80, 0x1, -R251.reuse ;  /* 0x000000015050e824 */ /* 0x100fe200078e0afb */
[C---:B------:R-:W-:Y:S01]  /*89e0*/  ISETP.GT.U32.AND P1, PT, R251.reuse, R95, PT ;  /* 0x0000005ffb00720c */ /* 0x040fe20003f24070 */
[--C-:B------:R-:W-:Y:S01]  /*89f0*/  @!P4 IMAD.IADD R84, R84, 0x1, -R251.reuse ;  /* 0x000000015454c824 */ /* 0x100fe200078e0afb */
[C---:B------:R-:W-:Y:S01]  /*8a00*/  ISETP.GT.U32.AND P4, PT, R251.reuse, R90, PT ;  /* 0x0000005afb00720c */ /* 0x040fe20003f84070 */
        /* <DEDUP_REMOVED lines=22> */
[C---:B------:R-:W-:Y:S01]  /*8b70*/  ISETP.GT.U32.AND P2, PT, R251.reuse, R103, PT ;  /* 0x00000067fb00720c */ /* 0x040fe20003f44070 */
[--C-:B------:R-:W-:Y:S01]  /*8b80*/  @!P1 IMAD.IADD R102, R102, 0x1, -R251.reuse ;  /* 0x0000000166669824 */ /* 0x100fe200078e0afb */
[----:B------:R-:W-:Y:S01]  /*8b90*/  ISETP.GT.U32.AND P1, PT, R251, R96, PT ;  /* 0x00000060fb00720c */ /* 0x000fe20003f24070 */
[--C-:B------:R-:W-:Y:S01]  /*8ba0*/  @!P4 IMAD.IADD R97, R97, 0x1, -R251.reuse ;  /* 0x000000016161c824 */ /* 0x100fe200078e0afb */
[----:B------:R-:W-:Y:S01]  /*8bb0*/  ISETP.GT.U32.AND P4, PT, R251, R104, PT ;  /* 0x00000068fb00720c */ /* 0x000fe20003f84070 */
[----:B------:R-:W-:Y:S01]  /*8bc0*/  @!P6 IMAD.IADD R99, R99, 0x1, -R251 ;  /* 0x000000016363e824 */ /* 0x000fe200078e0afb */
[----:B------:R-:W-:-:S02]  /*8bd0*/  @!P5 IADD3 R100, PT, PT, R100, -R251, RZ ;  /* 0x800000fb6464d210 */ /* 0x000fc40007ffe0ff */
        /* <DEDUP_REMOVED lines=10> */
[----:B------:R-:W-:-:S03]  /*8c80*/  ISETP.GT.U32.AND P4, PT, R251, R98, PT ;  /* 0x00000062fb00720c */ /* 0x000fc60003f84070 */
[--C-:B------:R-:W-:Y:S01]  /*8c90*/  @!P5 IMAD.IADD R94, R94, 0x1, -R251.reuse ;  /* 0x000000015e5ed824 */ /* 0x100fe200078e0afb */
[----:B------:R-:W-:Y:S02]  /*8ca0*/  ISETP.GT.U32.AND P5, PT, R251, R100, PT ;  /* 0x00000064fb00720c */ /* 0x000fe40003fa4070 */
        /* <DEDUP_REMOVED lines=12> */
[C---:B------:R-:W-:Y:S01]  /*8d70*/  ISETP.GT.U32.AND P5, PT, R251.reuse, R107, PT ;  /* 0x0000006bfb00720c */ /* 0x040fe20003fa4070 */
[--C-:B------:R-:W-:Y:S01]  /*8d80*/  @!P0 IMAD.IADD R106, R106, 0x1, -R251.reuse ;  /* 0x000000016a6a8824 */ /* 0x100fe200078e0afb */
[----:B------:R-:W-:Y:S01]  /*8d90*/  ISETP.GT.U32.AND P0, PT, R251, R113, PT ;  /* 0x00000071fb00720c */ /* 0x000fe20003f04070 */
[--C-:B------:R-:W-:Y:S01]  /*8da0*/  @!P3 IMAD.IADD R101, R101, 0x1, -R251.reuse ;  /* 0x000000016565b824 */ /* 0x100fe200078e0afb */
[----:B------:R-:W-:Y:S01]  /*8db0*/  ISETP.GT.U32.AND P3, PT, R251, R108, PT ;  /* 0x0000006cfb00720c */ /* 0x000fe20003f64070 */
[--C-:B------:R-:W-:Y:S01]  /*8dc0*/  @!P2 IMAD.IADD R103, R103, 0x1, -R251.reuse ;  /* 0x000000016767a824 */ /* 0x100fe200078e0afb */
[----:B------:R-:W-:Y:S02]  /*8dd0*/  ISETP.GT.U32.AND P2, PT, R251, R110, PT ;  /* 0x0000006efb00720c */ /* 0x000fe40003f44070 */
[----:B------:R-:W-:Y:S01]  /*8de0*/  @!P6 IADD3 R93, PT, PT, R93, -R251, RZ ;  /* 0x800000fb5d5de210 */ /* 0x000fe20007ffe0ff */
[--C-:B------:R-:W-:Y:S01]  /*8df0*/  @!P1 IMAD.IADD R109, R109, 0x1, -R251.reuse ;  /* 0x000000016d6d9824 */ /* 0x100fe200078e0afb */
[C---:B------:R-:W-:Y:S01]  /*8e00*/  ISETP.GT.U32.AND P6, PT, R251.reuse, R105, PT ;  /* 0x00000069fb00720c */ /* 0x040fe20003fc4070 */
[--C-:B------:R-:W-:Y:S01]  /*8e10*/  @!P4 IMAD.IADD R104, R104, 0x1, -R251.reuse ;  /* 0x000000016868c824 */ /* 0x100fe200078e0afb */
[----:B------:R-:W-:Y:S01]  /*8e20*/  ISETP.GT.U32.AND P1, PT, R251, R116, PT ;  /* 0x00000074fb00720c */ /* 0x000fe20003f24070 */
[----:B------:R-:W-:Y:S01]  /*8e30*/  @!P5 IMAD.IADD R107, R107, 0x1, -R251 ;  /* 0x000000016b6bd824 */ /* 0x000fe200078e0afb */
[----:B------:R-:W-:-:S02]  /*8e40*/  ISETP.GT.U32.AND P4, PT, R251, R111, PT ;  /* 0x0000006ffb00720c */ /* 0x000fc40003f84070 */
[----:B------:R-:W-:Y:S01]  /*8e50*/  ISETP.GT.U32.AND P5, PT, R251, R114, PT ;  /* 0x00000072fb00720c */ /* 0x000fe20003fa4070 */
[--C-:B------:R-:W-:Y:S01]  /*8e60*/  @!P0 IMAD.IADD R113, R113, 0x1, -R251.reuse ;  /* 0x0000000171718824 */ /* 0x100fe200078e0afb */
[C---:B------:R-:W-:Y:S01]  /*8e70*/  ISETP.GT.U32.AND P0, PT, R251.reuse, R107, PT ;  /* 0x0000006bfb00720c */ /* 0x040fe20003f04070 */
[--C-:B------:R-:W-:Y:S01]  /*8e80*/  @!P3 IMAD.IADD R108, R108, 0x1, -R251.reuse ;  /* 0x000000016c6cb824 */ /* 0x100fe200078e0afb */
[C---:B------:R-:W-:Y:S01]  /*8e90*/  ISETP.GT.U32.AND P3, PT, R251.reuse, R115, PT ;  /* 0x00000073fb00720c */ /* 0x040fe20003f64070 */
[--C-:B------:R-:W-:Y:S01]  /*8ea0*/  @!P2 IMAD.IADD R110, R110, 0x1, -R251.reuse ;  /* 0x000000016e6ea824 */ /* 0x100fe200078e0afb */
[----:B------:R-:W-:Y:S02]  /*8eb0*/  ISETP.GT.U32.AND P2, PT, R251, R117, PT ;  /* 0x00000075fb00720c */ /* 0x000fe40003f44070 */
[----:B------:R-:W-:Y:S01]  /*8ec0*/  @!P6 IADD3 R105, PT, PT, R105, -R251, RZ ;  /* 0x800000fb6969e210 */ /* 0x000fe20007ffe0ff */
[----:B------:R-:W-:Y:S01]  /*8ed0*/  @!P1 IMAD.IADD R116, R116, 0x1, -R251 ;  /* 0x0000000174749824 */ /* 0x000fe200078e0afb */
[----:B------:R-:W-:-:S02]  /*8ee0*/  ISETP.GT.U32.AND P6, PT, R251, R112, PT ;  /* 0x00000070fb00720c */ /* 0x000fc40003fc4070 */
[----:B------:R-:W-:Y:S01]  /*8ef0*/  ISETP.GT.U32.AND P1, PT, R251, R110, PT ;  /* 0x0000006efb00720c */ /* 0x000fe20003f24070 */
[--C-:B------:R-:W-:Y:S01]  /*8f00*/  @!P5 IMAD.IADD R114, R114, 0x1, -R251.reuse ;  /* 0x000000017272d824 */ /* 0x100fe200078e0afb */
[----:B------:R-:W-:Y:S02]  /*8f10*/  @!P4 IADD3 R111, PT, PT, R111, -R251, RZ ;  /* 0x800000fb6f6fc210 */ /* 0x000fe40007ffe0ff */
        /* <DEDUP_REMOVED lines=40> */
[--C-:B------:R-:W-:Y:S01]  /*91a0*/  @!P4 IMAD.IADD R119, R119, 0x1, -R251.reuse ;  /* 0x000000017777c824 */ /* 0x100fe200078e0afb */
[----:B------:R-:W-:Y:S01]  /*91b0*/  ISETP.GT.U32.AND P4, PT, R251, R126, PT ;  /* 0x0000007efb00720c */ /* 0x000fe20003f84070 */
[----:B------:R-:W-:-:S02]  /*91c0*/  @!P5 IMAD.IADD R121, R121, 0x1, -R251 ;  /* 0x000000017979d824 */ /* 0x000fc400078e0afb */
[----:B------:R-:W-:-:S03]  /*91d0*/  @!P0 IMAD.IADD R127, R127, 0x1, -R251 ;  /* 0x000000017f7f8824 */ /* 0x000fc600078e0afb */
[C---:B------:R-:W-:Y:S01]  /*91e0*/  ISETP.GT.U32.AND P0, PT, R251.reuse, R121, PT ;  /* 0x00000079fb00720c */ /* 0x040fe20003f04070 */
[--C-:B------:R-:W-:Y:S01]  /*91f0*/  @!P2 IMAD.IADD R124, R124, 0x1, -R251.reuse ;  /* 0x000000017c7ca824 */ /* 0x100fe200078e0afb */
[----:B------:R-:W-:Y:S02]  /*9200*/  @!P3 IADD3 R122, PT, PT, R122, -R251, RZ ;  /* 0x800000fb7a7ab210 */ /* 0x000fe40007ffe0ff */
[C---:B------:R-:W-:Y:S02]  /*9210*/  ISETP.GT.U32.AND P3, PT, R251.reuse, R129, PT ;  /* 0x00000081fb00720c */ /* 0x040fe40003f64070 */
[C---:B------:R-:W-:Y:S01]  /*9220*/  ISETP.GT.U32.AND P2, PT, R251.reuse, R131, PT ;  /* 0x00000083fb00720c */ /* 0x040fe20003f44070 */
[--C-:B------:R-:W-:Y:S01]  /*9230*/  @!P1 IMAD.IADD R130, R130, 0x1, -R251.reuse ;  /* 0x0000000182829824 */ /* 0x100fe200078e0afb */
[----:B------:R-:W-:Y:S01]  /*9240*/  ISETP.GT.U32.AND P5, PT, R251, R128, PT ;  /* 0x00000080fb00720c */ /* 0x000fe20003fa4070 */
        /* <DEDUP_REMOVED lines=10> */
[C---:B------:R-:W-:Y:S02]  /*92f0*/  ISETP.GT.U32.AND P2, PT, R251.reuse, R125, PT ;  /* 0x0000007dfb00720c */ /* 0x040fe40003f44070 */
[----:B------:R-:W-:Y:S01]  /*9300*/  @!P5 IADD3 R128, PT, PT, R128, -R251, RZ ;  /* 0x800000fb8080d210 */ /* 0x000fe20007ffe0ff */
        /* <DEDUP_REMOVED lines=33> */
[----:B------:R-:W-:Y:S01]  /*9520*/  ISETP.GT.U32.AND P4, PT, R251, R141, PT ;  /* 0x0000008dfb00720c */ /* 0x000fe20003f84070 */
[----:B------:R-:W-:-:S03]  /*9530*/  @!P0 IMAD.IADD R142, R142, 0x1, -R251 ;  /* 0x000000018e8e8824 */ /* 0x000fc600078e0afb */
[----:B------:R-:W-:Y:S01]  /*9540*/  ISETP.GT.U32.AND P0, PT, R251, R136, PT ;  /* 0x00000088fb00720c */ /* 0x000fe20003f04070 */
[--C-:B------:R-:W-:Y:S01]  /*9550*/  @!P3 IMAD.IADD R139, R139, 0x1, -R251.reuse ;  /* 0x000000018b8bb824 */ /* 0x100fe200078e0afb */
[----:B------:R-:W-:Y:S01]  /*9560*/  @!P2 IADD3 R140, PT, PT, R140, -R251, RZ ;  /* 0x800000fb8c8ca210 */ /* 0x000fe20007ffe0ff */
[--C-:B------:R-:W-:Y:S01]  /*9570*/  @!P5 IMAD.IADD R137, R137, 0x1, -R251.reuse ;  /* 0x000000018989d824 */ /* 0x100fe200078e0afb */
[----:B------:R-:W-:Y:S01]  /*9580*/  ISETP.GT.U32.AND P2, PT, R251, R134, PT ;  /* 0x00000086fb00720c */ /* 0x000fe20003f44070 */
[--C-:B------:R-:W-:Y:S01]  /*9590*/  @!P1 IMAD.IADD R145, R145, 0x1, -R251.reuse ;  /* 0x0000000191919824 */ /* 0x100fe200078e0afb */
[C---:B------:R-:W-:Y:S02]  /*95a0*/  ISETP.GT.U32.AND P6, PT, R251.reuse, R143, PT ;  /* 0x0000008ffb00720c */ /* 0x040fe40003fc4070 */
[----:B------:R-:W-:Y:S01]  /*95b0*/  ISETP.GT.U32.AND P5, PT, R251, R144, PT ;  /* 0x00000090fb00720c */ /* 0x000fe20003fa4070 */
[----:B------:R-:W-:Y:S01]  /*95c0*/  @!P4 IMAD.IADD R141, R141, 0x1, -R251 ;  /* 0x000000018d8dc824 */ /* 0x000fe200078e0afb */
[----:B------:R-:W-:-:S02]  /*95d0*/  ISETP.GT.U32.AND P1, PT, R251, R139, PT ;  /* 0x0000008bfb00720c */ /* 0x000fc40003f24070 */
[C---:B------:R-:W-:Y:S01]  /*95e0*/  ISETP.GT.U32.AND P4, PT, R251.reuse, R135, PT ;  /* 0x00000087fb00720c */ /* 0x040fe20003f84070 */
[--C-:B------:R-:W-:Y:S01]  /*95f0*/  @!P0 IMAD.IADD R136, R136, 0x1, -R251.reuse ;  /* 0x0000000188888824 */ /* 0x100fe200078e0afb */
[C---:B------:R-:W-:Y:S02]  /*9600*/  ISETP.GT.U32.AND P3, PT, R251.reuse, R132, PT ;  /* 0x00000084fb00720c */ /* 0x040fe40003f64070 */
[C---:B------:R-:W-:Y:S01]  /*9610*/  ISETP.GT.U32.AND P0, PT, R251.reuse, R142, PT ;  /* 0x0000008efb00720c */ /* 0x040fe20003f04070 */
[--C-:B------:R-:W-:Y:S01]  /*9620*/  @!P2 IMAD.IADD R134, R134, 0x1, -R251.reuse ;  /* 0x000000018686a824 */ /* 0x100fe200078e0afb */
[----:B------:R-:W-:Y:S01]  /*9630*/  ISETP.GT.U32.AND P2, PT, R251, R140, PT ;  /* 0x0000008cfb00720c */ /* 0x000fe20003f44070 */
[--C-:B------:R-:W-:Y:S02]  /*9640*/  @!P6 IMAD.IADD R143, R143, 0x1, -R251.reuse ;  /* 0x000000018f8fe824 */ /* 0x100fe400078e0afb */
[----:B------:R-:W-:Y:S01]  /*9650*/  @!P5 IMAD.IADD R144, R144, 0x1, -R251 ;  /* 0x000000019090d824 */ /* 0x000fe200078e0afb */
[----:B------:R-:W-:-:S02]  /*9660*/  ISETP.GT.U32.AND P5, PT, R251, R138, PT ;  /* 0x0000008afb00720c */ /* 0x000fc40003fa4070 */
[----:B------:R-:W-:Y:S02]  /*9670*/  ISETP.GT.U32.AND P6, PT, R251, R137, PT ;  /* 0x00000089fb00720c */ /* 0x000fe40003fc4070 */
[----:B------:R-:W-:Y:S01]  /*9680*/  @!P1 IADD3 R139, PT, PT, R139, -R251, RZ ;  /* 0x800000fb8b8b9210 */ /* 0x000fe20007ffe0ff */
[--C-:B------:R-:W-:Y:S01]  /*9690*/  @!P4 IMAD.IADD R135, R135, 0x1, -R251.reuse ;  /* 0x000000018787c824 */ /* 0x100fe200078e0afb */
[C---:B------:R-:W-:Y:S02]  /*96a0*/  ISETP.GT.U32.AND P1, PT, R251.reuse, R146, PT ;  /* 0x00000092fb00720c */ /* 0x040fe40003f24070 */
[C---:B------:R-:W-:Y:S01]  /*96b0*/  ISETP.GT.U32.AND P4, PT, R251.reuse, R143, PT ;  /* 0x0000008ffb00720c */ /* 0x040fe20003f84070 */
[----:B------:R-:W-:Y:S01]  /*96c0*/  @!P0 IMAD.IADD R142, R142, 0x1, -R251 ;  /* 0x000000018e8e8824 */ /* 0x000fe200078e0afb */
[----:B------:R-:W-:Y:S02]  /*96d0*/  @!P3 IADD3 R132, PT, PT, R132, -R251, RZ ;  /* 0x800000fb8484b210 */ /* 0x000fe40007ffe0ff */
[----:B------:R-:W-:-:S02]  /*96e0*/  ISETP.GT.U32.AND P3, PT, R251, R141, PT ;  /* 0x0000008dfb00720c */ /* 0x000fc40003f64070 */
[C---:B------:R-:W-:Y:S01]  /*96f0*/  ISETP.GT.U32.AND P0, PT, R251.reuse, R149, PT ;  /* 0x00000095fb00720c */ /* 0x040fe20003f04070 */
[--C-:B------:R-:W-:Y:S01]  /*9700*/  @!P2 IMAD.IADD R140, R140, 0x1, -R251.reuse ;  /* 0x000000018c8ca824 */ /* 0x100fe200078e0afb */
[C---:B------:R-:W-:Y:S01]  /*9710*/  ISETP.GT.U32.AND P2, PT, R251.reuse, R147, PT ;  /* 0x00000093fb00720c */ /* 0x040fe20003f44070 */
        /* <DEDUP_REMOVED lines=16> */
[----:B------:R-:W-:Y:S01]  /*9820*/  ISETP.GT.U32.AND P5, PT, R251, R152, PT ;  /* 0x00000098fb00720c */ /* 0x000fe20003fa4070 */
[--C-:B------:R-:W-:Y:S01]  /*9830*/  @!P1 IMAD.IADD R153, R153, 0x1, -R251.reuse ;  /* 0x0000000199999824 */ /* 0x100fe200078e0afb */
        /* <DEDUP_REMOVED lines=14> */
[----:B------:R-:W-:Y:S02]  /*9920*/  ISETP.GT.U32.AND P1, PT, R251, R153, PT ;  /* 0x00000099fb00720c */ /* 0x000fe40003f24070 */
[----:B------:R-:W-:Y:S02]  /*9930*/  @!P4 IADD3 R157, PT, PT, R157, -R251, RZ ;  /* 0x800000fb9d9dc210 */ /* 0x000fe40007ffe0ff */
        /* <DEDUP_REMOVED lines=12> */
[C---:B------:R-:W-:Y:S02]  /*9a00*/  ISETP.GT.U32.AND P1, PT, R251.reuse, R160, PT ;  /* 0x000000a0fb00720c */ /* 0x040fe40003f24070 */
        /* <DEDUP_REMOVED lines=32> */
[----:B------:R-:W-:Y:S02]  /*9c10*/  ISETP.GT.U32.AND P0, PT, R251, R164, PT ;  /* 0x000000a4fb00720c */ /* 0x000fe40003f04070 */
[----:B------:R-:W-:Y:S01]  /*9c20*/  @!P2 IADD3 R168, PT, PT, R168, -R251, RZ ;  /* 0x800000fba8a8a210 */ /* 0x000fe20007ffe0ff */
        /* <DEDUP_REMOVED lines=17> */
[----:B------:R-:W-:Y:S01]  /*9d40*/  ISETP.GT.U32.AND P1, PT, R251, R174, PT ;  /* 0x000000aefb00720c */ /* 0x000fe20003f24070 */
[--C-:B------:R-:W-:Y:S01]  /*9d50*/  @!P4 IMAD.IADD R165, R165, 0x1, -R251.reuse ;  /* 0x00000001a5a5c824 */ /* 0x100fe200078e0afb */
[C---:B------:R-:W-:Y:S02]  /*9d60*/  ISETP.GT.U32.AND P6, PT, R251.reuse, R159, PT ;  /* 0x0000009ffb00720c */ /* 0x040fe40003fc4070 */
[----:B------:R-:W-:Y:S01]  /*9d70*/  ISETP.GT.U32.AND P4, PT, R251, R172, PT ;  /* 0x000000acfb00720c */ /* 0x000fe20003f84070 */
[----:B------:R-:W-:Y:S01]  /*9d80*/  STL [R1+0x8], R6 ;  /* 0x0000080601007387 */ /* 0x000fe20000100800 */
[--C-:B------:R-:W-:Y:S01]  /*9d90*/  @!P3 IMAD.IADD R163, R163, 0x1, -R251.reuse ;  /* 0x00000001a3a3b824 */ /* 0x100fe200078e0afb */
[----:B------:R-:W-:Y:S01]  /*9da0*/  ISETP.GT.U32.AND P3, PT, R251, R169, PT ;  /* 0x000000a9fb00720c */ /* 0x000fe20003f64070 */
[--C-:B------:R-:W-:Y:S01]  /*9db0*/  @!P0 IMAD.IADD R171, R171, 0x1, -R251.reuse ;  /* 0x00000001abab8824 */ /* 0x100fe200078e0afb */
[----:B------:R1:W-:Y:S01]  /*9dc0*/  STL [R1+0x4], R7 ;  /* 0x0000040701007387 */ /* 0x0003e20000100800 */
[----:B------:R-:W-:Y:S01]  /*9dd0*/  ISETP.GT.U32.AND P0, PT, R251, R178, PT ;  /* 0x000000b2fb00720c */ /* 0x000fe20003f04070 */
[----:B------:R-:W-:-:S02]  /*9de0*/  @!P2 IMAD.IADD R168, R168, 0x1, -R251 ;  /* 0x00000001a8a8a824 */ /* 0x000fc400078e0afb */
[----:B------:R-:W-:Y:S01]  /*9df0*/  STL [R1], R250 ;  /* 0x000000fa01007387 */ /* 0x000fe20000100800 */
[C---:B------:R-:W-:Y:S01]  /*9e00*/  ISETP.GT.U32.AND P2, PT, R251.reuse, R175, PT ;  /* 0x000000affb00720c */ /* 0x040fe20003f44070 */
[--C-:B------:R-:W-:Y:S02]  /*9e10*/  @!P5 IMAD.IADD R166, R166, 0x1, -R251.reuse ;  /* 0x00000001a6a6d824 */ /* 0x100fe400078e0afb */
[----:B------:R2:W-:Y:S01]  /*9e20*/  STL [R1+0x13d8], R124 ;  /* 0x0013d87c01007387 */ /* 0x0005e20000100800 */
[----:B-1----:R-:W1:Y:S03]  /*9e30*/  LDC.64 R6, c[0x0][0x3a8] ;  /* 0x0000ea00ff067b82 */ /* 0x002e660000000a00 */
[----:B------:R-:W-:Y:S01]  /*9e40*/  STL [R1+0x13d4], R125 ;  /* 0x0013d47d01007387 */ /* 0x000fe20000100800 */
[----:B------:R-:W-:Y:S01]  /*9e50*/  ISETP.GT.U32.AND P5, PT, R251, R173, PT ;  /* 0x000000adfb00720c */ /* 0x000fe20003fa4070 */
[----:B------:R-:W-:-:S02]  /*9e60*/  @!P1 IMAD.IADD R174, R174, 0x1, -R251 ;  /* 0x00000001aeae9824 */ /* 0x000fc400078e0afb */
[----:B------:R-:W-:Y:S01]  /*9e70*/  STL [R1+0x13d0], R126 ;  /* 0x0013d07e01007387 */ /* 0x000fe20000100800 */
[----:B------:R-:W-:-:S03]  /*9e80*/  ISETP.GT.U32.AND P1, PT, R251, R181, PT ;  /* 0x000000b5fb00720c */ /* 0x000fc60003f24070 */
[----:B------:R3:W-:Y:S01]  /*9e90*/  STL [R1+0x13cc], R127 ;  /* 0x0013cc7f01007387 */ /* 0x0007e20000100800 */
[----:B------:R-:W-:-:S03]  /*9ea0*/  @!P6 IMAD.IADD R159, R159, 0x1, -R251 ;  /* 0x000000019f9fe824 */ /* 0x000fc600078e0afb */
[----:B------:R-:W-:Y:S01]  /*9eb0*/  STL [R1+0x13c8], R128 ;  /* 0x0013c88001007387 */ /* 0x000fe20000100800 */
[----:B------:R-:W-:Y:S01]  /*9ec0*/  @!P4 IMAD.IADD R172, R172, 0x1, -R251 ;  /* 0x00000001acacc824 */ /* 0x000fe200078e0afb */
[C---:B------:R-:W-:Y:S02]  /*9ed0*/  ISETP.GT.U32.AND P6, PT, R251.reuse, R170, PT ;  /* 0x000000aafb00720c */ /* 0x040fe40003fc4070 */
[----:B------:R-:W-:Y:S01]  /*9ee0*/  STL [R1+0x13c4], R129 ;  /* 0x0013c48101007387 */ /* 0x000fe20000100800 */
[----:B------:R-:W-:-:S03]  /*9ef0*/  ISETP.GT.U32.AND P4, PT, R251, R179, PT ;  /* 0x000000b3fb00720c */ /* 0x000fc60003f84070 */
[----:B------:R4:W-:Y:S01]  /*9f00*/  STL [R1+0x13c0], R130 ;  /* 0x0013c08201007387 */ /* 0x0009e20000100800 */
[----:B------:R-:W-:-:S03]  /*9f10*/  @!P3 IMAD.IADD R169, R169, 0x1, -R251 ;  /* 0x00000001a9a9b824 */ /* 0x000fc600078e0afb */
[----:B------:R-:W-:Y:S01]  /*9f20*/  STL [R1+0x13bc], R131 ;  /* 0x0013bc8301007387 */ /* 0x000fe20000100800 */
[----:B------:R-:W-:-:S03]  /*9f30*/  @!P0 IMAD.IADD R178, R178, 0x1, -R251 ;  /* 0x00000001b2b28824 */ /* 0x000fc600078e0afb */
[----:B------:R-:W-:Y:S01]  /*9f40*/  STL [R1+0x13b4], R134 ;  /* 0x0013b48601007387 */ /* 0x000fe20000100800 */
[----:B------:R-:W-:-:S03]  /*9f50*/  ISETP.GT.U32.AND P3, PT, R251, R176, PT ;  /* 0x000000b0fb00720c */ /* 0x000fc60003f64070 */
[----:B------:R-:W-:Y:S01]  /*9f60*/  STL [R1+0x13b8], R135 ;  /* 0x0013b88701007387 */ /* 0x000fe20000100800 */
[----:B------:R-:W-:-:S03]  /*9f70*/  ISETP.GT.U32.AND P0, PT, R251, R172, PT ;  /* 0x000000acfb00720c */ /* 0x000fc60003f04070 */
[----:B------:R-:W-:Y:S01]  /*9f80*/  STL [R1+0x1398], R137 ;  /* 0x0013988901007387 */ /* 0x000fe20000100800 */
[----:B------:R-:W-:-:S03]  /*9f90*/  @!P2 IMAD.IADD R175, R175, 0x1, -R251 ;  /* 0x00000001afafa824 */ /* 0x000fc600078e0afb */
[----:B------:R-:W-:Y:S01]  /*9fa0*/  STL [R1+0x139c], R138 ;  /* 0x00139c8a01007387 */ /* 0x000fe20000100800 */
[----:B------:R-:W-:-:S03]  /*9fb0*/  ISETP.GT.U32.AND P2, PT, R251, R182, PT ;  /* 0x000000b6fb00720c */ /* 0x000fc60003f44070 */
[----:B------:R-:W-:Y:S01]  /*9fc0*/  STL [R1+0x13a0], R139 ;  /* 0x0013a08b01007387 */ /* 0x000fe20000100800 */
[----:B------:R-:W-:-:S03]  /*9fd0*/  @!P5 IADD3 R173, PT, PT, R173, -R251, RZ ;  /* 0x800000fbadadd210 */ /* 0x000fc60007ffe0ff */
[----:B------:R-:W-:Y:S01]  /*9fe0*/  STL [R1+0x13a4], R140 ;  /* 0x0013a48c01007387 */ /* 0x000fe20000100800 */
[----:B------:R-:W-:-:S03]  /*9ff0*/  ISETP.GT.U32.AND P5, PT, R251, R180, PT ;  /* 0x000000b4fb00720c */ /* 0x000fc60003fa4070 */
[----:B------:R-:W-:Y:S01]  /*a000*/  STL [R1+0x13a8], R141 ;  /* 0x0013a88d01007387 */ /* 0x000fe20000100800 */
[----:B------:R-:W-:-:S03]  /*a010*/  @!P1 IMAD.IADD R181, R181, 0x1, -R251 ;  /* 0x00000001b5b59824 */ /* 0x000fc600078e0afb */
[----:B------:R-:W-:Y:S01]  /*a020*/  STL [R1+0x13ac], R142 ;  /* 0x0013ac8e01007387 */ /* 0x000fe20000100800 */
[----:B------:R-:W-:-:S03]  /*a030*/  ISETP.GT.U32.AND P1, PT, R251, R175, PT ;  /* 0x000000affb00720c */ /* 0x000fc60003f24070 */
[----:B------:R-:W-:Y:S01]  /*a040*/  STL [R1+0x13b0], R143 ;  /* 0x0013b08f01007387 */ /* 0x000fe20000100800 */
[----:B------:R-:W-:-:S03]  /*a050*/  @!P6 IMAD.IADD R170, R170, 0x1, -R251 ;  /* 0x00000001aaaae824 */ /* 0x000fc600078e0afb */
[----:B--2---:R-:W2:Y:S01]  /*a060*/  LDL R124, [R1+0xf6c] ;  /* 0x000f6c00017c7983 */ /* 0x004ea20000100800 */
[----:B------:R-:W-:-:S03]  /*a070*/  @!P4 IADD3 R179, PT, PT, R179, -R251, RZ ;  /* 0x800000fbb3b3c210 */ /* 0x000fc60007ffe0ff */
[----:B---3--:R-:W3:Y:S01]  /*a080*/  LDL.LU R127, [R1+0x34] ;  /* 0x00003400017f7983 */ /* 0x008ee20000300800 */
[C---:B------:R-:W-:Y:S02]  /*a090*/  ISETP.GT.U32.AND P6, PT, R251.reuse, R177, PT ;  /* 0x000000b1fb00720c */ /* 0x040fe40003fc4070 */
[C---:B------:R-:W-:Y:S01]  /*a0a0*/  ISETP.GT.U32.AND P4, PT, R251.reuse, R173, PT ;  /* 0x000000adfb00720c */ /* 0x040fe20003f84070 */
[----:B-1----:R1:W-:Y:S01]  /*a0b0*/  STL [R1+0x1368], R6 ;  /* 0x0013680601007387 */ /* 0x0023e20000100800 */
[--C-:B------:R-:W-:Y:S01]  /*a0c0*/  @!P3 IMAD.IADD R176, R176, 0x1, -R251.reuse ;  /* 0x00000001b0b0b824 */ /* 0x100fe200078e0afb */
[----:B------:R-:W-:Y:S02]  /*a0d0*/  @!P0 IADD3 R172, PT, PT, R172, -R251, RZ ;  /* 0x800000fbacac8210 */ /* 0x000fe40007ffe0ff */
[----:B----4-:R-:W4:Y:S01]  /*a0e0*/  LDL R130, [R1+0xf7c] ;  /* 0x000f7c0001827983 */ /* 0x010f220000100800 */
[C---:B------:R-:W-:Y:S02]  /*a0f0*/  ISETP.GT.U32.AND P3, PT, R251.reuse, R183, PT ;  /* 0x000000b7fb00720c */ /* 0x040fe40003f64070 */
[C---:B------:R-:W-:Y:S01]  /*a100*/  ISETP.GT.U32.AND P0, PT, R251.reuse, R178, PT ;  /* 0x000000b2fb00720c */ /* 0x040fe20003f04070 */
[--C-:B------:R-:W-:Y:S01]  /*a110*/  @!P2 IMAD.IADD R182, R182, 0x1, -R251.reuse ;  /* 0x00000001b6b6a824 */ /* 0x100fe200078e0afb */
[C---:B------:R-:W-:Y:S01]  /*a120*/  ISETP.GT.U32.AND P2, PT, R251.reuse, R176, PT ;  /* 0x000000b0fb00720c */ /* 0x040fe20003f44070 */
[--C-:B------:R-:W-:Y:S01]  /*a130*/  @!P5 IMAD.IADD R180, R180, 0x1, -R251.reuse ;  /* 0x00000001b4b4d824 */ /* 0x100fe200078e0afb */
[----:B------:R-:W-:Y:S01]  /*a140*/  ISETP.GT.U32.AND P5, PT, R251, R174, PT ;  /* 0x000000aefb00720c */ /* 0x000fe20003fa4070 */
[--C-:B------:R-:W-:Y:S01]  /*a150*/  @!P1 IMAD.IADD R175, R175, 0x1, -R251.reuse ;  /* 0x00000001afaf9824 */ /* 0x100fe200078e0afb */
[----:B------:R-:W-:Y:S01]  /*a160*/  ISETP.GT.U32.AND P1, PT, R251, R181, PT ;  /* 0x000000b5fb00720c */ /* 0x000fe20003f24070 */
[----:B------:R-:W-:-:S02]  /*a170*/  @!P6 IMAD.IADD R177, R177, 0x1, -R251 ;  /* 0x00000001b1b1e824 */ /* 0x000fc400078e0afb */
[--C-:B------:R-:W-:Y:S01]  /*a180*/  @!P4 IMAD.IADD R173, R173, 0x1, -R251.reuse ;  /* 0x00000001adadc824 */ /* 0x100fe200078e0afb */
[----:B------:R-:W-:Y:S01]  /*a190*/  ISETP.GT.U32.AND P4, PT, R251, R179, PT ;  /* 0x000000b3fb00720c */ /* 0x000fe20003f84070 */
[--C-:B------:R-:W-:Y:S01]  /*a1a0*/  @!P3 IMAD.IADD R183, R183, 0x1, -R251.reuse ;  /* 0x00000001b7b7b824 */ /* 0x100fe200078e0afb */
[C---:B------:R-:W-:Y:S01]  /*a1b0*/  ISETP.GT.U32.AND P6, PT, R251.reuse, R184, PT ;  /* 0x000000b8fb00720c */ /* 0x040fe20003fc4070 */
[----:B------:R-:W-:Y:S01]  /*a1c0*/  ULEA UR9, UR6, UR9, 0x18 ;  /* 0x0000000906097291 */ /* 0x000fe2000f8ec0ff */
[----:B------:R-:W-:Y:S01]  /*a1d0*/  @!P0 IADD3 R178, PT, PT, R178, -R251, RZ ;  /* 0x800000fbb2b28210 */ /* 0x000fe20007ffe0ff */
[----:B------:R-:W-:Y:S01]  /*a1e0*/  IMAD R126, R4, UR29, RZ ;  /* 0x0000001d047e7c24 */ /* 0x000fe2000f8e02ff */
        /* <DEDUP_REMOVED lines=10> */
[----:B------:R-:W-:Y:S01]  /*a290*/  ISETP.GT.U32.AND P4, PT, R251, R186, PT ;  /* 0x000000bafb00720c */ /* 0x000fe20003f84070 */
[----:B------:R-:W2:Y:S01]  /*a2a0*/  LDS R250, [UR9] ;  /* 0x00000009fffa7984 */ /* 0x000ea20008000800 */
[----:B-1----:R-:W-:Y:S01]  /*a2b0*/  IMAD.MOV.U32 R6, RZ, RZ, R5 ;  /* 0x000000ffff067224 */ /* 0x002fe200078e0005 */
[----:B------:R-:W-:Y:S01]  /*a2c0*/  SHF.R.U32.HI R252, RZ, 0x5, R252 ;  /* 0x00000005fffc7819 */ /* 0x000fe200000116fc */
        /* <DEDUP_REMOVED lines=12> */
[----:B------:R-:W4:Y:S01]  /*a390*/  LDL R134, [R1+0xf78] ;  /* 0x000f780001867983 */ /* 0x000f220000100800 */
[----:B------:R-:W-:Y:S01]  /*a3a0*/  ISETP.GT.U32.AND P4, PT, R251, R193, PT ;  /* 0x000000c1fb00720c */ /* 0x000fe20003f84070 */
[--C-:B------:R-:W-:Y:S01]  /*a3b0*/  @!P3 IMAD.IADD R183, R183, 0x1, -R251.reuse ;  /* 0x00000001b7b7b824 */ /* 0x100fe200078e0afb */
[C---:B------:R-:W-:Y:S01]  /*a3c0*/  ISETP.GT.U32.AND P3, PT, R251.reuse, R190, PT ;  /* 0x000000befb00720c */ /* 0x040fe20003f64070 */
[--C-:B------:R-:W-:Y:S01]  /*a3d0*/  @!P0 IMAD.IADD R192, R192, 0x1, -R251.reuse ;  /* 0x00000001c0c08824 */ /* 0x100fe200078e0afb */
[----:B------:R-:W-:Y:S01]  /*a3e0*/  ISETP.GT.U32.AND P0, PT, R251, R186, PT ;  /* 0x000000bafb00720c */ /* 0x000fe20003f04070 */
[----:B------:R-:W4:Y:S01]  /*a3f0*/  LDL R128, [R1+0xf74] ;  /* 0x000f740001807983 */ /* 0x000f220000100800 */
[----:B------:R-:W-:Y:S01]  /*a400*/  @!P6 IADD3 R184, PT, PT, R184, -R251, RZ ;  /* 0x800000fbb8b8e210 */ /* 0x000fe20007ffe0ff */
        /* <DEDUP_REMOVED lines=8> */
[----:B------:R-:W4:Y:S01]  /*a490*/  LDL R125, [R1+0xf70] ;  /* 0x000f7000017d7983 */ /* 0x000f220000100800 */
[C---:B------:R-:W-:Y:S01]  /*a4a0*/  ISETP.GT.U32.AND P4, PT, R251.reuse, R187, PT ;  /* 0x000000bbfb00720c */ /* 0x040fe20003f84070 */
[----:B------:R-:W-:Y:S01]  /*a4b0*/  @!P0 IMAD.IADD R186, R186, 0x1, -R251 ;  /* 0x00000001baba8824 */ /* 0x000fe200078e0afb */
[----:B------:R-:W-:Y:S01]  /*a4c0*/  @!P3 IADD3 R190, PT, PT, R190, -R251, RZ ;  /* 0x800000fbbebeb210 */ /* 0x000fe20007ffe0ff */
[----:B------:R-:W1:Y:S01]  /*a4d0*/  LDCU UR29, c[0x0][0x3b0] ;  /* 0x00007600ff1d77ac */ /* 0x000e620008000800 */
[----:B------:R-:W-:-:S02]  /*a4e0*/  ISETP.GT.U32.AND P3, PT, R251, R197, PT ;  /* 0x000000c5fb00720c */ /* 0x000fc40003f64070 */
[----:B------:R-:W-:Y:S01]  /*a4f0*/  ISETP.GT.U32.AND P0, PT, R251, R192, PT ;  /* 0x000000c0fb00720c */ /* 0x000fe20003f04070 */
[--C-:B------:R-:W-:Y:S01]  /*a500*/  @!P6 IMAD.IADD R191, R191, 0x1, -R251.reuse ;  /* 0x00000001bfbfe824 */ /* 0x100fe200078e0afb */
[----:B------:R-:W-:Y:S01]  /*a510*/  @!P2 IADD3 R196, PT, PT, R196, -R251, RZ ;  /* 0x800000fbc4c4a210 */ /* 0x000fe20007ffe0ff */
[--C-:B------:R-:W-:Y:S01]  /*a520*/  @!P5 IMAD.IADD R194, R194, 0x1, -R251.reuse ;  /* 0x00000001c2c2d824 */ /* 0x100fe200078e0afb */
[C---:B------:R-:W-:Y:S02]  /*a530*/  ISETP.GT.U32.AND P6, PT, R251.reuse, R185, PT ;  /* 0x000000b9fb00720c */ /* 0x040fe40003fc4070 */
[C---:B------:R-:W-:Y:S02]  /*a540*/  ISETP.GT.U32.AND P2, PT, R251.reuse, R190, PT ;  /* 0x000000befb00720c */ /* 0x040fe40003f44070 */
[----:B------:R-:W-:Y:S02]  /*a550*/  ISETP.GT.U32.AND P5, PT, R251, R188, PT ;  /* 0x000000bcfb00720c */ /* 0x000fe40003fa4070 */
[----:B------:R-:W-:Y:S01]  /*a560*/  @!P1 IADD3 R189, PT, PT, R189, -R251, RZ ;  /* 0x800000fbbdbd9210 */ /* 0x000fe20007ffe0ff */
[----:B------:R-:W-:Y:S01]  /*a570*/  @!P4 IMAD.IADD R187, R187, 0x1, -R251 ;  /* 0x00000001bbbbc824 */ /* 0x000fe200078e0afb */
[----:B------:R-:W-:-:S02]  /*a580*/  ISETP.GT.U32.AND P1, PT, R251, R195, PT ;  /* 0x000000c3fb00720c */ /* 0x000fc40003f24070 */
[----:B------:R-:W-:Y:S01]  /*a590*/  ISETP.GT.U32.AND P4, PT, R251, R193, PT ;  /* 0x000000c1fb00720c */ /* 0x000fe20003f84070 */
[--C-:B------:R-:W-:Y:S01]  /*a5a0*/  @!P3 IMAD.IADD R197, R197, 0x1, -R251.reuse ;  /* 0x00000001c5c5b824 */ /* 0x100fe200078e0afb */
[C---:B------:R-:W-:Y:S01]  /*a5b0*/  ISETP.GT.U32.AND P3, PT, R251.reuse, R191, PT ;  /* 0x000000bffb00720c */ /* 0x040fe20003f64070 */
        /* <DEDUP_REMOVED lines=30> */
[----:B------:R-:W-:-:S02]  /*a7a0*/  @!P6 IMAD.IADD R203, R203, 0x1, -R251 ;  /* 0x00000001cbcbe824 */ /* 0x000fc400078e0afb */
[--C-:B------:R-:W-:Y:S01]  /*a7b0*/  @!P2 IMAD.IADD R204, R204, 0x1, -R251.reuse ;  /* 0x00000001cccca824 */ /* 0x100fe200078e0afb */
[----:B------:R-:W-:Y:S02]  /*a7c0*/  ISETP.GT.U32.AND P2, PT, R251, R198, PT ;  /* 0x000000c6fb00720c */ /* 0x000fe40003f44070 */
[----:B------:R-:W-:Y:S01]  /*a7d0*/  @!P5 IADD3 R201, PT, PT, R201, -R251, RZ ;  /* 0x800000fbc9c9d210 */ /* 0x000fe20007ffe0ff */
[--C-:B------:R-:W-:Y:S01]  /*a7e0*/  @!P1 IMAD.IADD R209, R209, 0x1, -R251.reuse ;  /* 0x00000001d1d19824 */ /* 0x100fe200078e0afb */
[C---:B------:R-:W-:Y:S02]  /*a7f0*/  ISETP.GT.U32.AND P5, PT, R251.reuse, R208, PT ;  /* 0x000000d0fb00720c */ /* 0x040fe40003fa4070 */
[----:B------:R-:W-:Y:S02]  /*a800*/  ISETP.GT.U32.AND P1, PT, R251, R203, PT ;  /* 0x000000cbfb00720c */ /* 0x000fe40003f24070 */
[----:B------:R-:W-:Y:S02]  /*a810*/  @!P4 IADD3 R207, PT, PT, R207, -R251, RZ ;  /* 0x800000fbcfcfc210 */ /* 0x000fe40007ffe0ff */
[----:B------:R-:W-:Y:S01]  /*a820*/  ISETP.GT.U32.AND P4, PT, R251, R201, PT ;  /* 0x000000c9fb00720c */ /* 0x000fe20003f84070 */
[----:B------:R-:W-:Y:S01]  /*a830*/  @!P3 IMAD.IADD R205, R205, 0x1, -R251 ;  /* 0x00000001cdcdb824 */ /* 0x000fe200078e0afb */
[----:B------:R-:W-:-:S02]  /*a840*/  @!P0 IADD3 R200, PT, PT, R200, -R251, RZ ;  /* 0x800000fbc8c88210 */ /* 0x000fc40007ffe0ff */
[C---:B------:R-:W-:Y:S02]  /*a850*/  ISETP.GT.U32.AND P6, PT, R251.reuse, R210, PT ;  /* 0x000000d2fb00720c */ /* 0x040fe40003fc4070 */
        /* <DEDUP_REMOVED lines=10> */
[----:B------:R-:W-:-:S02]  /*a900*/  @!P6 IMAD.IADD R210, R210, 0x1, -R251 ;  /* 0x00000001d2d2e824 */ /* 0x000fc400078e0afb */
[--C-:B------:R-:W-:Y:S01]  /*a910*/  @!P3 IMAD.IADD R199, R199, 0x1, -R251.reuse ;  /* 0x00000001c7c7b824 */ /* 0x100fe200078e0afb */
[C---:B------:R-:W-:Y:S02]  /*a920*/  ISETP.GT.U32.AND P3, PT, R251.reuse, R205, PT ;  /* 0x000000cdfb00720c */ /* 0x040fe40003f64070 */
        /* <DEDUP_REMOVED lines=30> */
[----:B------:R-:W-:Y:S01]  /*ab10*/  @!P2 IADD3 R218, PT, PT, R218, -R251, RZ ;  /* 0x800000fbdadaa210 */ /* 0x000fe20007ffe0ff */
        /* <DEDUP_REMOVED lines=8> */
[C---:B------:R-:W-:Y:S01]  /*aba0*/  ISETP.GT.U32.AND P3, PT, R251.reuse, R213, PT ;  /* 0x000000d5fb00720c */ /* 0x040fe20003f64070 */
[----:B------:R-:W-:Y:S01]  /*abb0*/  @!P0 IMAD.IADD R214, R214, 0x1, -R251 ;  /* 0x00000001d6d68824 */ /* 0x000fe200078e0afb */
[----:B------:R-:W-:-:S03]  /*abc0*/  ISETP.GT.U32.AND P0, PT, R251, R220, PT ;  /* 0x000000dcfb00720c */ /* 0x000fc60003f04070 */
[--C-:B------:R-:W-:Y:S01]  /*abd0*/  @!P2 IMAD.IADD R212, R212, 0x1, -R251.reuse ;  /* 0x00000001d4d4a824 */ /* 0x100fe200078e0afb */
[C---:B------:R-:W-:Y:S02]  /*abe0*/  ISETP.GT.U32.AND P2, PT, R251.reuse, R218, PT ;  /* 0x000000dafb00720c */ /* 0x040fe40003f44070 */
        /* <DEDUP_REMOVED lines=15> */
[----:B------:R-:W-:Y:S01]  /*ace0*/  ISETP.GT.U32.AND P6, PT, R251, R222, PT ;  /* 0x000000defb00720c */ /* 0x000fe20003fc4070 */
        /* <DEDUP_REMOVED lines=17> */
[-C--:B------:R-:W-:Y:S01]  /*ae00*/  @!P5 IADD3 R223, PT, PT, R223, -R251.reuse, RZ ;  /* 0x800000fbdfdfd210 */ /* 0x080fe20007ffe0ff */
        /* <DEDUP_REMOVED lines=9> */
[----:B------:R-:W-:Y:S02]  /*aea0*/  @!P4 IADD3 R235, PT, PT, R235, -R251, RZ ;  /* 0x800000fbebebc210 */ /* 0x000fe40007ffe0ff */
[C---:B------:R-:W-:Y:S01]  /*aeb0*/  ISETP.GT.U32.AND P4, PT, R251.reuse, R229, PT ;  /* 0x000000e5fb00720c */ /* 0x040fe20003f84070 */
[--C-:B------:R-:W-:Y:S01]  /*aec0*/  @!P5 IMAD.IADD R230, R230, 0x1, -R251.reuse ;  /* 0x00000001e6e6d824 */ /* 0x100fe200078e0afb */
[C---:B------:R-:W-:Y:S02]  /*aed0*/  ISETP.GT.U32.AND P6, PT, R251.reuse, R236, PT ;  /* 0x000000ecfb00720c */ /* 0x040fe40003fc4070 */
[----:B------:R-:W-:Y:S02]  /*aee0*/  @!P0 IADD3 R228, PT, PT, R228, -R251, RZ ;  /* 0x800000fbe4e48210 */ /* 0x000fe40007ffe0ff */
        /* <DEDUP_REMOVED lines=8> */
[----:B------:R-:W-:-:S04]  /*af70*/  @!P6 IMAD.IADD R236, R236, 0x1, -R251 ;  /* 0x00000001ecece824 */ /* 0x000fc800078e0afb */
[--C-:B------:R-:W-:Y:S01]  /*af80*/  @!P5 IMAD.IADD R224, R224, 0x1, -R251.reuse ;  /* 0x00000001e0e0d824 */ /* 0x100fe200078e0afb */
[C---:B------:R-:W-:Y:S02]  /*af90*/  ISETP.GT.U32.AND P5, PT, R251.reuse, R230, PT ;  /* 0x000000e6fb00720c */ /* 0x040fe40003fa4070 */
[----:B------:R-:W-:Y:S02]  /*afa0*/  @!P0 IADD3 R234, PT, PT, R234, -R251, RZ ;  /* 0x800000fbeaea8210 */ /* 0x000fe40007ffe0ff */
[C---:B------:R-:W-:Y:S01]  /*afb0*/  ISETP.GT.U32.AND P0, PT, R251.reuse, R241, PT ;  /* 0x000000f1fb00720c */ /* 0x040fe20003f04070 */
[--C-:B------:R-:W-:Y:S01]  /*afc0*/  @!P2 IMAD.IADD R232, R232, 0x1, -R251.reuse ;  /* 0x00000001e8e8a824 */ /* 0x100fe200078e0afb */
[C---:B------:R-:W-:Y:S02]  /*afd0*/  ISETP.GT.U32.AND P6, PT, R251.reuse, R236, PT ;  /* 0x000000ecfb00720c */ /* 0x040fe40003fc4070 */
[C---:B------:R-:W-:Y:S01]  /*afe0*/  ISETP.GT.U32.AND P2, PT, R251.reuse, R239, PT ;  /* 0x000000effb00720c */ /* 0x040fe20003f44070 */
[--C-:B------:R-:W-:Y:S01]  /*aff0*/  @!P1 IMAD.IADD R238, R238, 0x1, -R251.reuse ;  /* 0x00000001eeee9824 */ /* 0x100fe200078e0afb */
[----:B------:R-:W-:Y:S01]  /*b000*/  ISETP.GT.U32.AND P1, PT, R251, R245, PT ;  /* 0x000000f5fb00720c */ /* 0x000fe20003f24070 */
[--C-:B------:R-:W-:Y:S01]  /*b010*/  @!P4 IMAD.IADD R235, R235, 0x1, -R251.reuse ;  /* 0x00000001ebebc824 */ /* 0x100fe200078e0afb */
[C---:B------:R-:W-:Y:S01]  /*b020*/  ISETP.GT.U32.AND P4, PT, R251.reuse, R242, PT ;  /* 0x000000f2fb00720c */ /* 0x040fe20003f84070 */
[----:B------:R-:W-:Y:S01]  /*b030*/  @!P5 IMAD.IADD R230, R230, 0x1, -R251 ;  /* 0x00000001e6e6d824 */ /* 0x000fe200078e0afb */
[----:B------:R-:W-:-:S03]  /*b040*/  ISETP.GT.U32.AND P5, PT, R251, R237, PT ;  /* 0x000000edfb00720c */ /* 0x000fc60003fa4070 */
[--C-:B------:R-:W-:Y:S01]  /*b050*/  @!P0 IMAD.IADD R241, R241, 0x1, -R251.reuse ;  /* 0x00000001f1f18824 */ /* 0x100fe200078e0afb */
[C---:B------:R-:W-:Y:S01]  /*b060*/  ISETP.GT.U32.AND P0, PT, R251.reuse, R248, PT ;  /* 0x000000f8fb00720c */ /* 0x040fe20003f04070 */
[--C-:B------:R-:W-:Y:S01]  /*b070*/  @!P6 IMAD.IADD R236, R236, 0x1, -R251.reuse ;  /* 0x00000001ecece824 */ /* 0x100fe200078e0afb */
[----:B------:R-:W-:Y:S01]  /*b080*/  ISETP.GT.U32.AND P6, PT, R251, R243, PT ;  /* 0x000000f3fb00720c */ /* 0x000fe20003fc4070 */
[--C-:B------:R-:W-:Y:S02]  /*b090*/  @!P2 IMAD.IADD R239, R239, 0x1, -R251.reuse ;  /* 0x00000001efefa824 */ /* 0x100fe400078e0afb */
[--C-:B------:R-:W-:Y:S02]  /*b0a0*/  @!P1 IMAD.IADD R245, R245, 0x1, -R251.reuse ;  /* 0x00000001f5f59824 */ /* 0x100fe400078e0afb */
[--C-:B------:R-:W-:Y:S01]  /*b0b0*/  @!P4 IMAD.IADD R242, R242, 0x1, -R251.reuse ;  /* 0x00000001f2f2c824 */ /* 0x100fe200078e0afb */
[C---:B------:R-:W-:Y:S02]  /*b0c0*/  ISETP.GT.U32.AND P1, PT, R251.reuse, R239, PT ;  /* 0x000000effb00720c */ /* 0x040fe40003f24070 */
[----:B------:R-:W-:Y:S01]  /*b0d0*/  ISETP.GT.U32.AND P4, PT, R251, R249, PT ;  /* 0x000000f9fb00720c */ /* 0x000fe20003f84070 */
[----:B------:R-:W-:-:S02]  /*b0e0*/  @!P5 IMAD.IADD R237, R237, 0x1, -R251 ;  /* 0x00000001ededd824 */ /* 0x000fc400078e0afb */
[--C-:B------:R-:W-:Y:S01]  /*b0f0*/  @!P0 IMAD.IADD R248, R248, 0x1, -R251.reuse ;  /* 0x00000001f8f88824 */ /* 0x100fe200078e0afb */
[----:B------:R-:W-:Y:S01]  /*b100*/  ISETP.GT.U32.AND P0, PT, R251, R242, PT ;  /* 0x000000f2fb00720c */ /* 0x000fe20003f04070 */
[----:B------:R-:W-:Y:S01]  /*b110*/  @!P6 IMAD.IADD R243, R243, 0x1, -R251 ;  /* 0x00000001f3f3e824 */ /* 0x000fe200078e0afb */
[----:B------:R-:W-:-:S05]  /*b120*/  ISETP.GT.U32.AND P6, PT, R251, R237, PT ;  /* 0x000000edfb00720c */ /* 0x000fca0003fc4070 */
[----:B------:R-:W-:Y:S02]  /*b130*/  @!P1 IADD3 R239, PT, PT, R239, -R251, RZ ;  /* 0x800000fbefef9210 */ /* 0x000fe40007ffe0ff */
[----:B------:R-:W-:Y:S01]  /*b140*/  ISETP.GT.U32.AND P1, PT, R251, R245, PT ;  /* 0x000000f5fb00720c */ /* 0x000fe20003f24070 */
[--C-:B------:R-:W-:Y:S01]  /*b150*/  @!P4 IMAD.IADD R249, R249, 0x1, -R251.reuse ;  /* 0x00000001f9f9c824 */ /* 0x100fe200078e0afb */
[C---:B------:R-:W-:Y:S02]  /*b160*/  ISETP.GT.U32.AND P4, PT, R251.reuse, R243, PT ;  /* 0x000000f3fb00720c */ /* 0x040fe40003f84070 */
[--C-:B------:R-:W-:Y:S02]  /*b170*/  @!P0 IMAD.IADD R242, R242, 0x1, -R251.reuse ;  /* 0x00000001f2f28824 */ /* 0x100fe400078e0afb */
[----:B------:R-:W-:Y:S01]  /*b180*/  ISETP.GT.U32.AND P0, PT, R251, R249, PT ;  /* 0x000000f9fb00720c */ /* 0x000fe20003f04070 */
[----:B------:R-:W-:Y:S01]  /*b190*/  @!P6 IMAD.IADD R237, R237, 0x1, -R251 ;  /* 0x00000001edede824 */ /* 0x000fe200078e0afb */
[----:B------:R-:W-:-:S05]  /*b1a0*/  ISETP.GT.U32.AND P6, PT, R251, R248, PT ;  /* 0x000000f8fb00720c */ /* 0x000fca0003fc4070 */
[----:B------:R-:W-:Y:S02]  /*b1b0*/  @!P1 IADD3 R245, PT, PT, R245, -R251, RZ ;  /* 0x800000fbf5f59210 */ /* 0x000fe40007ffe0ff */
[----:B------:R-:W-:Y:S01]  /*b1c0*/  LEA R4, P1, R126, UR24, 0x2 ;  /* 0x000000187e047c11 */ /* 0x000fe2000f8210ff */
[--C-:B------:R-:W-:Y:S01]  /*b1d0*/  @!P4 IMAD.IADD R243, R243, 0x1, -R251.reuse ;  /* 0x00000001f3f3c824 */ /* 0x100fe200078e0afb */
[----:B--2---:R-:W-:Y:S01]  /*b1e0*/  ISETP.GE.AND P4, PT, R124, RZ, PT ;  /* 0x000000ff7c00720c */ /* 0x004fe20003f86270 */
[----:B------:R-:W2:Y:S01]  /*b1f0*/  LDCU UR24, c[0x0][0x3b0] ;  /* 0x00007600ff1877ac */ /* 0x000ea20008000800 */
[----:B------:R-:W-:Y:S01]  /*b200*/  LEA.HI.X.SX32 R5, R126, UR25, 0x2, P1 ;  /* 0x000000197e057c11 */ /* 0x000fe200088f16ff */
[----:B------:R-:W2:Y:S01]  /*b210*/  LDL R124, [R1+0xf84] ;  /* 0x000f8400017c7983 */ /* 0x000ea20000100800 */
[----:B------:R-:W-:Y:S01]  /*b220*/  R2UR UR10, R250 ;  /* 0x00000000fa0a72ca */ /* 0x000fe200000e0000 */
[--C-:B------:R-:W-:Y:S01]  /*b230*/  @!P0 IMAD.IADD R249, R249, 0x1, -R251.reuse ;  /* 0x00000001f9f98824 */ /* 0x100fe200078e0afb */
[----:B---3--:R-:W-:Y:S01]  /*b240*/  ISETP.NE.AND P0, PT, R127, RZ, PT ;  /* 0x000000ff7f00720c */ /* 0x008fe20003f05270 */
[----:B------:R-:W-:Y:S01]  /*b250*/  STL [R1+0x136c], R7 ;  /* 0x00136c0701007387 */ /* 0x000fe20000100800 */
[----:B------:R-:W-:Y:S01]  /*b260*/  LOP3.LUT R250, RZ, R127, RZ, 0x33, !PT ;  /* 0x0000007ffffa7212 */ /* 0x000fe200078e33ff */
[--C-:B------:R-:W-:Y:S01]  /*b270*/  @!P6 IMAD.IADD R248, R248, 0x1, -R251.reuse ;  /* 0x00000001f8f8e824 */ /* 0x100fe200078e0afb */
[----:B------:R-:W-:Y:S01]  /*b280*/  ISETP.GT.U32.AND P3, PT, R251, R233, PT ;  /* 0x000000e9fb00720c */ /* 0x000fe20003f64070 */
[----:B------:R-:W3:Y:S01]  /*b290*/  LDL R131, [R1+0xfa0] ;  /* 0x000fa00001837983 */ /* 0x000ee20000100800 */
[----:B----4-:R-:W-:Y:S01]  /*b2a0*/  ISETP.GE.AND P6, PT, R130, RZ, PT ;  /* 0x000000ff8200720c */ /* 0x010fe20003fc6270 */
[----:B------:R-:W4:Y:S02]  /*b2b0*/  LDCU UR25, c[0x0][0x3b0] ;  /* 0x00007600ff1977ac */ /* 0x000f240008000800 */
[----:B------:R-:W3:Y:S04]  /*b2c0*/  LDL R126, [R1+0xfa4] ;  /* 0x000fa400017e7983 */ /* 0x000ee80000100800 */
[----:B------:R-:W3:Y:S04]  /*b2d0*/  LDL R127, [R1+0xfb4] ;  /* 0x000fb400017f7983 */ /* 0x000ee80000100800 */
[----:B------:R-:W3:Y:S04]  /*b2e0*/  LDL R129, [R1+0xfb8] ;  /* 0x000fb80001817983 */ /* 0x000ee80000100800 */
[----:B------:R-:W-:Y:S04]  /*b2f0*/  STL [R1+0x1374], R4 ;  /* 0x0013740401007387 */ /* 0x000fe80000100800 */
[----:B------:R-:W-:Y:S04]  /*b300*/  STL [R1+0x1370], R5 ;  /* 0x0013700501007387 */ /* 0x000fe80000100800 */
[----:B------:R1:W-:Y:S04]  /*b310*/  STL [R1+0x1378], R3 ;  /* 0x0013780301007387 */ /* 0x0003e80000100800 */
[----:B------:R-:W3:Y:S04]  /*b320*/  LDL R130, [R1+0xfcc] ;  /* 0x000fcc0001827983 */ /* 0x000ee80000100800 */
[----:B------:R-:W3:Y:S01]  /*b330*/  LDL.LU R142, [R1+0x2c] ;  /* 0x00002c00018e7983 */ /* 0x000ee20000300800 */
[----:B------:R-:W-:Y:S01]  /*b340*/  @!P3 IMAD.IADD R233, R233, 0x1, -R251 ;  /* 0x00000001e9e9b824 */ /* 0x000fe200078e0afb */
[----:B------:R-:W-:Y:S01]  /*b350*/  BAR.SYNC.DEFER_BLOCKING 0x0 ;  /* 0x0000000000007b1d */ /* 0x000fe20000010000 */
[----:B------:R-:W-:-:S13]  /*b360*/  ISETP.GT.U32.AND P3, PT, R251, R227, PT ;  /* 0x000000e3fb00720c */ /* 0x000fda0003f64070 */
[----:B------:R-:W-:Y:S01]  /*b370*/  @!P3 IMAD.IADD R227, R227, 0x1, -R251 ;  /* 0x00000001e3e3b824 */ /* 0x000fe200078e0afb */
[----:B------:R-:W-:-:S13]  /*b380*/  ISETP.GT.U32.AND P3, PT, R251, R233, PT ;  /* 0x000000e9fb00720c */ /* 0x000fda0003f64070 */
[----:B------:R-:W-:Y:S01]  /*b390*/  @!P3 IMAD.IADD R233, R233, 0x1, -R251 ;  /* 0x00000001e9e9b824 */ /* 0x000fe200078e0afb */
[C---:B------:R-:W-:Y:S02]  /*b3a0*/  ISETP.GT.U32.AND P3, PT, R251.reuse, R240, PT ;  /* 0x000000f0fb00720c */ /* 0x040fe40003f64070 */
[----:B------:R-:W-:-:S11]  /*b3b0*/  ISETP.GT.U32.AND P5, PT, R251, R244, PT ;  /* 0x000000f4fb00720c */ /* 0x000fd60003fa4070 */
[----:B------:R-:W-:Y:S02]  /*b3c0*/  @!P3 IADD3 R240, PT, PT, R240, -R251, RZ ;  /* 0x800000fbf0f0b210 */ /* 0x000fe40007ffe0ff */
[C---:B------:R-:W-:Y:S01]  /*b3d0*/  ISETP.GT.U32.AND P3, PT, R251.reuse, R247, PT ;  /* 0x000000f7fb00720c */ /* 0x040fe20003f64070 */
[----:B------:R-:W-:Y:S01]  /*b3e0*/  @!P5 IMAD.IADD R244, R244, 0x1, -R251 ;  /* 0x00000001f4f4d824 */ /* 0x000fe200078e0afb */
[----:B------:R-:W-:-:S11]  /*b3f0*/  ISETP.GT.U32.AND P5, PT, R251, R238, PT ;  /* 0x000000eefb00720c */ /* 0x000fd60003fa4070 */
[--C-:B------:R-:W-:Y:S01]  /*b400*/  @!P3 IMAD.IADD R247, R247, 0x1, -R251.reuse ;  /* 0x00000001f7f7b824 */ /* 0x100fe200078e0afb */
[C---:B------:R-:W-:Y:S01]  /*b410*/  ISETP.GT.U32.AND P3, PT, R251.reuse, R241, PT ;  /* 0x000000f1fb00720c */ /* 0x040fe20003f64070 */
[----:B------:R-:W-:Y:S01]  /*b420*/  @!P5 IMAD.IADD R238, R238, 0x1, -R251 ;  /* 0x00000001eeeed824 */ /* 0x000fe200078e0afb */
[----:B------:R-:W-:Y:S02]  /*b430*/  ISETP.GT.U32.AND P5, PT, R251, R244, PT ;  /* 0x000000f4fb00720c */ /* 0x000fe40003fa4070 */
[----:B------:R-:W-:Y:S02]  /*b440*/  @!P4 IADD3 R6, PT, PT, -R6, RZ, RZ ;  /* 0x000000ff0606c210 */ /* 0x000fe40007ffe1ff */
[----:B------:R-:W-:-:S07]  /*b450*/  ISETP.GE.AND P1, PT, R3, RZ, PT ;  /* 0x000000ff0300720c */ /* 0x000fce0003f26270 */
[--C-:B------:R-:W-:Y:S01]  /*b460*/  @!P3 IMAD.IADD R241, R241, 0x1, -R251.reuse ;  /* 0x00000001f1f1b824 */ /* 0x100fe200078e0afb */
[----:B------:R-:W-:Y:S02]  /*b470*/  ISETP.GT.U32.AND P3, PT, R251, R247, PT ;  /* 0x000000f7fb00720c */ /* 0x000fe40003f64070 */
[----:B-1----:R-:W-:Y:S01]  /*b480*/  SEL R3, R250, R6, !P0 ;  /* 0x00000006fa037207 */ /* 0x002fe20004000000 */
[----:B------:R-:W-:-:S04]  /*b490*/  @!P5 IMAD.IADD R244, R244, 0x1, -R251 ;  /* 0x00000001f4f4d824 */ /* 0x000fc800078e0afb */
[----:B------:R-:W-:Y:S01]  /*b4a0*/  IMAD R3, R3, UR75, RZ ;  /* 0x0000004b03037c24 */ /* 0x000fe2000f8e02ff */
[----:B------:R-:W-:Y:S01]  /*b4b0*/  ISETP.GE.AND P5, PT, R125, RZ, PT ;  /* 0x000000ff7d00720c */ /* 0x000fe20003fa6270 */
[----:B------:R-:W1:Y:S04]  /*b4c0*/  LDCU UR75, c[0x0][0x3b0] ;  /* 0x00007600ff4b77ac */ /* 0x000e680008000800 */
[----:B------:R-:W-:Y:S01]  /*b4d0*/  @!P3 IMAD.IADD R247, R247, 0x1, -R251 ;  /* 0x00000001f7f7b824 */ /* 0x000fe200078e0afb */
[----:B------:R-:W-:Y:S02]  /*b4e0*/  ISETP.GE.AND P3, PT, R128, RZ, PT ;  /* 0x000000ff8000720c */ /* 0x000fe40003f66270 */
[----:B------:R-:W4:Y:S04]  /*b4f0*/  LDL R128, [R1+0xfe0] ;  /* 0x000fe00001807983 */ /* 0x000f280000100800 */
[----:B------:R1:W-:Y:S04]  /*b500*/  STL [R1+0x8c], R3 ;  /* 0x00008c0301007387 */ /* 0x0003e80000100800 */
[----:B------:R-:W4:Y:S04]  /*b510*/  LDL R125, [R1+0xfe4] ;  /* 0x000fe400017d7983 */ /* 0x000f280000100800 */
[----:B-1----:R-:W4:Y:S01]  /*b520*/  LDL.LU R3, [R1+0x28] ;  /* 0x0000280001037983 */ /* 0x002f220000300800 */
[----:B--2---:R-:W-:-:S03]  /*b530*/  ISETP.GE.AND P4, PT, R124, RZ, PT ;  /* 0x000000ff7c00720c */ /* 0x004fc60003f86270 */
[----:B------:R-:W2:Y:S04]  /*b540*/  LDL R124, [R1+0xffc] ;  /* 0x000ffc00017c7983 */ /* 0x000ea80000100800 */
[----:B------:R-:W2:Y:S01]  /*b550*/  LDL.LU R4, [R1+0x24] ;  /* 0x0000240001047983 */ /* 0x000ea20000300800 */
[----:B---3--:R-:W-:Y:S01]  /*b560*/  @!P1 IMAD.MOV R142, RZ, RZ, -R142 ;  /* 0x000000ffff8e9224 */ /* 0x008fe200078e0a8e */
[----:B------:R-:W-:Y:S02]  /*b570*/  ISETP.GE.AND P1, PT, R131, RZ, PT ;  /* 0x000000ff8300720c */ /* 0x000fe40003f26270 */
[----:B------:R-:W3:Y:S04]  /*b580*/  LDL R131, [R1+0x1000] ;  /* 0x0010000001837983 */ /* 0x000ee80000100800 */
[----:B------:R-:W2:Y:S01]  /*b590*/  LDL.LU R5, [R1+0x20] ;  /* 0x0000200001057983 */ /* 0x000ea20000300800 */
[----:B------:R-:W-:-:S13]  /*b5a0*/  ISETP.GT.U32.AND P2, PT, R251, R246, PT ;  /* 0x000000f6fb00720c */ /* 0x000fda0003f44070 */
[----:B------:R-:W-:Y:S02]  /*b5b0*/  @!P2 IADD3 R246, PT, PT, R246, -R251, RZ ;  /* 0x800000fbf6f6a210 */ /* 0x000fe40007ffe0ff */
[----:B------:R-:W-:Y:S02]  /*b5c0*/  ISETP.GT.U32.AND P2, PT, R251, R240, PT ;  /* 0x000000f0fb00720c */ /* 0x000fe40003f44070 */
[----:B------:R-:W-:Y:S01]  /*b5d0*/  R2UR UR5, R252 ;  /* 0x00000000fc0572ca */ /* 0x000fe200000e0000 */
[----:B------:R-:W-:-:S10]  /*b5e0*/  IMAD R252, R133, R7, RZ ;  /* 0x0000000785fc7224 */ /* 0x000fd400078e02ff */
[----:B------:R-:W-:Y:S01]  /*b5f0*/  @!P2 IMAD.IADD R240, R240, 0x1, -R251 ;  /* 0x00000001f0f0a824 */ /* 0x000fe200078e0afb */
[----:B------:R-:W-:-:S13]  /*b600*/  ISETP.GT.U32.AND P2, PT, R251, R246, PT ;  /* 0x000000f6fb00720c */ /* 0x000fda0003f44070 */
[----:B------:R-:W-:Y:S01]  /*b610*/  @!P2 IMAD.IADD R246, R246, 0x1, -R251 ;  /* 0x00000001f6f6a824 */ /* 0x000fe200078e0afb */
[----:B------:R-:W-:Y:S01]  /*b620*/  LEA R251, P2, R252, UR26, 0x2 ;  /* 0x0000001afcfb7c11 */ /* 0x000fe2000f8410ff */
[----:B--2---:R-:W-:-:S03]  /*b630*/  @!P3 IMAD.MOV R5, RZ, RZ, -R5 ;  /* 0x000000ffff05b224 */ /* 0x004fc600078e0a05 */
[----:B------:R-:W-:Y:S01]  /*b640*/  LEA.HI.X.SX32 R252, R252, UR27, 0x2, P2 ;  /* 0x0000001bfcfc7c11 */ /* 0x000fe200090f16ff */
[----:B----4-:R-:W-:Y:S01]  /*b650*/  @!P6 IMAD.MOV R3, RZ, RZ, -R3 ;  /* 0x000000ffff03e224 */ /* 0x010fe200078e0a03 */
[----:B------:R-:W-:Y:S01]  /*b660*/  ISETP.GE.AND P2, PT, R134, RZ, PT ;  /* 0x000000ff8600720c */ /* 0x000fe20003f46270 */
[----:B------:R-:W-:Y:S01]  /*b670*/  USHF.L.U32 UR77, UR5, 0x15, URZ ;  /* 0x00000015054d7899 */ /* 0x000fe200080006ff */
[----:B------:R-:W-:Y:S01]  /*b680*/  ISETP.GE.AND P3, PT, R127, RZ, PT ;  /* 0x000000ff7f00720c */ /* 0x000fe20003f66270 */
[----:B------:R-:W1:Y:S01]  /*b690*/  LDCU UR26, c[0x0][0x3b0] ;  /* 0x00007600ff1a77ac */ /* 0x000e620008000800 */
[----:B------:R-:W-:Y:S01]  /*b6a0*/  SEL R5, R250, R5, !P0 ;  /* 0x00000005fa057207 */ /* 0x000fe20004000000 */
[----:B------:R-:W2:Y:S08]  /*b6b0*/  LDCU UR27, c[0x0][0x3b0] ;  /* 0x00007600ff1b77ac */ /* 0x000eb00008000800 */
[----:B------:R-:W-:Y:S01]  /*b6c0*/  @!P2 IMAD.MOV R4, RZ, RZ, -R4 ;  /* 0x000000ffff04a224 */ /* 0x000fe200078e0a04 */
[----:B------:R-:W-:-:S02]  /*b6d0*/  ISETP.GE.AND P2, PT, R126, RZ, PT ;  /* 0x000000ff7e00720c */ /* 0x000fc40003f46270 */
[----:B------:R-:W4:Y:S04]  /*b6e0*/  LDL R126, [R1+0x1004] ;  /* 0x00100400017e7983 */ /* 0x000f280000100800 */
[----:B------:R-:W2:Y:S04]  /*b6f0*/  LDL.LU R6, [R1+0x1c] ;  /* 0x00001c0001067983 */ /* 0x000ea80000300800 */
[----:B------:R-:W3:Y:S04]  /*b700*/  LDL R127, [R1+0x101c] ;  /* 0x00101c00017f7983 */ /* 0x000ee80000100800 */
[----:B------:R-:W3:Y:S01]  /*b710*/  LDL.LU R7, [R1+0x18] ;  /* 0x0000180001077983 */ /* 0x000ee20000300800 */
[----:B--2---:R-:W-:Y:S01]  /*b720*/  @!P5 IMAD.MOV R6, RZ, RZ, -R6 ;  /* 0x000000ffff06d224 */ /* 0x004fe200078e0a06 */
[----:B------:R-:W-:-:S02]  /*b730*/  ISETP.GE.AND P5, PT, R129, RZ, PT ;  /* 0x000000ff8100720c */ /* 0x000fc40003fa6270 */
[----:B------:R-:W2:Y:S04]  /*b740*/  LDL R129, [R1+0x1020] ;  /* 0x0010200001817983 */ /* 0x000ea80000100800 */
[----:B------:R-:W2:Y:S01]  /*b750*/  LDL.LU R133, [R1+0x14] ;  /* 0x0000140001857983 */ /* 0x000ea20000300800 */
[----:B---3--:R-:W-:Y:S02]  /*b760*/  @!P4 IADD3 R7, PT, PT, -R7, RZ, RZ ;  /* 0x000000ff0707c210 */ /* 0x008fe40007ffe1ff */
[----:B------:R-:W-:Y:S02]  /*b770*/  ISETP.GE.AND P4, PT, R130, RZ, PT ;  /* 0x000000ff8200720c */ /* 0x000fe40003f86270 */
[----:B------:R-:W3:Y:S04]  /*b780*/  LDL R130, [R1+0x1024] ;  /* 0x0010240001827983 */ /* 0x000ee80000100800 */
[----:B------:R-:W3:Y:S01]  /*b790*/  LDL.LU R137, [R1+0x10] ;  /* 0x0000100001897983 */ /* 0x000ee20000300800 */
[----:B--2---:R-:W-:Y:S01]  /*b7a0*/  @!P1 IMAD.MOV R133, RZ, RZ, -R133 ;  /* 0x000000ffff859224 */ /* 0x004fe200078e0a85 */
[----:B------:R-:W-:-:S02]  /*b7b0*/  ISETP.GE.AND P1, PT, R128, RZ, PT ;  /* 0x000000ff8000720c */ /* 0x000fc40003f26270 */
[----:B------:R-:W2:Y:S04]  /*b7c0*/  LDL R128, [R1+0x1148] ;  /* 0x0011480001807983 */ /* 0x000ea80000100800 */
[----:B------:R-:W2:Y:S01]  /*b7d0*/  LDL.LU R138, [R1+0xc] ;  /* 0x00000c00018a7983 */ /* 0x000ea20000300800 */
[----:B---3--:R-:W-:Y:S01]  /*b7e0*/  @!P2 IMAD.MOV R137, RZ, RZ, -R137 ;  /* 0x000000ffff89a224 */ /* 0x008fe200078e0a89 */
        /* <DEDUP_REMOVED lines=10> */
[----:B------:R-:W3:Y:S01]  /*b890*/  LDL.LU R141, [R1] ;  /* 0x00000000018d7983 */ /* 0x000ee20000300800 */
[----:B------:R-:W-:Y:S01]  /*b8a0*/  @!P2 IMAD.MOV R0, RZ, RZ, -R0 ;  /* 0x000000ffff00a224 */ /* 0x000fe200078e0a00 */
[----:B------:R-:W-:-:S02]  /*b8b0*/  ISETP.GE.AND P2, PT, R129, RZ, PT ;  /* 0x000000ff8100720c */ /* 0x000fc40003f46270 */
[----:B------:R-:W3:Y:S01]  /*b8c0*/  LDL R129, [R1+0x111c] ;  /* 0x00111c0001817983 */ /* 0x000ee20000100800 */
[----:B------:R-:W-:Y:S01]  /*b8d0*/  @!P3 IMAD.MOV R2, RZ, RZ, -R2 ;  /* 0x000000ffff02b224 */ /* 0x000fe200078e0a02 */
[----:B------:R-:W-:Y:S02]  /*b8e0*/  ISETP.GE.AND P3, PT, R130, RZ, PT ;  /* 0x000000ff8200720c */ /* 0x000fe40003f66270 */
[----:B------:R-:W3:Y:S01]  /*b8f0*/  LDL R130, [R1+0x1118] ;  /* 0x0011180001827983 */ /* 0x000ee20000100800 */
[----:B--2---:R-:W-:Y:S01]  /*b900*/  @!P4 IMAD.MOV R140, RZ, RZ, -R140 ;  /* 0x000000ffff8cc224 */ /* 0x004fe200078e0a8c */
[----:B----4-:R-:W-:Y:S01]  /*b910*/  ISETP.GE.AND P4, PT, R126, RZ, PT ;  /* 0x000000ff7e00720c */ /* 0x010fe20003f86270 */
[----:B------:R-:W-:Y:S01]  /*b920*/  @!P5 IMAD.MOV R8, RZ, RZ, -R8 ;  /* 0x000000ffff08d224 */ /* 0x000fe200078e0a08 */
[----:B------:R-:W2:Y:S04]  /*b930*/  LDL R126, [R1+0x1134] ;  /* 0x00113400017e7983 */ /* 0x000ea80000100800 */
[----:B------:R-:W4:Y:S01]  /*b940*/  LDL R134, [R1+0x1344] ;  /* 0x0013440001867983 */ /* 0x000f220000100800 */
[----:B---3--:R-:W-:-:S02]  /*b950*/  @!P1 IADD3 R141, PT, PT, -R141, RZ, RZ ;  /* 0x000000ff8d8d9210 */ /* 0x008fc40007ffe1ff */
[----:B------:R-:W-:Y:S01]  /*b960*/  ISETP.GE.AND P1, PT, R127, RZ, PT ;  /* 0x000000ff7f00720c */ /* 0x000fe20003f26270 */
[----:B------:R-:W3:Y:S04]  /*b970*/  LDL R135, [R1+0x1354] ;  /* 0x0013540001877983 */ /* 0x000ee80000100800 */
[----:B------:R-:W3:Y:S01]  /*b980*/  LDL R127, [R1+0x1130] ;  /* 0x00113000017f7983 */ /* 0x000ee20000100800 */
[----:B------:R-:W-:Y:S01]  /*b990*/  @!P4 IMAD.MOV R9, RZ, RZ, -R9 ;  /* 0x000000ffff09c224 */ /* 0x000fe200078e0a09 */
[----:B------:R-:W-:Y:S02]  /*b9a0*/  ISETP.GE.AND P4, PT, R125, RZ, PT ;  /* 0x000000ff7d00720c */ /* 0x000fe40003f86270 */
[----:B------:R-:W4:Y:S04]  /*b9b0*/  LDL R125, [R1+0x1110] ;  /* 0x00111000017d7983 */ /* 0x000f280000100800 */
[----:B------:R-:W-:Y:S01]  /*b9c0*/  @!P1 IMAD.MOV R10, RZ, RZ, -R10 ;  /* 0x000000ffff0a9224 */ /* 0x000fe200078e0a0a */
[----:B------:R-:W-:Y:S01]  /*b9d0*/  ISETP.GE.AND P1, PT, R124, RZ, PT ;  /* 0x000000ff7c00720c */ /* 0x000fe20003f26270 */
[----:B------:R-:W4:Y:S04]  /*b9e0*/  LDL R143, [R1+0x12e0] ;  /* 0x0012e000018f7983 */ /* 0x000f280000100800 */
[----:B------:R-:W4:Y:S01]  /*b9f0*/  LDL R124, [R1+0x110c] ;  /* 0x00110c00017c7983 */ /* 0x000f220000100800 */
[----:B------:R-:W-:-:S03]  /*ba00*/  ISETP.GE.AND P5, PT, R128, RZ, PT ;  /* 0x000000ff8000720c */ /* 0x000fc60003fa6270 */
[----:B------:R-:W4:Y:S01]  /*ba10*/  LDL R128, [R1+0x1114] ;  /* 0x0011140001807983 */ /* 0x000f220000100800 */
[----:B------:R-:W-:Y:S02]  /*ba20*/  @!P3 IMAD.MOV R12, RZ, RZ, -R12 ;  /* 0x000000ffff0cb224 */ /* 0x000fe400078e0a0c */
[----:B------:R-:W-:Y:S01]  /*ba30*/  @!P4 IMAD.MOV R14, RZ, RZ, -R14 ;  /* 0x000000ffff0ec224 */ /* 0x000fe200078e0a0e */
[----:B------:R-:W-:Y:S02]  /*ba40*/  ISETP.GE.AND P4, PT, R129, RZ, PT ;  /* 0x000000ff8100720c */ /* 0x000fe40003f86270 */
[----:B------:R-:W4:Y:S04]  /*ba50*/  LDL R129, [R1+0x10fc] ;  /* 0x0010fc0001817983 */ /* 0x000f280000100800 */
[----:B------:R-:W-:-:S02]  /*ba60*/  @!P5 IMAD.MOV R13, RZ, RZ, -R13 ;  /* 0x000000ffff0dd224 */ /* 0x000fc400078e0a0d */
[----:B------:R-:W-:Y:S01]  /*ba70*/  @!P1 IMAD.MOV R15, RZ, RZ, -R15 ;  /* 0x000000ffff0f9224 */ /* 0x000fe200078e0a0f */
[----:B------:R-:W-:Y:S02]  /*ba80*/  ISETP.GE.AND P1, PT, R130, RZ, PT ;  /* 0x000000ff8200720c */ /* 0x000fe40003f26270 */
[----:B------:R-:W4:Y:S01]  /*ba90*/  LDL R130, [R1+0x10f8] ;  /* 0x0010f80001827983 */ /* 0x000f220000100800 */
[----:B--2---:R-:W-:-:S03]  /*baa0*/  ISETP.GE.AND P3, PT, R126, RZ, PT ;  /* 0x000000ff7e00720c */ /* 0x004fc60003f66270 */
[----:B------:R-:W2:Y:S01]  /*bab0*/  LDL R126, [R1+0x1104] ;  /* 0x00110400017e7983 */ /* 0x000ea20000100800 */
[----:B---3--:R-:W-:-:S03]  /*bac0*/  ISETP.GE.AND P5, PT, R127, RZ, PT ;  /* 0x000000ff7f00720c */ /* 0x008fc60003fa6270 */
[----:B------:R-:W3:Y:S06]  /*bad0*/  LDL R127, [R1+0x1100] ;  /* 0x00110000017f7983 */ /* 0x000eec0000100800 */
[----:B------:R-:W-:Y:S02]  /*bae0*/  @!P3 IADD3 R17, PT, PT, -R17, RZ, RZ ;  /* 0x000000ff1111b210 */ /* 0x000fe40007ffe1ff */
[----:B----4-:R-:W-:Y:S02]  /*baf0*/  ISETP.GE.AND P3, PT, R125, RZ, PT ;  /* 0x000000ff7d00720c */ /* 0x010fe40003f66270 */
[----:B------:R-:W4:Y:S01]  /*bb00*/  LDL R125, [R1+0x10dc] ;  /* 0x0010dc00017d7983 */ /* 0x000f220000100800 */
[----:B------:R-:W-:Y:S01]  /*bb10*/  @!P5 IMAD.MOV R18, RZ, RZ, -R18 ;  /* 0x000000ffff12d224 */ /* 0x000fe200078e0a12 */
[----:B------:R-:W-:-:S02]  /*bb20*/  ISETP.GE.AND P5, PT, R124, RZ, PT ;  /* 0x000000ff7c00720c */ /* 0x000fc40003fa6270 */
[----:B------:R-:W4:Y:S01]  /*bb30*/  LDL R124, [R1+0x10d8] ;  /* 0x0010d800017c7983 */ /* 0x000f220000100800 */
[----:B------:R-:W-:Y:S02]  /*bb40*/  @!P2 IADD3 R11, PT, PT, -R11, RZ, RZ ;  /* 0x000000ff0b0ba210 */ /* 0x000fe40007ffe1ff */
[----:B------:R-:W-:Y:S02]  /*bb50*/  ISETP.GE.AND P2, PT, R131, RZ, PT ;  /* 0x000000ff8300720c */ /* 0x000fe40003f46270 */
[----:B------:R-:W4:Y:S11]  /*bb60*/  LDL R131, [R1+0x1108] ;  /* 0x0011080001837983 */ /* 0x000f360000100800 */
[----:B------:R-:W-:Y:S01]  /*bb70*/  @!P2 IMAD.MOV R16, RZ, RZ, -R16 ;  /* 0x000000ffff10a224 */ /* 0x000fe200078e0a10 */
[----:B------:R-:W-:-:S02]  /*bb80*/  ISETP.GE.AND P2, PT, R128, RZ, PT ;  /* 0x000000ff8000720c */ /* 0x000fc40003f46270 */
[----:B------:R-:W4:Y:S01]  /*bb90*/  LDL R128, [R1+0x10e0] ;  /* 0x0010e00001807983 */ /* 0x000f220000100800 */
[----:B------:R-:W-:Y:S02]  /*bba0*/  @!P1 IMAD.MOV R20, RZ, RZ, -R20 ;  /* 0x000000ffff149224 */ /* 0x000fe400078e0a14 */
[----:B------:R-:W-:Y:S01]  /*bbb0*/  @!P3 IMAD.MOV R22, RZ, RZ, -R22 ;  /* 0x000000ffff16b224 */ /* 0x000fe200078e0a16 */
[----:B------:R-:W-:Y:S02]  /*bbc0*/  ISETP.GE.AND P3, PT, R129, RZ, PT ;  /* 0x000000ff8100720c */ /* 0x000fe40003f66270 */
[----:B------:R-:W4:Y:S05]  /*bbd0*/  LDL R129, [R1+0x10c8] ;  /* 0x0010c80001817983 */ /* 0x000f2a0000100800 */
[----:B------:R-:W-:Y:S01]  /*bbe0*/  @!P2 IMAD.MOV R21, RZ, RZ, -R21 ;  /* 0x000000ffff15a224 */ /* 0x000fe200078e0a15 */
[----:B------:R-:W-:-:S02]  /*bbf0*/  @!P5 IADD3 R23, PT, PT, -R23, RZ, RZ ;  /* 0x000000ff1717d210 */ /* 0x000fc40007ffe1ff */
[----:B------:R-:W-:Y:S02]  /*bc00*/  ISETP.GE.AND P5, PT, R130, RZ, PT ;  /* 0x000000ff8200720c */ /* 0x000fe40003fa6270 */
[----:B------:R-:W4:Y:S01]  /*bc10*/  LDL R130, [R1+0x10c4] ;  /* 0x0010c40001827983 */ /* 0x000f220000100800 */
[----:B--2---:R-:W-:-:S03]  /*bc20*/  ISETP.GE.AND P1, PT, R126, RZ, PT ;  /* 0x000000ff7e00720c */ /* 0x004fc60003f26270 */
[----:B------:R-:W2:Y:S01]  /*bc30*/  LDL R126, [R1+0x10d0] ;  /* 0x0010d000017e7983 */ /* 0x000ea20000100800 */
[----:B---3--:R-:W-:-:S03]  /*bc40*/  ISETP.GE.AND P2, PT, R127, RZ, PT ;  /* 0x000000ff7f00720c */ /* 0x008fc60003f46270 */
[----:B------:R-:W3:Y:S06]  /*bc50*/  LDL R127, [R1+0x10cc] ;  /* 0x0010cc00017f7983 */ /* 0x000eec0000100800 */
[----:B------:R-:W-:Y:S01]  /*bc60*/  @!P1 IMAD.MOV R25, RZ, RZ, -R25 ;  /* 0x000000ffff199224 */ /* 0x000fe200078e0a19 */
[----:B----4-:R-:W-:Y:S02]  /*bc70*/  ISETP.GE.AND P1, PT, R125, RZ, PT ;  /* 0x000000ff7d00720c */ /* 0x010fe40003f26270 */
[----:B------:R-:W4:Y:S01]  /*bc80*/  LDL R125, [R1+0x10bc] ;  /* 0x0010bc00017d7983 */ /* 0x000f220000100800 */
[----:B------:R-:W-:Y:S01]  /*bc90*/  @!P2 IMAD.MOV R26, RZ, RZ, -R26 ;  /* 0x000000ffff1aa224 */ /* 0x000fe200078e0a1a */
[----:B------:R-:W-:-:S02]  /*bca0*/  ISETP.GE.AND P2, PT, R124, RZ, PT ;  /* 0x000000ff7c00720c */ /* 0x000fc40003f46270 */
[----:B------:R-:W4:Y:S01]  /*bcb0*/  LDL R124, [R1+0x10a4] ;  /* 0x0010a400017c7983 */ /* 0x000f220000100800 */
[----:B------:R-:W-:Y:S01]  /*bcc0*/  @!P4 IMAD.MOV R19, RZ, RZ, -R19 ;  /* 0x000000ffff13c224 */ /* 0x000fe200078e0a13 */
[----:B------:R-:W-:Y:S02]  /*bcd0*/  ISETP.GE.AND P4, PT, R131, RZ, PT ;  /* 0x000000ff8300720c */ /* 0x000fe40003f86270 */
[----:B------:R-:W4:Y:S11]  /*bce0*/  LDL R131, [R1+0x10d4] ;  /* 0x0010d40001837983 */ /* 0x000f360000100800 */
[----:B------:R-:W-:Y:S01]  /*bcf0*/  @!P4 IMAD.MOV R24, RZ, RZ, -R24 ;  /* 0x000000ffff18c224 */ /* 0x000fe200078e0a18 */
[----:B------:R-:W-:-:S02]  /*bd00*/  ISETP.GE.AND P4, PT, R128, RZ, PT ;  /* 0x000000ff8000720c */ /* 0x000fc40003f86270 */
[----:B------:R-:W4:Y:S01]  /*bd10*/  LDL R128, [R1+0x10c0] ;  /* 0x0010c00001807983 */ /* 0x000f220000100800 */
[----:B------:R-:W-:Y:S01]  /*bd20*/  @!P5 IADD3 R28, PT, PT, -R28, RZ, RZ ;  /* 0x000000ff1c1cd210 */ /* 0x000fe20007ffe1ff */
[----:B------:R-:W-:Y:S01]  /*bd30*/  @!P1 IMAD.MOV R30, RZ, RZ, -R30 ;  /* 0x000000ffff1e9224 */ /* 0x000fe200078e0a1e */
[----:B------:R-:W-:Y:S02]  /*bd40*/  ISETP.GE.AND P1, PT, R129, RZ, PT ;  /* 0x000000ff8100720c */ /* 0x000fe40003f26270 */
[----:B------:R-:W4:Y:S06]  /*bd50*/  LDL R129, [R1+0x1094] ;  /* 0x0010940001817983 */ /* 0x000f2c0000100800 */
        /* <DEDUP_REMOVED lines=20> */
[----:B------:R-:W-:Y:S01]  /*bea0*/  @!P2 IMAD.MOV R36, RZ, RZ, -R36 ;  /* 0x000000ffff24a224 */ /* 0x000fe200078e0a24 */
[----:B------:R-:W-:Y:S02]  /*beb0*/  @!P5 IADD3 R38, PT, PT, -R38, RZ, RZ ;  /* 0x000000ff2626d210 */ /* 0x000fe40007ffe1ff */
[----:B------:R-:W-:Y:S02]  /*bec0*/  ISETP.GE.AND P5, PT, R129, RZ, PT ;  /* 0x000000ff8100720c */ /* 0x000fe40003fa6270 */
[----:B------:R-:W4:Y:S05]  /*bed0*/  LDL R129, [R1+0x1060] ;  /* 0x0010600001817983 */ /* 0x000f2a0000100800 */
        /* <DEDUP_REMOVED lines=41> */
[----:B------:R-:W-:-:S02]  /*c170*/  @!P5 IADD3 R48, PT, PT, -R48, RZ, RZ ;  /* 0x000000ff3030d210 */ /* 0x000fc40007ffe1ff */
[----:B------:R-:W-:Y:S02]  /*c180*/  ISETP.GE.AND P5, PT, R128, RZ, PT ;  /* 0x000000ff8000720c */ /* 0x000fe40003fa6270 */
[----:B------:R-:W4:Y:S01]  /*c190*/  LDL R128, [R1+0x114c] ;  /* 0x00114c0001807983 */ /* 0x000f220000100800 */
[----:B------:R-:W-:Y:S02]  /*c1a0*/  @!P3 IMAD.MOV R52, RZ, RZ, -R52 ;  /* 0x000000ffff34b224 */ /* 0x000fe400078e0a34 */
[----:B------:R-:W-:Y:S01]  /*c1b0*/  @!P4 IMAD.MOV R54, RZ, RZ, -R54 ;  /* 0x000000ffff36c224 */ /* 0x000fe200078e0a36 */
[----:B------:R-:W-:Y:S02]  /*c1c0*/  ISETP.GE.AND P4, PT, R129, RZ, PT ;  /* 0x000000ff8100720c */ /* 0x000fe40003f86270 */
[----:B------:R-:W4:Y:S05]  /*c1d0*/  LDL R129, [R1+0x1178] ;  /* 0x0011780001817983 */ /* 0x000f2a0000100800 */
[----:B------:R-:W-:Y:S01]  /*c1e0*/  @!P5 IADD3 R53, PT, PT, -R53, RZ, RZ ;  /* 0x000000ff3535d210 */ /* 0x000fe20007ffe1ff */
[----:B------:R-:W-:Y:S01]  /*c1f0*/  @!P1 IMAD.MOV R55, RZ, RZ, -R55 ;  /* 0x000000ffff379224 */ /* 0x000fe200078e0a37 */
[----:B------:R-:W-:-:S02]  /*c200*/  ISETP.GE.AND P1, PT, R130, RZ, PT ;  /* 0x000000ff8200720c */ /* 0x000fc40003f26270 */
        /* <DEDUP_REMOVED lines=8> */
[----:B------:R-:W-:-:S02]  /*c290*/  @!P5 IADD3 R58, PT, PT, -R58, RZ, RZ ;  /* 0x000000ff3a3ad210 */ /* 0x000fc40007ffe1ff */
[----:B------:R-:W-:Y:S02]  /*c2a0*/  ISETP.GE.AND P5, PT, R124, RZ, PT ;  /* 0x000000ff7c00720c */ /* 0x000fe40003fa6270 */
        /* <DEDUP_REMOVED lines=157> */
[----:B------:R-:W-:Y:S01]  /*cc80*/  ISETP.GE.AND P3, PT, R134, RZ, PT ;  /* 0x000000ff8600720c */ /* 0x000fe20003f66270 */
[----:B------:R-:W-:Y:S01]  /*cc90*/  @!P2 IMAD.MOV R111, RZ, RZ, -R111 ;  /* 0x000000ffff6fa224 */ /* 0x000fe200078e0a6f */
[----:B------:R-:W-:Y:S01]  /*cca0*/  ISETP.GE.AND P2, PT, R130, RZ, PT ;  /* 0x000000ff8200720c */ /* 0x000fe20003f46270 */
[----:B------:R-:W-:Y:S01]  /*ccb0*/  @!P1 IMAD.MOV R115, RZ, RZ, -R115 ;  /* 0x000000ffff739224 */ /* 0x000fe200078e0a73 */
[----:B------:R-:W4:Y:S04]  /*ccc0*/  LDL R130, [R1+0x1348] ;  /* 0x0013480001827983 */ /* 0x000f280000100800 */
[----:B------:R-:W4:Y:S01]  /*ccd0*/  LDL R134, [R1+0x1314] ;  /* 0x0013140001867983 */ /* 0x000f220000100800 */
[----:B--2---:R-:W-:-:S03]  /*cce0*/  ISETP.GE.AND P5, PT, R126, RZ, PT ;  /* 0x000000ff7e00720c */ /* 0x004fc60003fa6270 */
[----:B------:R-:W2:Y:S01]  /*ccf0*/  LDL R126, [R1+0x131c] ;  /* 0x00131c00017e7983 */ /* 0x000ea20000100800 */
[----:B---3--:R-:W-:-:S03]  /*cd00*/  ISETP.GE.AND P4, PT, R127, RZ, PT ;  /* 0x000000ff7f00720c */ /* 0x008fc60003f86270 */
[----:B------:R-:W3:Y:S10]  /*cd10*/  LDL R127, [R1+0x132c] ;  /* 0x00132c00017f7983 */ /* 0x000ef40000100800 */
[----:B------:R-:W-:Y:S01]  /*cd20*/  @!P4 IMAD.MOV R114, RZ, RZ, -R114 ;  /* 0x000000ffff72c224 */ /* 0x000fe200078e0a72 */
[----:B----4-:R-:W-:-:S02]  /*cd30*/  ISETP.GE.AND P4, PT, R125, RZ, PT ;  /* 0x000000ff7d00720c */ /* 0x010fc40003f86270 */
[----:B------:R-:W-:Y:S01]  /*cd40*/  ISETP.GE.AND P1, PT, R124, RZ, PT ;  /* 0x000000ff7c00720c */ /* 0x000fe20003f26270 */
[----:B------:R-:W4:Y:S04]  /*cd50*/  LDL R125, [R1+0x1320] ;  /* 0x00132000017d7983 */ /* 0x000f280000100800 */
[----:B------:R-:W4:Y:S01]  /*cd60*/  LDL R124, [R1+0x1318] ;  /* 0x00131800017c7983 */ /* 0x000f220000100800 */
[----:B------:R-:W-:Y:S01]  /*cd70*/  @!P3 IMAD.MOV R112, RZ, RZ, -R112 ;  /* 0x000000ffff70b224 */ /* 0x000fe200078e0a70 */
[----:B------:R-:W-:Y:S02]  /*cd80*/  ISETP.GE.AND P3, PT, R131, RZ, PT ;  /* 0x000000ff8300720c */ /* 0x000fe40003f66270 */
[----:B------:R-:W-:Y:S01]  /*cd90*/  @!P5 IADD3 R113, PT, PT, -R113, RZ, RZ ;  /* 0x000000ff7171d210 */ /* 0x000fe20007ffe1ff */
[----:B------:R-:W-:Y:S01]  /*cda0*/  @!P2 IMAD.MOV R116, RZ, RZ, -R116 ;  /* 0x000000ffff74a224 */ /* 0x000fe200078e0a74 */
[----:B------:R-:W4:Y:S01]  /*cdb0*/  LDL R131, [R1+0x130c] ;  /* 0x00130c0001837983 */ /* 0x000f220000100800 */
[----:B------:R-:W-:-:S08]  /*cdc0*/  ISETP.GE.AND P5, PT, R128, RZ, PT ;  /* 0x000000ff8000720c */ /* 0x000fd00003fa6270 */
[----:B------:R-:W-:Y:S01]  /*cdd0*/  @!P3 IMAD.MOV R117, RZ, RZ, -R117 ;  /* 0x000000ffff75b224 */ /* 0x000fe200078e0a75 */
[----:B------:R-:W4:Y:S04]  /*cde0*/  LDL R128, [R1+0x1300] ;  /* 0x0013000001807983 */ /* 0x000f280000100800 */
[----:B------:R-:W-:Y:S02]  /*cdf0*/  @!P5 IADD3 R118, PT, PT, -R118, RZ, RZ ;  /* 0x000000ff7676d210 */ /* 0x000fe40007ffe1ff */
[----:B------:R-:W-:Y:S01]  /*ce00*/  ISETP.GE.AND P5, PT, R129, RZ, PT ;  /* 0x000000ff8100720c */ /* 0x000fe20003fa6270 */
[----:B------:R-:W-:Y:S01]  /*ce10*/  @!P4 IMAD.MOV R119, RZ, RZ, -R119 ;  /* 0x000000ffff77c224 */ /* 0x000fe200078e0a77 */
[----:B------:R-:W4:Y:S01]  /*ce20*/  LDL R129, [R1+0x1304] ;  /* 0x0013040001817983 */ /* 0x000f220000100800 */
[----:B------:R-:W-:Y:S01]  /*ce30*/  @!P1 IMAD.MOV R120, RZ, RZ, -R120 ;  /* 0x000000ffff789224 */ /* 0x000fe200078e0a78 */
[----:B------:R-:W-:-:S02]  /*ce40*/  ISETP.GE.AND P4, PT, R130, RZ, PT ;  /* 0x000000ff8200720c */ /* 0x000fc40003f86270 */
[----:B------:R-:W-:Y:S01]  /*ce50*/  ISETP.GE.AND P1, PT, R135, RZ, PT ;  /* 0x000000ff8700720c */ /* 0x000fe20003f26270 */
[----:B------:R-:W4:Y:S04]  /*ce60*/  LDL R130, [R1+0x1308] ;  /* 0x0013080001827983 */ /* 0x000f280000100800 */
[----:B------:R-:W4:Y:S02]  /*ce70*/  LDL R135, [R1+0x1310] ;  /* 0x0013100001877983 */ /* 0x000f240000100800 */
[----:B------:R-:W-:Y:S02]  /*ce80*/  @!P5 IADD3 R123, PT, PT, -R123, RZ, RZ ;  /* 0x000000ff7b7bd210 */ /* 0x000fe40007ffe1ff */
[----:B--2---:R-:W-:Y:S02]  /*ce90*/  ISETP.GE.AND P2, PT, R126, RZ, PT ;  /* 0x000000ff7e00720c */ /* 0x004fe40003f46270 */
[----:B------:R-:W2:Y:S01]  /*cea0*/  LDL R126, [R1+0x1328] ;  /* 0x00132800017e7983 */ /* 0x000ea20000100800 */
[----:B---3--:R-:W-:-:S10]  /*ceb0*/  ISETP.GE.AND P3, PT, R127, RZ, PT ;  /* 0x000000ff7f00720c */ /* 0x008fd40003f66270 */
[----:B------:R-:W-:Y:S01]  /*cec0*/  @!P2 IMAD.MOV R121, RZ, RZ, -R121 ;  /* 0x000000ffff79a224 */ /* 0x000fe200078e0a79 */
[----:B------:R-:W-:Y:S01]  /*ced0*/  ISETP.GE.AND P2, PT, R134, RZ, PT ;  /* 0x000000ff8600720c */ /* 0x000fe20003f46270 */
[----:B------:R-:W3:Y:S04]  /*cee0*/  LDL R127, [R1+0x133c] ;  /* 0x00133c00017f7983 */ /* 0x000ee80000100800 */
[----:B------:R-:W2:Y:S01]  /*cef0*/  LDL R134, [R1+0x12dc] ;  /* 0x0012dc0001867983 */ /* 0x000ea20000100800 */
[----:B------:R-:W-:Y:S01]  /*cf00*/  @!P3 IMAD.MOV R122, RZ, RZ, -R122 ;  /* 0x000000ffff7ab224 */ /* 0x000fe200078e0a7a */
[----:B----4-:R-:W-:Y:S02]  /*cf10*/  ISETP.GE.AND P5, PT, R125, RZ, PT ;  /* 0x000000ff7d00720c */ /* 0x010fe40003fa6270 */
[----:B------:R-:W-:-:S02]  /*cf20*/  ISETP.GE.AND P3, PT, R124, RZ, PT ;  /* 0x000000ff7c00720c */ /* 0x000fc40003f66270 */
[----:B------:R-:W4:Y:S04]  /*cf30*/  LDL.LU R124, [R1+0x13d8] ;  /* 0x0013d800017c7983 */ /* 0x000f280000300800 */
[----:B------:R-:W3:Y:S01]  /*cf40*/  LDL.LU R125, [R1+0x13d4] ;  /* 0x0013d400017d7983 */ /* 0x000ee20000300800 */
[----:B----4-:R-:W-:Y:S01]  /*cf50*/  @!P4 IMAD.MOV R124, RZ, RZ, -R124 ;  /* 0x000000ffff7cc224 */ /* 0x010fe200078e0a7c */
[----:B--2---:R-:W-:Y:S02]  /*cf60*/  ISETP.GE.AND P4, PT, R126, RZ, PT ;  /* 0x000000ff7e00720c */ /* 0x004fe40003f86270 */
[----:B------:R-:W2:Y:S01]  /*cf70*/  LDL.LU R126, [R1+0x13d0] ;  /* 0x0013d000017e7983 */ /* 0x000ea20000300800 */
[----:B---3--:R-:W-:Y:S01]  /*cf80*/  @!P1 IMAD.MOV R125, RZ, RZ, -R125 ;  /* 0x000000ffff7d9224 */ /* 0x008fe200078e0a7d */
[----:B------:R-:W-:-:S02]  /*cf90*/  ISETP.GE.AND P1, PT, R127, RZ, PT ;  /* 0x000000ff7f00720c */ /* 0x000fc40003f26270 */
[----:B------:R-:W3:Y:S01]  /*cfa0*/  LDL.LU R127, [R1+0x13cc] ;  /* 0x0013cc00017f7983 */ /* 0x000ee20000300800 */
[----:B--2---:R-:W-:Y:S01]  /*cfb0*/  @!P2 IMAD.MOV R126, RZ, RZ, -R126 ;  /* 0x000000ffff7ea224 */ /* 0x004fe200078e0a7e */
[----:B------:R-:W-:Y:S02]  /*cfc0*/  ISETP.GE.AND P2, PT, R128, RZ, PT ;  /* 0x000000ff8000720c */ /* 0x000fe40003f46270 */
[----:B------:R-:W2:Y:S01]  /*cfd0*/  LDL.LU R128, [R1+0x13c8] ;  /* 0x0013c80001807983 */ /* 0x000ea20000300800 */
[----:B---3--:R-:W-:Y:S01]  /*cfe0*/  @!P3 IMAD.MOV R127, RZ, RZ, -R127 ;  /* 0x000000ffff7fb224 */ /* 0x008fe200078e0a7f */
[----:B------:R-:W-:Y:S02]  /*cff0*/  ISETP.GE.AND P3, PT, R129, RZ, PT ;  /* 0x000000ff8100720c */ /* 0x000fe40003f66270 */
[----:B------:R-:W3:Y:S11]  /*d000*/  LDL.LU R129, [R1+0x13c4] ;  /* 0x0013c40001817983 */ /* 0x000ef60000300800 */
[----:B------:R-:W-:Y:S01]  /*d010*/  @!P3 IMAD.MOV R132, RZ, RZ, -R132 ;  /* 0x000000ffff84b224 */ /* 0x000fe200078e0a84 */
[----:B------:R-:W-:-:S02]  /*d020*/  ISETP.GE.AND P3, PT, R143, RZ, PT ;  /* 0x000000ff8f00720c */ /* 0x000fc40003f66270 */
[C---:B------:R-:W-:Y:S02]  /*d030*/  SEL R143, R250.reuse, R142, !P0 ;  /* 0x0000008efa8f7207 */ /* 0x040fe40004000000 */
[C---:B------:R-:W-:Y:S02]  /*d040*/  SEL R142, R250.reuse, R0, !P0 ;  /* 0x00000000fa8e7207 */ /* 0x040fe40004000000 */
[C---:B------:R-:W-:Y:S02]  /*d050*/  SEL R0, R250.reuse, R2, !P0 ;  /* 0x00000002fa007207 */ /* 0x040fe40004000000 */
[C---:B------:R-:W-:Y:S02]  /*d060*/  SEL R2, R250.reuse, R8, !P0 ;  /* 0x00000008fa027207 */ /* 0x040fe40004000000 */
[C---:B------:R-:W-:Y:S02]  /*d070*/  SEL R8, R250.reuse, R9, !P0 ;  /* 0x00000009fa087207 */ /* 0x040fe40004000000 */
[----:B------:R-:W-:-:S02]  /*d080*/  SEL R9, R250, R10, !P0 ;  /* 0x0000000afa097207 */ /* 0x000fc40004000000 */
[C---:B------:R-:W-:Y:S02]  /*d090*/  SEL R10, R250.reuse, R11, !P0 ;  /* 0x0000000bfa0a7207 */ /* 0x040fe40004000000 */
[C---:B------:R-:W-:Y:S02]  /*d0a0*/  SEL R11, R250.reuse, R12, !P0 ;  /* 0x0000000cfa0b7207 */ /* 0x040fe40004000000 */
[C---:B------:R-:W-:Y:S02]  /*d0b0*/  SEL R12, R250.reuse, R13, !P0 ;  /* 0x0000000dfa0c7207 */ /* 0x040fe40004000000 */
[C---:B------:R-:W-:Y:S02]  /*d0c0*/  SEL R13, R250.reuse, R14, !P0 ;  /* 0x0000000efa0d7207 */ /* 0x040fe40004000000 */
[C---:B------:R-:W-:Y:S02]  /*d0d0*/  SEL R14, R250.reuse, R15, !P0 ;  /* 0x0000000ffa0e7207 */ /* 0x040fe40004000000 */
[----:B------:R-:W-:-:S02]  /*d0e0*/  SEL R15, R250, R16, !P0 ;  /* 0x00000010fa0f7207 */ /* 0x000fc40004000000 */
[----:B--2---:R-:W-:Y:S02]  /*d0f0*/  @!P5 IADD3 R128, PT, PT, -R128, RZ, RZ ;  /* 0x000000ff8080d210 */ /* 0x004fe40007ffe1ff */
[----:B------:R-:W-:Y:S01]  /*d100*/  ISETP.GE.AND P5, PT, R130, RZ, PT ;  /* 0x000000ff8200720c */ /* 0x000fe20003fa6270 */
[----:B---3--:R-:W-:Y:S01]  /*d110*/  @!P4 IMAD.MOV R129, RZ, RZ, -R129 ;  /* 0x000000ffff81c224 */ /* 0x008fe200078e0a81 */
[----:B------:R-:W2:Y:S01]  /*d120*/  LDL.LU R130, [R1+0x13c0] ;  /* 0x0013c00001827983 */ /* 0x000ea20000300800 */
[----:B------:R-:W-:-:S03]  /*d130*/  ISETP.GE.AND P4, PT, R131, RZ, PT ;  /* 0x000000ff8300720c */ /* 0x000fc60003f86270 */
[----:B------:R-:W3:Y:S01]  /*d140*/  LDL.LU R131, [R1+0x13bc] ;  /* 0x0013bc0001837983 */ /* 0x000ee20000300800 */
[C---:B------:R-:W-:Y:S01]  /*d150*/  SEL R16, R250.reuse, R18, !P0 ;  /* 0x00000012fa107207 */ /* 0x040fe20004000000 */
[----:B------:R-:W-:Y:S01]  /*d160*/  IMAD.MOV.U32 R18, RZ, RZ, R15 ;  /* 0x000000ffff127224 */ /* 0x000fe200078e000f */
[C---:B------:R-:W-:Y:S01]  /*d170*/  SEL R15, R250.reuse, R19, !P0 ;  /* 0x00000013fa0f7207 */ /* 0x040fe20004000000 */
[----:B------:R-:W-:Y:S01]  /*d180*/  IMAD.MOV.U32 R19, RZ, RZ, R14 ;  /* 0x000000ffff137224 */ /* 0x000fe200078e000e */
[C---:B------:R-:W-:Y:S01]  /*d190*/  SEL R14, R250.reuse, R20, !P0 ;  /* 0x00000014fa0e7207 */ /* 0x040fe20004000000 */
[----:B------:R-:W-:Y:S01]  /*d1a0*/  IMAD.MOV.U32 R20, RZ, RZ, R13 ;  /* 0x000000ffff147224 */ /* 0x000fe200078e000d */
[C---:B------:R-:W-:Y:S02]  /*d1b0*/  SEL R13, R250.reuse, R21, !P0 ;  /* 0x00000015fa0d7207 */ /* 0x040fe40004000000 */
[----:B------:R-:W-:Y:S02]  /*d1c0*/  MOV R21, R12 ;  /* 0x0000000c00157202 */ /* 0x000fe40000000f00 */
[C---:B------:R-:W-:Y:S01]  /*d1d0*/  SEL R12, R250.reuse, R22, !P0 ;  /* 0x00000016fa0c7207 */ /* 0x040fe20004000000 */
[----:B------:R-:W-:Y:S01]  /*d1e0*/  IMAD.MOV.U32 R22, RZ, RZ, R11 ;  /* 0x000000ffff167224 */ /* 0x000fe200078e000b */
[C---:B------:R-:W-:Y:S01]  /*d1f0*/  SEL R11, R250.reuse, R23, !P0 ;  /* 0x00000017fa0b7207 */ /* 0x040fe20004000000 */
[----:B------:R-:W-:Y:S01]  /*d200*/  IMAD.MOV.U32 R23, RZ, RZ, R10 ;  /* 0x000000ffff177224 */ /* 0x000fe200078e000a */
[C---:B------:R-:W-:Y:S01]  /*d210*/  SEL R10, R250.reuse, R24, !P0 ;  /* 0x00000018fa0a7207 */ /* 0x040fe20004000000 */
[----:B------:R-:W-:Y:S01]  /*d220*/  IMAD.MOV.U32 R24, RZ, RZ, R9 ;  /* 0x000000ffff187224 */ /* 0x000fe200078e0009 */
[C---:B------:R-:W-:Y:S01]  /*d230*/  SEL R9, R250.reuse, R25, !P0 ;  /* 0x00000019fa097207 */ /* 0x040fe20004000000 */
[----:B------:R-:W-:Y:S01]  /*d240*/  IMAD.MOV.U32 R25, RZ, RZ, R8 ;  /* 0x000000ffff197224 */ /* 0x000fe200078e0008 */
[----:B------:R-:W-:-:S02]  /*d250*/  SEL R8, R250, R26, !P0 ;  /* 0x0000001afa087207 */ /* 0x000fc40004000000 */
[----:B------:R-:W-:Y:S02]  /*d260*/  MOV R26, R2 ;  /* 0x00000002001a7202 */ /* 0x000fe40000000f00 */
[C---:B------:R-:W-:Y:S02]  /*d270*/  SEL R141, R250.reuse, R141, !P0 ;  /* 0x0000008dfa8d7207 */ /* 0x040fe40004000000 */
[C---:B------:R-:W-:Y:S01]  /*d280*/  SEL R2, R250.reuse, R27, !P0 ;  /* 0x0000001bfa027207 */ /* 0x040fe20004000000 */
[----:B------:R-:W-:Y:S01]  /*d290*/  IMAD.MOV.U32 R27, RZ, RZ, R0 ;  /* 0x000000ffff1b7224 */ /* 0x000fe200078e0000 */
[C---:B------:R-:W-:Y:S02]  /*d2a0*/  SEL R140, R250.reuse, R140, !P0 ;  /* 0x0000008cfa8c7207 */ /* 0x040fe40004000000 */
[C---:B------:R-:W-:Y:S01]  /*d2b0*/  SEL R0, R250.reuse, R28, !P0 ;  /* 0x0000001cfa007207 */ /* 0x040fe20004000000 */
[----:B------:R-:W-:Y:S01]  /*d2c0*/  IMAD.MOV.U32 R28, RZ, RZ, R142 ;  /* 0x000000ffff1c7224 */ /* 0x000fe200078e008e */
[C---:B------:R-:W-:Y:S01]  /*d2d0*/  SEL R142, R250.reuse, R29, !P0 ;  /* 0x0000001dfa8e7207 */ /* 0x040fe20004000000 */
[----:B------:R-:W-:Y:S01]  /*d2e0*/  IMAD.MOV.U32 R29, RZ, RZ, R141 ;  /* 0x000000ffff1d7224 */ /* 0x000fe200078e008d */
[----:B------:R-:W-:-:S02]  /*d2f0*/  SEL R139, R250, R139, !P0 ;  /* 0x0000008bfa8b7207 */ /* 0x000fc40004000000 */
[C---:B------:R-:W-:Y:S02]  /*d300*/  SEL R138, R250.reuse, R138, !P0 ;  /* 0x0000008afa8a7207 */ /* 0x040fe40004000000 */
[C---:B------:R-:W-:Y:S01]  /*d310*/  SEL R141, R250.reuse, R30, !P0 ;  /* 0x0000001efa8d7207 */ /* 0x040fe20004000000 */
[----:B------:R-:W-:Y:S01]  /*d320*/  IMAD.MOV.U32 R30, RZ, RZ, R140 ;  /* 0x000000ffff1e7224 */ /* 0x000fe200078e008c */
[C---:B------:R-:W-:Y:S02]  /*d330*/  SEL R137, R250.reuse, R137, !P0 ;  /* 0x00000089fa897207 */ /* 0x040fe40004000000 */
[C---:B------:R-:W-:Y:S02]  /*d340*/  SEL R140, R250.reuse, R31, !P0 ;  /* 0x0000001ffa8c7207 */ /* 0x040fe40004000000 */
[----:B------:R-:W-:Y:S02]  /*d350*/  MOV R31, R139 ;  /* 0x0000008b001f7202 */ /* 0x000fe40000000f00 */
[----:B------:R-:W-:-:S02]  /*d360*/  SEL R133, R250, R133, !P0 ;  /* 0x00000085fa857207 */ /* 0x000fc40004000000 */
[C---:B------:R-:W-:Y:S01]  /*d370*/  SEL R139, R250.reuse, R32, !P0 ;  /* 0x00000020fa8b7207 */ /* 0x040fe20004000000 */
[----:B------:R-:W-:Y:S01]  /*d380*/  IMAD.MOV.U32 R32, RZ, RZ, R138 ;  /* 0x000000ffff207224 */ /* 0x000fe200078e008a */
[C---:B------:R-:W-:Y:S02]  /*d390*/  SEL R7, R250.reuse, R7, !P0 ;  /* 0x00000007fa077207 */ /* 0x040fe40004000000 */
[C---:B------:R-:W-:Y:S01]  /*d3a0*/  SEL R138, R250.reuse, R33, !P0 ;  /* 0x00000021fa8a7207 */ /* 0x040fe20004000000 */
[----:B------:R-:W-:Y:S01]  /*d3b0*/  IMAD.MOV.U32 R33, RZ, RZ, R137 ;  /* 0x000000ffff217224 */ /* 0x000fe200078e0089 */
[C---:B------:R-:W-:Y:S01]  /*d3c0*/  SEL R137, R250.reuse, R34, !P0 ;  /* 0x00000022fa897207 */ /* 0x040fe20004000000 */
[----:B------:R-:W-:Y:S01]  /*d3d0*/  IMAD.MOV.U32 R34, RZ, RZ, R133 ;  /* 0x000000ffff227224 */ /* 0x000fe200078e0085 */
[C---:B------:R-:W-:Y:S02]  /*d3e0*/  SEL R6, R250.reuse, R6, !P0 ;  /* 0x00000006fa067207 */ /* 0x040fe40004000000 */
[C---:B------:R-:W-:Y:S01]  /*d3f0*/  SEL R133, R250.reuse, R35, !P0 ;  /* 0x00000023fa857207 */ /* 0x040fe20004000000 */
[----:B------:R-:W-:Y:S01]  /*d400*/  IMAD.MOV.U32 R35, RZ, RZ, R7 ;  /* 0x000000ffff237224 */ /* 0x000fe200078e0007 */
[----:B------:R-:W-:-:S02]  /*d410*/  SEL R4, R250, R4, !P0 ;  /* 0x00000004fa047207 */ /* 0x000fc40004000000 */
[C---:B------:R-:W-:Y:S02]  /*d420*/  SEL R7, R250.reuse, R36, !P0 ;  /* 0x00000024fa077207 */ /* 0x040fe40004000000 */
[----:B------:R-:W-:Y:S02]  /*d430*/  MOV R36, R6 ;  /* 0x0000000600247202 */ /* 0x000fe40000000f00 */
[C---:B------:R-:W-:Y:S02]  /*d440*/  SEL R3, R250.reuse, R3, !P0 ;  /* 0x00000003fa037207 */ /* 0x040fe40004000000 */
[C---:B------:R-:W-:Y:S01]  /*d450*/  SEL R6, R250.reuse, R37, !P0 ;  /* 0x00000025fa067207 */ /* 0x040fe20004000000 */
[----:B------:R-:W-:Y:S01]  /*d460*/  IMAD.MOV.U32 R37, RZ, RZ, R5 ;  /* 0x000000ffff257224 */ /* 0x000fe200078e0005 */
[C---:B------:R-:W-:Y:S01]  /*d470*/  SEL R5, R250.reuse, R38, !P0 ;  /* 0x00000026fa057207 */ /* 0x040fe20004000000 */
[----:B------:R-:W-:Y:S01]  /*d480*/  IMAD.MOV.U32 R38, RZ, RZ, R4 ;  /* 0x000000ffff267224 */ /* 0x000fe200078e0004 */
[----:B------:R-:W-:Y:S01]  /*d490*/  SEL R4, R250, R39, !P0 ;  /* 0x00000027fa047207 */ /* 0x000fe20004000000 */
[----:B------:R-:W-:-:S02]  /*d4a0*/  IMAD R142, R142, UR74, RZ ;  /* 0x0000004a8e8e7c24 */ /* 0x000fc4000f8e02ff */
[----:B------:R-:W-:Y:S01]  /*d4b0*/  IMAD.MOV.U32 R39, RZ, RZ, R3 ;  /* 0x000000ffff277224 */ /* 0x000fe200078e0003 */
[----:B------:R-:W-:Y:S01]  /*d4c0*/  SEL R3, R250, R40, !P0 ;  /* 0x00000028fa037207 */ /* 0x000fe20004000000 */
[----:B------:R-:W-:Y:S02]  /*d4d0*/  IMAD R141, R141, UR74, RZ ;  /* 0x0000004a8d8d7c24 */ /* 0x000fe4000f8e02ff */
[----:B------:R-:W-:Y:S02]  /*d4e0*/  IMAD R40, R143, UR74, RZ ;  /* 0x0000004a8f287c24 */ /* 0x000fe4000f8e02ff */
[----:B------:R-:W-:Y:S02]  /*d4f0*/  IMAD R140, R140, UR74, RZ ;  /* 0x0000004a8c8c7c24 */ /* 0x000fe4000f8e02ff */
[----:B------:R-:W-:Y:S02]  /*d500*/  IMAD R139, R139, UR74, RZ ;  /* 0x0000004a8b8b7c24 */ /* 0x000fe4000f8e02ff */
[----:B------:R-:W-:-:S02]  /*d510*/  IMAD R138, R138, UR74, RZ ;  /* 0x0000004a8a8a7c24 */ /* 0x000fc4000f8e02ff */
[----:B------:R-:W-:Y:S02]  /*d520*/  IMAD R137, R137, UR74, RZ ;  /* 0x0000004a89897c24 */ /* 0x000fe4000f8e02ff */
[----:B------:R-:W-:Y:S02]  /*d530*/  IMAD R133, R133, UR74, RZ ;  /* 0x0000004a85857c24 */ /* 0x000fe4000f8e02ff */
[----:B------:R-:W-:Y:S02]  /*d540*/  IMAD R7, R7, UR74, RZ ;  /* 0x0000004a07077c24 */ /* 0x000fe4000f8e02ff */
[----:B------:R-:W-:Y:S02]  /*d550*/  IMAD R6, R6, UR74, RZ ;  /* 0x0000004a06067c24 */ /* 0x000fe4000f8e02ff */
[----:B------:R-:W-:Y:S02]  /*d560*/  IMAD R5, R5, UR74, RZ ;  /* 0x0000004a05057c24 */ /* 0x000fe4000f8e02ff */
[----:B------:R-:W-:Y:S01]  /*d570*/  IMAD R4, R4, UR74, RZ ;  /* 0x0000004a04047c24 */ /* 0x000fe2000f8e02ff */
[C---:B------:R-:W-:Y:S01]  /*d580*/  SEL R100, R250.reuse, R100, !P0 ;  /* 0x00000064fa647207 */ /* 0x040fe20004000000 */
[----:B------:R-:W-:Y:S01]  /*d590*/  IMAD R3, R3, UR74, RZ ;  /* 0x0000004a03037c24 */ /* 0x000fe2000f8e02ff */
[----:B------:R-:W-:-:S02]  /*d5a0*/  SEL R101, R250, R101, !P0 ;  /* 0x00000065fa657207 */ /* 0x000fc40004000000 */
        /* <DEDUP_REMOVED lines=11> */
[----:B------:R-:W-:Y:S01]  /*d660*/  SEL R113, R250, R113, !P0 ;  /* 0x00000071fa717207 */ /* 0x000fe20004000000 */
[----:B--2---:R-:W-:Y:S01]  /*d670*/  @!P1 IMAD.MOV R130, RZ, RZ, -R130 ;  /* 0x000000ffff829224 */ /* 0x004fe200078e0a82 */
[----:B------:R-:W-:-:S02]  /*d680*/  ISETP.GE.AND P1, PT, R135, RZ, PT ;  /* 0x000000ff8700720c */ /* 0x000fc40003f26270 */
[----:B------:R-:W2:Y:S01]  /*d690*/  LDL.LU R135, [R1+0x13b8] ;  /* 0x0013b80001877983 */ /* 0x000ea20000300800 */
[----:B---3--:R-:W-:Y:S01]  /*d6a0*/  @!P2 IMAD.MOV R131, RZ, RZ, -R131 ;  /* 0x000000ffff83a224 */ /* 0x008fe200078e0a83 */
[----:B------:R-:W-:Y:S02]  /*d6b0*/  ISETP.GE.AND P2, PT, R134, RZ, PT ;  /* 0x000000ff8600720c */ /* 0x000fe40003f46270 */
[----:B------:R-:W3:Y:S04]  /*d6c0*/  LDL.LU R134, [R1+0x13b4] ;  /* 0x0013b40001867983 */ /* 0x000ee80000300800 */
[----:B------:R-:W4:Y:S04]  /*d6d0*/  LDL.LU R143, [R1+0x13b0] ;  /* 0x0013b000018f7983 */ /* 0x000f280000300800 */
[----:B------:R1:W-:Y:S04]  /*d6e0*/  STL [R1+0x8], R142 ;  /* 0x0000088e01007387 */ /* 0x0003e80000100800 */
[----:B-1----:R-:W2:Y:S04]  /*d6f0*/  LDL.LU R142, [R1+0x13ac] ;  /* 0x0013ac00018e7983 */ /* 0x002ea80000300800 */
        /* <DEDUP_REMOVED lines=10> */
[----:B------:R-:W-:Y:S04]  /*d7a0*/  STL [R1+0x1c], R133 ;  /* 0x00001c8501007387 */ /* 0x000fe80000100800 */
[----:B------:R-:W-:Y:S04]  /*d7b0*/  STL [R1+0x18], R7 ;  /* 0x0000180701007387 */ /* 0x000fe80000100800 */
[----:B------:R-:W-:Y:S04]  /*d7c0*/  STL [R1+0x10], R6 ;  /* 0x0000100601007387 */ /* 0x000fe80000100800 */
[----:B------:R1:W-:Y:S04]  /*d7d0*/  STL [R1+0xc], R5 ;  /* 0x00000c0501007387 */ /* 0x0003e80000100800 */
[----:B------:R1:W-:Y:S04]  /*d7e0*/  STL [R1+0x4], R4 ;  /* 0x0000040401007387 */ /* 0x0003e80000100800 */
[----:B------:R1:W-:Y:S02]  /*d7f0*/  STL [R1], R3 ;  /* 0x0000000301007387 */ /* 0x0003e40000100800 */
[----:B-1----:R-:W-:-:S02]  /*d800*/  IMAD R5, R101, UR74, RZ ;  /* 0x0000004a65057c24 */ /* 0x002fc4000f8e02ff */
[----:B------:R-:W-:Y:S02]  /*d810*/  IMAD R4, R102, UR74, RZ ;  /* 0x0000004a66047c24 */ /* 0x000fe4000f8e02ff */
[----:B------:R-:W-:-:S05]  /*d820*/  IMAD R3, R100, UR74, RZ ;  /* 0x0000004a64037c24 */ /* 0x000fca000f8e02ff */
[----:B------:R1:W-:Y:S04]  /*d830*/  STL [R1+0x30], R3 ;  /* 0x0000300301007387 */ /* 0x0003e80000100800 */
[----:B------:R1:W-:Y:S04]  /*d840*/  STL [R1+0x34], R5 ;  /* 0x0000340501007387 */ /* 0x0003e80000100800 */
[----:B------:R1:W-:Y:S02]  /*d850*/  STL [R1+0x38], R4 ;  /* 0x0000380401007387 */ /* 0x0003e40000100800 */
[----:B-1----:R-:W-:-:S02]  /*d860*/  IMAD R3, R103, UR74, RZ ;  /* 0x0000004a67037c24 */ /* 0x002fc4000f8e02ff */
[----:B------:R-:W-:-:S03]  /*d870*/  IMAD R5, R104, UR74, RZ ;  /* 0x0000004a68057c24 */ /* 0x000fc6000f8e02ff */
[----:B------:R1:W-:Y:S01]  /*d880*/  STL [R1+0x3c], R3 ;  /* 0x00003c0301007387 */ /* 0x0003e20000100800 */
[----:B------:R-:W-:-:S03]  /*d890*/  IMAD R4, R105, UR74, RZ ;  /* 0x0000004a69047c24 */ /* 0x000fc6000f8e02ff */
[----:B------:R1:W-:Y:S04]  /*d8a0*/  STL [R1+0x40], R5 ;  /* 0x0000400501007387 */ /* 0x0003e80000100800 */
[----:B------:R1:W-:Y:S02]  /*d8b0*/  STL [R1+0x44], R4 ;  /* 0x0000440401007387 */ /* 0x0003e40000100800 */
[----:B-1----:R-:W-:Y:S02]  /*d8c0*/  IMAD R3, R106, UR74, RZ ;  /* 0x0000004a6a037c24 */ /* 0x002fe4000f8e02ff */
[----:B------:R-:W-:-:S03]  /*d8d0*/  IMAD R5, R107, UR74, RZ ;  /* 0x0000004a6b057c24 */ /* 0x000fc6000f8e02ff */
[----:B------:R1:W-:Y:S01]  /*d8e0*/  STL [R1+0x48], R3 ;  /* 0x0000480301007387 */ /* 0x0003e20000100800 */
[----:B------:R-:W-:-:S03]  /*d8f0*/  IMAD R4, R108, UR74, RZ ;  /* 0x0000004a6c047c24 */ /* 0x000fc6000f8e02ff */
[----:B------:R1:W-:Y:S01]  /*d900*/  STL [R1+0x4c], R5 ;  /* 0x00004c0501007387 */ /* 0x0003e20000100800 */
[----:B------:R-:W-:Y:S02]  /*d910*/  IMAD R6, R111, UR74, RZ ;  /* 0x0000004a6f067c24 */ /* 0x000fe4000f8e02ff */
[----:B-1----:R-:W-:Y:S01]  /*d920*/  IMAD R3, R109, UR74, RZ ;  /* 0x0000004a6d037c24 */ /* 0x002fe2000f8e02ff */
[----:B------:R-:W3:Y:S04]  /*d930*/  LDL R5, [R1+0x12ec] ;  /* 0x0012ec0001057983 */ /* 0x000ee80000100800 */
[----:B------:R1:W-:Y:S01]  /*d940*/  STL [R1+0x50], R4 ;  /* 0x0000500401007387 */ /* 0x0003e20000100800 */
[----:B------:R-:W-:-:S03]  /*d950*/  IMAD R7, R113, UR74, RZ ;  /* 0x0000004a71077c24 */ /* 0x000fc6000f8e02ff */
[----:B------:R1:W-:Y:S02]  /*d960*/  STL [R1+0x54], R3 ;  /* 0x0000540301007387 */ /* 0x0003e40000100800 */
[----:B-1----:R-:W-:Y:S02]  /*d970*/  IMAD R4, R110, UR74, RZ ;  /* 0x0000004a6e047c24 */ /* 0x002fe4000f8e02ff */
[----:B------:R-:W-:-:S03]  /*d980*/  IMAD R3, R112, UR74, RZ ;  /* 0x0000004a70037c24 */ /* 0x000fc6000f8e02ff */
[----:B------:R1:W-:Y:S04]  /*d990*/  STL [R1+0x5c], R4 ;  /* 0x00005c0401007387 */ /* 0x0003e80000100800 */
[----:B-1----:R-:W3:Y:S04]  /*d9a0*/  LDL R4, [R1+0x12f4] ;  /* 0x0012f40001047983 */ /* 0x002ee80000100800 */
[----:B------:R-:W-:Y:S04]  /*d9b0*/  STL [R1+0x64], R6 ;  /* 0x0000640601007387 */ /* 0x000fe80000100800 */
[----:B------:R-:W-:Y:S04]  /*d9c0*/  STL [R1+0x6c], R3 ;  /* 0x00006c0301007387 */ /* 0x000fe80000100800 */
[----:B------:R1:W-:Y:S04]  /*d9d0*/  STL [R1+0x424], R7 ;  /* 0x0004240701007387 */ /* 0x0003e80000100800 */
[----:B-1----:R-:W3:Y:S01]  /*d9e0*/  LDL R7, [R1+0x12f8] ;  /* 0x0012f80001077983 */ /* 0x002ee20000100800 */
[----:B------:R-:W-:-:S02]  /*d9f0*/  SEL R114, R250, R114, !P0 ;  /* 0x00000072fa727207 */ /* 0x000fc40004000000 */
[C---:B------:R-:W-:Y:S02]  /*da00*/  SEL R115, R250.reuse, R115, !P0 ;  /* 0x00000073fa737207 */ /* 0x040fe40004000000 */
[----:B------:R-:W-:Y:S01]  /*da10*/  SEL R123, R250, R123, !P0 ;  /* 0x0000007bfa7b7207 */ /* 0x000fe20004000000 */
[----:B------:R-:W-:Y:S01]  /*da20*/  IMAD R6, R114, UR74, RZ ;  /* 0x0000004a72067c24 */ /* 0x000fe2000f8e02ff */
[----:B------:R-:W-:Y:S01]  /*da30*/  SEL R116, R250, R116, !P0 ;  /* 0x00000074fa747207 */ /* 0x000fe20004000000 */
[----:B------:R-:W-:-:S03]  /*da40*/  IMAD R3, R115, UR74, RZ ;  /* 0x0000004a73037c24 */ /* 0x000fc6000f8e02ff */
[----:B------:R1:W-:Y:S01]  /*da50*/  STL [R1+0x42c], R6 ;  /* 0x00042c0601007387 */ /* 0x0003e20000100800 */
[----:B------:R-:W-:-:S03]  /*da60*/  IMAD R107, R116, UR74, RZ ;  /* 0x0000004a746b7c24 */ /* 0x000fc6000f8e02ff */
[----:B------:R1:W-:Y:S04]  /*da70*/  STL [R1+0x434], R3 ;  /* 0x0004340301007387 */ /* 0x0003e80000100800 */
[----:B------:R-:W4:Y:S01]  /*da80*/  LDL R116, [R1+0x12c4] ;  /* 0x0012c40001747983 */ /* 0x000f220000100800 */
[----:B-1----:R-:W-:-:S05]  /*da90*/  IMAD R6, R123, UR74, RZ ;  /* 0x0000004a7b067c24 */ /* 0x002fca000f8e02ff */
[----:B------:R1:W-:Y:S04]  /*daa0*/  STL [R1+0x1384], R6 ;  /* 0x0013840601007387 */ /* 0x0003e80000100800 */
[----:B------:R-:W4:Y:S04]  /*dab0*/  LDL R3, [R1+0x12cc] ;  /* 0x0012cc0001037983 */ /* 0x000f280000100800 */
[----:B------:R-:W4:Y:S01]  /*dac0*/  LDL R100, [R1+0x12c8] ;  /* 0x0012c80001647983 */ /* 0x000f220000100800 */
[----:B--2---:R-:W-:Y:S02]  /*dad0*/  @!P2 IADD3 R137, PT, PT, -R137, RZ, RZ ;  /* 0x000000ff8989a210 */ /* 0x004fe40007ffe1ff */
[----:B---3--:R-:W-:-:S02]  /*dae0*/  ISETP.GE.AND P2, PT, R7, RZ, PT ;  /* 0x000000ff0700720c */ /* 0x008fc40003f46270 */
[----:B------:R-:W2:Y:S01]  /*daf0*/  LDL R7, [R1+0x12a8] ;  /* 0x0012a80001077983 */ /* 0x000ea20000100800 */
[----:B------:R-:W-:Y:S02]  /*db00*/  @!P1 IMAD.MOV R136, RZ, RZ, -R136 ;  /* 0x000000ffff889224 */ /* 0x000fe400078e0a88 */
[----:B------:R-:W-:Y:S01]  /*db10*/  @!P4 IMAD.MOV R135, RZ, RZ, -R135 ;  /* 0x000000ffff87c224 */ /* 0x000fe200078e0a87 */
[----:B------:R-:W-:Y:S02]  /*db20*/  ISETP.GE.AND P4, PT, R5, RZ, PT ;  /* 0x000000ff0500720c */ /* 0x000fe40003f86270 */
[C---:B------:R-:W-:Y:S01]  /*db30*/  SEL R136, R250.reuse, R136, !P0 ;  /* 0x00000088fa887207 */ /* 0x040fe20004000000 */
[----:B------:R-:W3:Y:S01]  /*db40*/  LDL R5, [R1+0x12d0] ;  /* 0x0012d00001057983 */ /* 0x000ee20000100800 */
[----:B------:R-:W-:Y:S01]  /*db50*/  SEL R137, R250, R137, !P0 ;  /* 0x00000089fa897207 */ /* 0x000fe20004000000 */
[----:B------:R-:W-:Y:S02]  /*db60*/  @!P3 IMAD.MOV R138, RZ, RZ, -R138 ;  /* 0x000000ffff8ab224 */ /* 0x000fe400078e0a8a */
[----:B-1----:R-:W-:Y:S01]  /*db70*/  IMAD R6, R136, UR73, RZ ;  /* 0x0000004988067c24 */ /* 0x002fe2000f8e02ff */
[----:B------:R-:W-:Y:S01]  /*db80*/  ISETP.GE.AND P1, PT, R4, RZ, PT ;  /* 0x000000ff0400720c */ /* 0x000fe20003f26270 */
[----:B------:R-:W-:Y:S01]  /*db90*/  @!P2 IMAD.MOV R141, RZ, RZ, -R141 ;  /* 0x000000ffff8da224 */ /* 0x000fe200078e0a8d */
[----:B------:R-:W2:Y:S01]  /*dba0*/  LDL R4, [R1+0x12d4] ;  /* 0x0012d40001047983 */ /* 0x000ea20000100800 */
[----:B------:R-:W-:-:S02]  /*dbb0*/  SEL R138, R250, R138, !P0 ;  /* 0x0000008afa8a7207 */ /* 0x000fc40004000000 */
[C---:B------:R-:W-:Y:S01]  /*dbc0*/  SEL R118, R250.reuse, R118, !P0 ;  /* 0x00000076fa767207 */ /* 0x040fe20004000000 */
[----:B------:R1:W-:Y:S01]  /*dbd0*/  STL [R1+0x4c4], R6 ;  /* 0x0004c40601007387 */ /* 0x0003e20000100800 */
[----:B------:R-:W-:Y:S01]  /*dbe0*/  @!P4 IMAD.MOV R139, RZ, RZ, -R139 ;  /* 0x000000ffff8bc224 */ /* 0x000fe200078e0a8b */
[C---:B------:R-:W-:Y:S02]  /*dbf0*/  SEL R117, R250.reuse, R117, !P0 ;  /* 0x00000075fa757207 */ /* 0x040fe40004000000 */
[C---:B------:R-:W-:Y:S02]  /*dc00*/  SEL R119, R250.reuse, R119, !P0 ;  /* 0x00000077fa777207 */ /* 0x040fe40004000000 */
[C---:B------:R-:W-:Y:S02]  /*dc10*/  SEL R120, R250.reuse, R120, !P0 ;  /* 0x00000078fa787207 */ /* 0x040fe40004000000 */
[C---:B------:R-:W-:Y:S02]  /*dc20*/  SEL R122, R250.reuse, R122, !P0 ;  /* 0x0000007afa7a7207 */ /* 0x040fe40004000000 */
[C---:B------:R-:W-:Y:S01]  /*dc30*/  SEL R128, R250.reuse, R128, !P0 ;  /* 0x00000080fa807207 */ /* 0x040fe20004000000 */
[----:B-1----:R-:W-:Y:S01]  /*dc40*/  IMAD R6, R137, UR72, RZ ;  /* 0x0000004889067c24 */ /* 0x002fe2000f8e02ff */
[----:B------:R-:W-:-:S02]  /*dc50*/  SEL R139, R250, R139, !P0 ;  /* 0x0000008bfa8b7207 */ /* 0x000fc40004000000 */
[C---:B------:R-:W-:Y:S02]  /*dc60*/  SEL R124, R250.reuse, R124, !P0 ;  /* 0x0000007cfa7c7207 */ /* 0x040fe40004000000 */
[C---:B------:R-:W-:Y:S01]  /*dc70*/  SEL R126, R250.reuse, R126, !P0 ;  /* 0x0000007efa7e7207 */ /* 0x040fe20004000000 */
[----:B------:R1:W-:Y:S01]  /*dc80*/  STL [R1+0x4cc], R6 ;  /* 0x0004cc0601007387 */ /* 0x0003e20000100800 */
[----:B----4-:R-:W-:Y:S02]  /*dc90*/  ISETP.GE.AND P3, PT, R3, RZ, PT ;  /* 0x000000ff0300720c */ /* 0x010fe40003f66270 */
[C---:B------:R-:W-:Y:S02]  /*dca0*/  SEL R129, R250.reuse, R129, !P0 ;  /* 0x00000081fa817207 */ /* 0x040fe40004000000 */
[C---:B------:R-:W-:Y:S02]  /*dcb0*/  SEL R132, R250.reuse, R132, !P0 ;  /* 0x00000084fa847207 */ /* 0x040fe40004000000 */
[----:B------:R-:W-:-:S02]  /*dcc0*/  SEL R125, R250, R125, !P0 ;  /* 0x0000007dfa7d7207 */ /* 0x000fc40004000000 */
[----:B------:R-:W-:Y:S01]  /*dcd0*/  SEL R127, R250, R127, !P0 ;  /* 0x0000007ffa7f7207 */ /* 0x000fe20004000000 */
[----:B-1----:R-:W-:Y:S01]  /*dce0*/  IMAD R6, R138, UR71, RZ ;  /* 0x000000478a067c24 */ /* 0x002fe2000f8e02ff */
[----:B------:R-:W-:Y:S01]  /*dcf0*/  ISETP.GE.AND P2, PT, R100, RZ, PT ;  /* 0x000000ff6400720c */ /* 0x000fe20003f46270 */
[----:B------:R-:W-:Y:S01]  /*dd00*/  @!P1 IMAD.MOV R140, RZ, RZ, -R140 ;  /* 0x000000ffff8c9224 */ /* 0x000fe200078e0a8c */
[----:B------:R-:W-:Y:S01]  /*dd10*/  @!P5 IADD3 R134, PT, PT, -R134, RZ, RZ ;  /* 0x000000ff8686d210 */ /* 0x000fe20007ffe1ff */
[----:B------:R-:W-:Y:S01]  /*dd20*/  IMAD R105, R118, UR74, RZ ;  /* 0x0000004a76697c24 */ /* 0x000fe2000f8e02ff */
[----:B------:R1:W-:Y:S01]  /*dd30*/  STL [R1+0x4d4], R6 ;  /* 0x0004d40601007387 */ /* 0x0003e20000100800 */
[----:B------:R-:W-:Y:S01]  /*dd40*/  IMAD R106, R117, UR74, RZ ;  /* 0x0000004a756a7c24 */ /* 0x000fe2000f8e02ff */
[C---:B------:R-:W-:Y:S02]  /*dd50*/  SEL R131, R250.reuse, R131, !P0 ;  /* 0x00000083fa837207 */ /* 0x040fe40004000000 */
[C---:B------:R-:W-:Y:S01]  /*dd60*/  SEL R121, R250.reuse, R121, !P0 ;  /* 0x00000079fa797207 */ /* 0x040fe20004000000 */
[----:B------:R-:W-:Y:S01]  /*dd70*/  IMAD R39, R39, UR74, RZ ;  /* 0x0000004a27277c24 */ /* 0x000fe2000f8e02ff */
[----:B------:R-:W-:Y:S01]  /*dd80*/  SEL R130, R250, R130, !P0 ;  /* 0x00000082fa827207 */ /* 0x000fe20004000000 */
[----:B------:R-:W-:Y:S01]  /*dd90*/  IMAD R38, R38, UR74, RZ ;  /* 0x0000004a26267c24 */ /* 0x000fe2000f8e02ff */
[C---:B------:R-:W-:Y:S01]  /*dda0*/  SEL R141, R250.reuse, R141, !P0 ;  /* 0x0000008dfa8d7207 */ /* 0x040fe20004000000 */
[----:B------:R-:W-:Y:S01]  /*ddb0*/  IMAD R37, R37, UR74, RZ ;  /* 0x0000004a25257c24 */ /* 0x000fe2000f8e02ff */
[C---:B------:R-:W-:Y:S01]  /*ddc0*/  SEL R135, R250.reuse, R135, !P0 ;  /* 0x00000087fa877207 */ /* 0x040fe20004000000 */
[----:B-1----:R-:W-:Y:S01]  /*ddd0*/  IMAD R6, R139, UR70, RZ ;  /* 0x000000468b067c24 */ /* 0x002fe2000f8e02ff */
[----:B------:R-:W-:Y:S01]  /*dde0*/  SEL R17, R250, R17, !P0 ;  /* 0x00000011fa117207 */ /* 0x000fe20004000000 */
[----:B------:R-:W-:Y:S01]  /*ddf0*/  @!P2 IMAD.MOV R143, RZ, RZ, -R143 ;  /* 0x000000ffff8fa224 */ /* 0x000fe200078e0a8f */
[----:B------:R-:W-:Y:S01]  /*de00*/  ISETP.GE.AND P1, PT, R116, RZ, PT ;  /* 0x000000ff7400720c */ /* 0x000fe20003f26270 */
[----:B------:R-:W-:Y:S01]  /*de10*/  IMAD R36, R36, UR74, RZ ;  /* 0x0000004a24247c24 */ /* 0x000fe2000f8e02ff */
[----:B------:R1:W-:Y:S01]  /*de20*/  STL [R1+0x4dc], R6 ;  /* 0x0004dc0601007387 */ /* 0x0003e20000100800 */
[----:B------:R-:W-:Y:S01]  /*de30*/  IMAD R35, R35, UR74, RZ ;  /* 0x0000004a23237c24 */ /* 0x000fe2000f8e02ff */
[----:B------:R-:W-:Y:S01]  /*de40*/  SEL R41, R250, R41, !P0 ;  /* 0x00000029fa297207 */ /* 0x000fe20004000000 */
[----:B------:R-:W-:Y:S01]  /*de50*/  IMAD R34, R34, UR74, RZ ;  /* 0x0000004a22227c24 */ /* 0x000fe2000f8e02ff */
[----:B------:R-:W4:Y:S01]  /*de60*/  LDL R3, [R1+0x12ac] ;  /* 0x0012ac0001037983 */ /* 0x000f220000100800 */
[----:B------:R-:W-:Y:S01]  /*de70*/  IMAD R33, R33, UR74, RZ ;  /* 0x0000004a21217c24 */ /* 0x000fe2000f8e02ff */
[----:B------:R-:W-:Y:S01]  /*de80*/  SEL R42, R250, R42, !P0 ;  /* 0x0000002afa2a7207 */ /* 0x000fe20004000000 */
[----:B------:R-:W-:Y:S01]  /*de90*/  IMAD R32, R32, UR74, RZ ;  /* 0x0000004a20207c24 */ /* 0x000fe2000f8e02ff */
[----:B------:R-:W4:Y:S01]  /*dea0*/  LDL R116, [R1+0x12b4] ;  /* 0x0012b40001747983 */ /* 0x000f220000100800 */
[----:B------:R-:W-:Y:S01]  /*deb0*/  IMAD R31, R31, UR74, RZ ;  /* 0x0000004a1f1f7c24 */ /* 0x000fe2000f8e02ff */
[----:B------:R-:W-:Y:S01]  /*dec0*/  SEL R43, R250, R43, !P0 ;  /* 0x0000002bfa2b7207 */ /* 0x000fe20004000000 */
[----:B------:R-:W-:Y:S01]  /*ded0*/  IMAD R30, R30, UR74, RZ ;  /* 0x0000004a1e1e7c24 */ /* 0x000fe2000f8e02ff */
[C---:B------:R-:W-:Y:S01]  /*dee0*/  SEL R44, R250.reuse, R44, !P0 ;  /* 0x0000002cfa2c7207 */ /* 0x040fe20004000000 */
[----:B------:R-:W4:Y:S01]  /*def0*/  LDL R100, [R1+0x12bc] ;  /* 0x0012bc0001647983 */ /* 0x000f220000100800 */
[----:B------:R-:W-:Y:S01]  /*df00*/  IMAD R29, R29, UR74, RZ ;  /* 0x0000004a1d1d7c24 */ /* 0x000fe2000f8e02ff */
[----:B------:R-:W-:Y:S01]  /*df10*/  SEL R45, R250, R45, !P0 ;  /* 0x0000002dfa2d7207 */ /* 0x000fe20004000000 */
[----:B------:R-:W-:Y:S01]  /*df20*/  IMAD R28, R28, UR74, RZ ;  /* 0x0000004a1c1c7c24 */ /* 0x000fe2000f8e02ff */
[C---:B------:R-:W-:Y:S01]  /*df30*/  SEL R46, R250.reuse, R46, !P0 ;  /* 0x0000002efa2e7207 */ /* 0x040fe20004000000 */
        /* <DEDUP_REMOVED lines=39> */
[----:B------:R-:W-:Y:S01]  /*e1b0*/  SEL R66, R250, R66, !P0 ;  /* 0x00000042fa427207 */ /* 0x000fe20004000000 */
[----:B------:R-:W-:Y:S01]  /*e1c0*/  IMAD R0, R0, UR74, RZ ;  /* 0x0000004a00007c24 */ /* 0x000fe2000f8e02ff */
[C---:B------:R-:W-:Y:S01]  /*e1d0*/  SEL R67, R250.reuse, R67, !P0 ;  /* 0x00000043fa437207 */ /* 0x040fe20004000000 */
[----:B------:R-:W1:Y:S01]  /*e1e0*/  LDCU UR73, c[0x0][0x3b0] ;  /* 0x00007600ff4977ac */ /* 0x000e620008000800 */
[----:B---3--:R-:W-:Y:S01]  /*e1f0*/  ISETP.GE.AND P4, PT, R5, RZ, PT ;  /* 0x000000ff0500720c */ /* 0x008fe20003f86270 */
[----:B------:R-:W-:Y:S01]  /*e200*/  @!P3 IMAD.MOV R144, RZ, RZ, -R144 ;  /* 0x000000ffff90b224 */ /* 0x000fe200078e0a90 */
[----:B--2---:R-:W-:Y:S01]  /*e210*/  ISETP.GE.AND P2, PT, R7, RZ, PT ;  /* 0x000000ff0700720c */ /* 0x004fe20003f46270 */
[----:B------:R-:W2:Y:S01]  /*e220*/  LDL R5, [R1+0x12c0] ;  /* 0x0012c00001057983 */ /* 0x000ea20000100800 */
[----:B------:R-:W-:Y:S01]  /*e230*/  IMAD R101, R119, UR74, RZ ;  /* 0x0000004a77657c24 */ /* 0x000fe2000f8e02ff */
[----:B------:R-:W-:Y:S01]  /*e240*/  SEL R68, R250, R68, !P0 ;  /* 0x00000044fa447207 */ /* 0x000fe20004000000 */
[----:B------:R-:W-:Y:S01]  /*e250*/  IMAD R103, R120, UR74, RZ ;  /* 0x0000004a78677c24 */ /* 0x000fe2000f8e02ff */
[----:B------:R-:W3:Y:S01]  /*e260*/  LDL R7, [R1+0x1288] ;  /* 0x0012880001077983 */ /* 0x000ee20000100800 */
[----:B------:R-:W-:Y:S01]  /*e270*/  @!P1 IADD3 R142, PT, PT, -R142, RZ, RZ ;  /* 0x000000ff8e8e9210 */ /* 0x000fe20007ffe1ff */
[----:B------:R-:W-:Y:S01]  /*e280*/  IMAD R114, R122, UR74, RZ ;  /* 0x0000004a7a727c24 */ /* 0x000fe2000f8e02ff */
[----:B------:R-:W-:Y:S01]  /*e290*/  ISETP.GE.AND P1, PT, R4, RZ, PT ;  /* 0x000000ff0400720c */ /* 0x000fe20003f26270 */
[----:B------:R-:W-:Y:S01]  /*e2a0*/  IMAD R111, R128, UR74, RZ ;  /* 0x0000004a806f7c24 */ /* 0x000fe2000f8e02ff */
[C---:B------:R-:W-:Y:S01]  /*e2b0*/  SEL R142, R250.reuse, R142, !P0 ;  /* 0x0000008efa8e7207 */ /* 0x040fe20004000000 */
[----:B------:R-:W-:Y:S01]  /*e2c0*/  @!P4 IMAD.MOV R145, RZ, RZ, -R145 ;  /* 0x000000ffff91c224 */ /* 0x000fe200078e0a91 */
[----:B------:R-:W-:Y:S01]  /*e2d0*/  SEL R143, R250, R143, !P0 ;  /* 0x0000008ffa8f7207 */ /* 0x000fe20004000000 */
[----:B------:R-:W-:Y:S01]  /*e2e0*/  IMAD R102, R124, UR74, RZ ;  /* 0x0000004a7c667c24 */ /* 0x000fe2000f8e02ff */
[----:B------:R-:W-:Y:S01]  /*e2f0*/  SEL R140, R250, R140, !P0 ;  /* 0x0000008cfa8c7207 */ /* 0x000fe20004000000 */
[----:B------:R-:W-:Y:S01]  /*e300*/  IMAD R4, R142, UR67, RZ ;  /* 0x000000438e047c24 */ /* 0x000fe2000f8e02ff */
[C---:B------:R-:W-:Y:S01]  /*e310*/  SEL R145, R250.reuse, R145, !P0 ;  /* 0x00000091fa917207 */ /* 0x040fe20004000000 */
[----:B-1----:R-:W-:Y:S01]  /*e320*/  IMAD R6, R143, UR66, RZ ;  /* 0x000000428f067c24 */ /* 0x002fe2000f8e02ff */
[----:B------:R-:W-:Y:S01]  /*e330*/  @!P2 IADD3 R147, PT, PT, -R147, RZ, RZ ;  /* 0x000000ff9393a210 */ /* 0x000fe20007ffe1ff */
[----:B------:R-:W-:Y:S01]  /*e340*/  IMAD R108, R131, UR74, RZ ;  /* 0x0000004a836c7c24 */ /* 0x000fe2000f8e02ff */
[----:B------:R1:W-:Y:S01]  /*e350*/  STL [R1+0x4f4], R4 ;  /* 0x0004f40401007387 */ /* 0x0003e20000100800 */
[----:B------:R-:W-:Y:S01]  /*e360*/  @!P1 IMAD.MOV R146, RZ, RZ, -R146 ;  /* 0x000000ffff929224 */ /* 0x000fe200078e0a92 */
[----:B------:R-:W-:Y:S01]  /*e370*/  SEL R69, R250, R69, !P0 ;  /* 0x00000045fa457207 */ /* 0x000fe20004000000 */
[----:B------:R-:W-:Y:S01]  /*e380*/  IMAD R110, R130, UR74, RZ ;  /* 0x0000004a826e7c24 */ /* 0x000fe2000f8e02ff */
[----:B------:R-:W-:Y:S01]  /*e390*/  SEL R70, R250, R70, !P0 ;  /* 0x00000046fa467207 */ /* 0x000fe20004000000 */
[----:B------:R-:W-:Y:S01]  /*e3a0*/  IMAD R115, R126, UR74, RZ ;  /* 0x0000004a7e737c24 */ /* 0x000fe2000f8e02ff */
[C---:B------:R-:W-:Y:S01]  /*e3b0*/  SEL R146, R250.reuse, R146, !P0 ;  /* 0x00000092fa927207 */ /* 0x040fe20004000000 */
[----:B------:R-:W-:Y:S01]  /*e3c0*/  IMAD R109, R129, UR74, RZ ;  /* 0x0000004a816d7c24 */ /* 0x000fe2000f8e02ff */
[C---:B------:R-:W-:Y:S01]  /*e3d0*/  SEL R134, R250.reuse, R134, !P0 ;  /* 0x00000086fa867207 */ /* 0x040fe20004000000 */
[----:B------:R-:W-:Y:S01]  /*e3e0*/  IMAD R113, R125, UR74, RZ ;  /* 0x0000004a7d717c24 */ /* 0x000fe2000f8e02ff */
[----:B-1----:R-:W3:Y:S01]  /*e3f0*/  LDL R4, [R1+0x128c] ;  /* 0x00128c0001047983 */ /* 0x002ee20000100800 */
[C---:B------:R-:W-:Y:S01]  /*e400*/  SEL R147, R250.reuse, R147, !P0 ;  /* 0x00000093fa937207 */ /* 0x040fe20004000000 */
[----:B------:R-:W-:Y:S01]  /*e410*/  IMAD R112, R127, UR74, RZ ;  /* 0x0000004a7f707c24 */ /* 0x000fe2000f8e02ff */
[C---:B------:R-:W-:Y:S01]  /*e420*/  SEL R71, R250.reuse, R71, !P0 ;  /* 0x00000047fa477207 */ /* 0x040fe20004000000 */
[----:B------:R-:W-:Y:S01]  /*e430*/  STL [R1+0x4fc], R6 ;  /* 0x0004fc0601007387 */ /* 0x000fe20000100800 */
[----:B------:R-:W-:Y:S01]  /*e440*/  IMAD R121, R121, UR74, RZ ;  /* 0x0000004a79797c24 */ /* 0x000fe2000f8e02ff */
[C---:B------:R-:W-:Y:S01]  /*e450*/  SEL R72, R250.reuse, R72, !P0 ;  /* 0x00000048fa487207 */ /* 0x040fe20004000000 */
[----:B------:R-:W-:Y:S01]  /*e460*/  IMAD R104, R135, UR74, RZ ;  /* 0x0000004a87687c24 */ /* 0x000fe2000f8e02ff */
[C---:B------:R-:W-:Y:S01]  /*e470*/  SEL R73, R250.reuse, R73, !P0 ;  /* 0x00000049fa497207 */ /* 0x040fe20004000000 */
[----:B------:R-:W1:Y:S01]  /*e480*/  LDCU UR72, c[0x0][0x3b0] ;  /* 0x00007600ff4877ac */ /* 0x000e620008000800 */
[----:B------:R-:W-:-:S02]  /*e490*/  SEL R74, R250, R74, !P0 ;  /* 0x0000004afa4a7207 */ /* 0x000fc40004000000 */
[C---:B------:R-:W-:Y:S01]  /*e4a0*/  SEL R75, R250.reuse, R75, !P0 ;  /* 0x0000004bfa4b7207 */ /* 0x040fe20004000000 */
[----:B------:R-:W1:Y:S01]  /*e4b0*/  LDCU UR71, c[0x0][0x3b0] ;  /* 0x00007600ff4777ac */ /* 0x000e620008000800 */
[C---:B------:R-:W-:Y:S02]  /*e4c0*/  SEL R76, R250.reuse, R76, !P0 ;  /* 0x0000004cfa4c7207 */ /* 0x040fe40004000000 */
[----:B------:R-:W-:Y:S01]  /*e4d0*/  SEL R77, R250, R77, !P0 ;  /* 0x0000004dfa4d7207 */ /* 0x000fe20004000000 */
[----:B------:R-:W1:Y:S01]  /*e4e0*/  LDCU UR70, c[0x0][0x3b0] ;  /* 0x00007600ff4677ac */ /* 0x000e620008000800 */
[----:B----4-:R-:W-:Y:S02]  /*e4f0*/  ISETP.GE.AND P3, PT, R100, RZ, PT ;  /* 0x000000ff6400720c */ /* 0x010fe40003f66270 */
[----:B------:R-:W-:Y:S01]  /*e500*/  SEL R144, R250, R144, !P0 ;  /* 0x00000090fa907207 */ /* 0x000fe20004000000 */
[----:B------:R-:W-:Y:S01]  /*e510*/  IMAD R17, R17, UR74, RZ ;  /* 0x0000004a11117c24 */ /* 0x000fe2000f8e02ff */
[----:B------:R-:W-:Y:S01]  /*e520*/  ISETP.GE.AND P1, PT, R3, RZ, PT ;  /* 0x000000ff0300720c */ /* 0x000fe20003f26270 */
[----:B------:R-:W-:Y:S01]  /*e530*/  IMAD R3, R145, UR64, RZ ;  /* 0x0000004091037c24 */ /* 0x000fe2000f8e02ff */
[----:B------:R-:W-:Y:S01]  /*e540*/  ISETP.GE.AND P2, PT, R116, RZ, PT ;  /* 0x000000ff7400720c */ /* 0x000fe20003f46270 */
[----:B------:R-:W-:Y:S01]  /*e550*/  IMAD R41, R41, UR74, RZ ;  /* 0x0000004a29297c24 */ /* 0x000fe2000f8e02ff */
[----:B------:R-:W-:Y:S01]  /*e560*/  SEL R78, R250, R78, !P0 ;  /* 0x0000004efa4e7207 */ /* 0x000fe20004000000 */
[----:B------:R-:W-:Y:S01]  /*e570*/  IMAD R42, R42, UR74, RZ ;  /* 0x0000004a2a2a7c24 */ /* 0x000fe2000f8e02ff */
[----:B------:R4:W-:Y:S01]  /*e580*/  STL [R1+0x137c], R3 ;  /* 0x00137c0301007387 */ /* 0x0009e20000100800 */
[----:B------:R-:W-:Y:S01]  /*e590*/  IMAD R43, R43, UR74, RZ ;  /* 0x0000004a2b2b7c24 */ /* 0x000fe2000f8e02ff */
[----:B------:R-:W-:Y:S01]  /*e5a0*/  SEL R79, R250, R79, !P0 ;  /* 0x0000004ffa4f7207 */ /* 0x000fe20004000000 */
[----:B------:R-:W-:Y:S01]  /*e5b0*/  IMAD R44, R44, UR74, RZ ;  /* 0x0000004a2c2c7c24 */ /* 0x000fe2000f8e02ff */
[C---:B------:R-:W-:Y:S01]  /*e5c0*/  SEL R80, R250.reuse, R80, !P0 ;  /* 0x00000050fa507207 */ /* 0x040fe20004000000 */
[----:B------:R-:W-:Y:S01]  /*e5d0*/  IMAD R45, R45, UR74, RZ ;  /* 0x0000004a2d2d7c24 */ /* 0x000fe2000f8e02ff */
[C---:B------:R-:W-:Y:S01]  /*e5e0*/  SEL R81, R250.reuse, R81, !P0 ;  /* 0x00000051fa517207 */ /* 0x040fe20004000000 */
[----:B------:R-:W-:Y:S01]  /*e5f0*/  @!P1 IMAD.MOV R148, RZ, RZ, -R148 ;  /* 0x000000ffff949224 */ /* 0x000fe200078e0a94 */
[C---:B------:R-:W-:Y:S01]  /*e600*/  SEL R82, R250.reuse, R82, !P0 ;  /* 0x00000052fa527207 */ /* 0x040fe20004000000 */
[----:B------:R-:W-:Y:S01]  /*e610*/  @!P3 IMAD.MOV R150, RZ, RZ, -R150 ;  /* 0x000000ffff96b224 */ /* 0x000fe200078e0a96 */
[----:B------:R-:W-:Y:S01]  /*e620*/  SEL R83, R250, R83, !P0 ;  /* 0x00000053fa537207 */ /* 0x000fe20004000000 */
[----:B----4-:R-:W-:Y:S01]  /*e630*/  IMAD R3, R146, UR63, RZ ;  /* 0x0000003f92037c24 */ /* 0x010fe2000f8e02ff */
[----:B------:R-:W-:-:S02]  /*e640*/  SEL R84, R250, R84, !P0 ;  /* 0x00000054fa547207 */ /* 0x000fc40004000000 */
[----:B--2---:R-:W-:Y:S02]  /*e650*/  ISETP.GE.AND P4, PT, R5, RZ, PT ;  /* 0x000000ff0500720c */ /* 0x004fe40003f86270 */
[----:B------:R2:W-:Y:S01]  /*e660*/  STL [R1+0x514], R3 ;  /* 0x0005140301007387 */ /* 0x0005e20000100800 */
[----:B------:R-:W-:Y:S01]  /*e670*/  IMAD R126, R132, UR74, RZ ;  /* 0x0000004a847e7c24 */ /* 0x000fe2000f8e02ff */
[----:B------:R-:W-:Y:S01]  /*e680*/  SEL R85, R250, R85, !P0 ;  /* 0x00000055fa557207 */ /* 0x000fe20004000000 */
[----:B------:R-:W-:Y:S01]  /*e690*/  IMAD R129, R140, UR69, RZ ;  /* 0x000000458c817c24 */ /* 0x000fe2000f8e02ff */
[----:B------:R-:W4:Y:S01]  /*e6a0*/  LDL R118, [R1+0x1290] ;  /* 0x0012900001767983 */ /* 0x000f220000100800 */
[----:B---3--:R-:W-:Y:S01]  /*e6b0*/  ISETP.GE.AND P1, PT, R7, RZ, PT ;  /* 0x000000ff0700720c */ /* 0x008fe20003f26270 */
[----:B------:R-:W-:Y:S01]  /*e6c0*/  @!P2 IMAD.MOV R149, RZ, RZ, -R149 ;  /* 0x000000ffff95a224 */ /* 0x000fe200078e0a95 */
[C---:B------:R-:W-:Y:S01]  /*e6d0*/  SEL R148, R250.reuse, R148, !P0 ;  /* 0x00000094fa947207 */ /* 0x040fe20004000000 */
[----:B------:R-:W-:Y:S01]  /*e6e0*/  IMAD.MOV.U32 R145, RZ, RZ, R109 ;  /* 0x000000ffff917224 */ /* 0x000fe200078e006d */
[C---:B------:R-:W-:Y:S01]  /*e6f0*/  SEL R150, R250.reuse, R150, !P0 ;  /* 0x00000096fa967207 */ /* 0x040fe20004000000 */
[----:B--2---:R-:W-:Y:S01]  /*e700*/  IMAD R3, R147, UR62, RZ ;  /* 0x0000003e93037c24 */ /* 0x004fe2000f8e02ff */
[C---:B------:R-:W-:Y:S01]  /*e710*/  SEL R149, R250.reuse, R149, !P0 ;  /* 0x00000095fa957207 */ /* 0x040fe20004000000 */
[----:B------:R-:W-:Y:S01]  /*e720*/  @!P4 IMAD.MOV R151, RZ, RZ, -R151 ;  /* 0x000000ffff97c224 */ /* 0x000fe200078e0a97 */
[----:B------:R-:W-:Y:S01]  /*e730*/  SEL R86, R250, R86, !P0 ;  /* 0x00000056fa567207 */ /* 0x000fe20004000000 */
[----:B------:R-:W-:Y:S01]  /*e740*/  IMAD R132, R144, UR65, RZ ;  /* 0x0000004190847c24 */ /* 0x000fe2000f8e02ff */
[----:B------:R2:W-:Y:S01]  /*e750*/  STL [R1+0x51c], R3 ;  /* 0x00051c0301007387 */ /* 0x0005e20000100800 */
[----:B------:R-:W-:Y:S01]  /*e760*/  IMAD R140, R141, UR68, RZ ;  /* 0x000000448d8c7c24 */ /* 0x000fe2000f8e02ff */
[----:B------:R-:W-:Y:S01]  /*e770*/  SEL R87, R250, R87, !P0 ;  /* 0x00000057fa577207 */ /* 0x000fe20004000000 */
[----:B------:R-:W-:Y:S01]  /*e780*/  IMAD R125, R134, UR74, RZ ;  /* 0x0000004a867d7c24 */ /* 0x000fe2000f8e02ff */
[----:B------:R-:W3:Y:S01]  /*e790*/  LDL R7, [R1+0x129c] ;  /* 0x00129c0001077983 */ /* 0x000ee20000100800 */
[----:B------:R-:W-:Y:S01]  /*e7a0*/  @!P1 IADD3 R152, PT, PT, -R152, RZ, RZ ;  /* 0x000000ff98989210 */ /* 0x000fe20007ffe1ff */
[----:B------:R-:W-:Y:S01]  /*e7b0*/  IMAD.MOV.U32 R139, RZ, RZ, R112 ;  /* 0x000000ffff8b7224 */ /* 0x000fe200078e0070 */
[C---:B------:R-:W-:Y:S01]  /*e7c0*/  SEL R88, R250.reuse, R88, !P0 ;  /* 0x00000058fa587207 */ /* 0x040fe20004000000 */
[----:B------:R-:W4:Y:S01]  /*e7d0*/  LDL R117, [R1+0x1294] ;  /* 0x0012940001757983 */ /* 0x000f220000100800 */
[----:B------:R-:W-:Y:S01]  /*e7e0*/  IMAD.MOV.U32 R137, RZ, RZ, R113 ;  /* 0x000000ffff897224 */ /* 0x000fe200078e0071 */
[----:B------:R-:W-:Y:S01]  /*e7f0*/  SEL R89, R250, R89, !P0 ;  /* 0x00000059fa597207 */ /* 0x000fe20004000000 */
[----:B------:R-:W-:Y:S01]  /*e800*/  IMAD.MOV.U32 R135, RZ, RZ, R114 ;  /* 0x000000ffff877224 */ /* 0x000fe200078e0072 */
[----:B------:R-:W4:Y:S01]  /*e810*/  LDL R116, [R1+0x1270] ;  /* 0x0012700001747983 */ /* 0x000f220000100800 */
[----:B------:R-:W-:Y:S01]  /*e820*/  ISETP.GE.AND P2, PT, R4, RZ, PT ;  /* 0x000000ff0400720c */ /* 0x000fe20003f46270 */
[----:B------:R-:W-:Y:S01]  /*e830*/  IMAD R46, R46, UR74, RZ ;  /* 0x0000004a2e2e7c24 */ /* 0x000fe2000f8e02ff */
[----:B------:R-:W-:Y:S01]  /*e840*/  MOV R144, R110 ;  /* 0x0000006e00907202 */ /* 0x000fe20000000f00 */
[----:B------:R-:W4:Y:S01]  /*e850*/  LDL R100, [R1+0x1278] ;  /* 0x0012780001647983 */ /* 0x000f220000100800 */
[----:B--2---:R-:W-:Y:S01]  /*e860*/  IMAD R3, R148, UR61, RZ ;  /* 0x0000003d94037c24 */ /* 0x004fe2000f8e02ff */
[----:B------:R-:W-:Y:S01]  /*e870*/  SEL R152, R250, R152, !P0 ;  /* 0x00000098fa987207 */ /* 0x000fe20004000000 */
[----:B------:R-:W-:Y:S01]  /*e880*/  IMAD R4, R150, UR59, RZ ;  /* 0x0000003b96047c24 */ /* 0x000fe2000f8e02ff */
[----:B------:R-:W-:Y:S01]  /*e890*/  SEL R151, R250, R151, !P0 ;  /* 0x00000097fa977207 */ /* 0x000fe20004000000 */
[----:B------:R-:W-:Y:S01]  /*e8a0*/  IMAD.MOV.U32 R141, RZ, RZ, R111 ;  /* 0x000000ffff8d7224 */ /* 0x000fe200078e006f */
[----:B------:R2:W-:Y:S01]  /*e8b0*/  STL [R1+0x524], R3 ;  /* 0x0005240301007387 */ /* 0x0005e20000100800 */
[----:B------:R-:W-:Y:S01]  /*e8c0*/  IMAD R47, R47, UR74, RZ ;  /* 0x0000004a2f2f7c24 */ /* 0x000fe2000f8e02ff */
[----:B------:R-:W-:Y:S01]  /*e8d0*/  MOV R134, R115 ;  /* 0x0000007300867202 */ /* 0x000fe20000000f00 */
[----:B------:R-:W-:Y:S01]  /*e8e0*/  IMAD R48, R48, UR74, RZ ;  /* 0x0000004a30307c24 */ /* 0x000fe2000f8e02ff */
[----:B------:R-:W4:Y:S01]  /*e8f0*/  LDL R5, [R1+0x127c] ;  /* 0x00127c0001057983 */ /* 0x000f220000100800 */
[----:B------:R-:W-:Y:S01]  /*e900*/  @!P2 IMAD.MOV R153, RZ, RZ, -R153 ;  /* 0x000000ffff99a224 */ /* 0x000fe200078e0a99 */
[C---:B------:R-:W-:Y:S01]  /*e910*/  SEL R90, R250.reuse, R90, !P0 ;  /* 0x0000005afa5a7207 */ /* 0x040fe20004000000 */
[----:B------:R-:W-:Y:S01]  /*e920*/  IMAD R49, R49, UR74, RZ ;  /* 0x0000004a31317c24 */ /* 0x000fe2000f8e02ff */
[----:B------:R-:W-:Y:S01]  /*e930*/  SEL R91, R250, R91, !P0 ;  /* 0x0000005bfa5b7207 */ /* 0x000fe20004000000 */
[----:B------:R-:W-:Y:S01]  /*e940*/  IMAD R50, R50, UR74, RZ ;  /* 0x0000004a32327c24 */ /* 0x000fe2000f8e02ff */
[C---:B------:R-:W-:Y:S01]  /*e950*/  SEL R92, R250.reuse, R92, !P0 ;  /* 0x0000005cfa5c7207 */ /* 0x040fe20004000000 */
[----:B--2---:R-:W-:Y:S01]  /*e960*/  IMAD R3, R149, UR60, RZ ;  /* 0x0000003c95037c24 */ /* 0x004fe2000f8e02ff */
[C---:B------:R-:W-:Y:S01]  /*e970*/  SEL R153, R250.reuse, R153, !P0 ;  /* 0x00000099fa997207 */ /* 0x040fe20004000000 */
[----:B------:R-:W-:Y:S01]  /*e980*/  IMAD R51, R51, UR74, RZ ;  /* 0x0000004a33337c24 */ /* 0x000fe2000f8e02ff */
[----:B------:R-:W-:Y:S01]  /*e990*/  SEL R93, R250, R93, !P0 ;  /* 0x0000005dfa5d7207 */ /* 0x000fe20004000000 */
[----:B------:R-:W-:Y:S01]  /*e9a0*/  IMAD R52, R52, UR74, RZ ;  /* 0x0000004a34347c24 */ /* 0x000fe2000f8e02ff */
[----:B------:R2:W-:Y:S01]  /*e9b0*/  STL [R1+0x52c], R3 ;  /* 0x00052c0301007387 */ /* 0x0005e20000100800 */
[----:B------:R-:W-:Y:S01]  /*e9c0*/  IMAD R6, R153, UR56, RZ ;  /* 0x0000003899067c24 */ /* 0x000fe2000f8e02ff */
[----:B------:R-:W-:Y:S01]  /*e9d0*/  SEL R94, R250, R94, !P0 ;  /* 0x0000005efa5e7207 */ /* 0x000fe20004000000 */
[----:B------:R-:W-:Y:S01]  /*e9e0*/  IMAD R53, R53, UR74, RZ ;  /* 0x0000004a35357c24 */ /* 0x000fe2000f8e02ff */
[----:B------:R-:W-:Y:S01]  /*e9f0*/  STL [R1+0x1380], R4 ;  /* 0x0013800401007387 */ /* 0x000fe20000100800 */
[----:B------:R-:W-:Y:S01]  /*ea00*/  IMAD R54, R54, UR74, RZ ;  /* 0x0000004a36367c24 */ /* 0x000fe2000f8e02ff */
[C---:B------:R-:W-:Y:S01]  /*ea10*/  SEL R95, R250.reuse, R95, !P0 ;  /* 0x0000005ffa5f7207 */ /* 0x040fe20004000000 */
[----:B------:R-:W-:Y:S01]  /*ea20*/  IMAD R55, R55, UR74, RZ ;  /* 0x0000004a37377c24 */ /* 0x000fe2000f8e02ff */
[----:B------:R-:W-:Y:S01]  /*ea30*/  SEL R96, R250, R96, !P0 ;  /* 0x00000060fa607207 */ /* 0x000fe20004000000 */
[----:B------:R-:W-:Y:S01]  /*ea40*/  IMAD R56, R56, UR74, RZ ;  /* 0x0000004a38387c24 */ /* 0x000fe2000f8e02ff */
[----:B------:R-:W-:Y:S01]  /*ea50*/  SEL R97, R250, R97, !P0 ;  /* 0x00000061fa617207 */ /* 0x000fe20004000000 */
[----:B--2---:R-:W-:Y:S01]  /*ea60*/  IMAD R3, R152, UR57, RZ ;  /* 0x0000003998037c24 */ /* 0x004fe2000f8e02ff */
[C---:B------:R-:W-:Y:S01]  /*ea70*/  SEL R98, R250.reuse, R98, !P0 ;  /* 0x00000062fa627207 */ /* 0x040fe20004000000 */
[----:B------:R-:W-:Y:S01]  /*ea80*/  IMAD R57, R57, UR74, RZ ;  /* 0x0000004a39397c24 */ /* 0x000fe2000f8e02ff */
[----:B------:R-:W-:Y:S01]  /*ea90*/  SEL R99, R250, R99, !P0 ;  /* 0x00000063fa637207 */ /* 0x000fe20004000000 */
[----:B------:R-:W-:Y:S01]  /*eaa0*/  IMAD R58, R58, UR74, RZ ;  /* 0x0000004a3a3a7c24 */ /* 0x000fe2000f8e02ff */
[----:B------:R2:W-:Y:S01]  /*eab0*/  STL [R1+0x544], R3 ;  /* 0x0005440301007387 */ /* 0x0005e20000100800 */
[----:B------:R-:W-:Y:S01]  /*eac0*/  IMAD R59, R59, UR74, RZ ;  /* 0x0000004a3b3b7c24 */ /* 0x000fe2000f8e02ff */
[----:B------:R-:W1:Y:S01]  /*ead0*/  LDCU UR69, c[0x0][0x3b0] ;  /* 0x00007600ff4577ac */ /* 0x000e620008000800 */
[----:B------:R-:W-:-:S02]  /*eae0*/  IMAD R60, R60, UR74, RZ ;  /* 0x0000004a3c3c7c24 */ /* 0x000fc4000f8e02ff */
[----:B------:R-:W-:Y:S01]  /*eaf0*/  IMAD R61, R61, UR74, RZ ;  /* 0x0000004a3d3d7c24 */ /* 0x000fe2000f8e02ff */
[----:B------:R-:W1:Y:S01]  /*eb00*/  LDCU UR68, c[0x0][0x3b0] ;  /* 0x00007600ff4477ac */ /* 0x000e620008000800 */
[----:B------:R-:W-:Y:S02]  /*eb10*/  IMAD R62, R62, UR74, RZ ;  /* 0x0000004a3e3e7c24 */ /* 0x000fe4000f8e02ff */
[----:B------:R-:W-:Y:S01]  /*eb20*/  IMAD R63, R63, UR74, RZ ;  /* 0x0000004a3f3f7c24 */ /* 0x000fe2000f8e02ff */
[----:B------:R-:W1:Y:S01]  /*eb30*/  LDCU UR67, c[0x0][0x3b0] ;  /* 0x00007600ff4377ac */ /* 0x000e620008000800 */
[----:B------:R-:W-:Y:S02]  /*eb40*/  IMAD R64, R64, UR74, RZ ;  /* 0x0000004a40407c24 */ /* 0x000fe4000f8e02ff */
        /* <DEDUP_REMOVED lines=14> */
[----:B---3--:R-:W-:Y:S02]  /*ec30*/  ISETP.GE.AND P3, PT, R7, RZ, PT ;  /* 0x000000ff0700720c */ /* 0x008fe40003f66270 */
[----:B----4-:R-:W-:Y:S01]  /*ec40*/  ISETP.GE.AND P1, PT, R118, RZ, PT ;  /* 0x000000ff7600720c */ /* 0x010fe20003f26270 */
[----:B------:R-:W3:Y:S01]  /*ec50*/  LDL R7, [R1+0x1280] ;  /* 0x0012800001077983 */ /* 0x000ee20000100800 */
[----:B------:R-:W-:Y:S02]  /*ec60*/  ISETP.GE.AND P2, PT, R117, RZ, PT ;  /* 0x000000ff7500720c */ /* 0x000fe40003f46270 */
[----:B------:R-:W-:Y:S01]  /*ec70*/  ISETP.GE.AND P4, PT, R116, RZ, PT ;  /* 0x000000ff7400720c */ /* 0x000fe20003f86270 */
[----:B------:R-:W-:Y:S01]  /*ec80*/  STL [R1+0x1388], R6 ;  /* 0x0013880601007387 */ /* 0x000fe20000100800 */
[----:B------:R-:W-:Y:S01]  /*ec90*/  IMAD R136, R151, UR58, RZ ;  /* 0x0000003a97887c24 */ /* 0x000fe2000f8e02ff */
[----:B------:R-:W-:Y:S01]  /*eca0*/  MOV R149, R105 ;  /* 0x0000006900957202 */ /* 0x000fe20000000f00 */
[----:B------:R-:W-:Y:S01]  /*ecb0*/  IMAD R74, R74, UR74, RZ ;  /* 0x0000004a4a4a7c24 */ /* 0x000fe2000f8e02ff */
[----:B------:R-:W4:Y:S02]  /*ecc0*/  LDL R117, [R1+0x1250] ;  /* 0x0012500001757983 */ /* 0x000f240000100800 */
[----:B------:R-:W-:Y:S01]  /*ecd0*/  @!P3 IMAD.MOV R156, RZ, RZ, -R156 ;  /* 0x000000ffff9cb224 */ /* 0x000fe200078e0a9c */
[----:B------:R-:W1:Y:S01]  /*ece0*/  LDCU UR61, c[0x0][0x3b0] ;  /* 0x00007600ff3d77ac */ /* 0x000e620008000800 */
[----:B------:R-:W-:Y:S01]  /*ecf0*/  @!P1 IMAD.MOV R154, RZ, RZ, -R154 ;  /* 0x000000ffff9a9224 */ /* 0x000fe200078e0a9a */
[----:B------:R-:W-:Y:S01]  /*ed00*/  ISETP.GE.AND P1, PT, R100, RZ, PT ;  /* 0x000000ff6400720c */ /* 0x000fe20003f26270 */
[----:B------:R-:W4:Y:S01]  /*ed10*/  LDL R119, [R1+0x1284] ;  /* 0x0012840001777983 */ /* 0x000f220000100800 */
[----:B------:R-:W-:Y:S01]  /*ed20*/  IMAD R75, R75, UR74, RZ ;  /* 0x0000004a4b4b7c24 */ /* 0x000fe2000f8e02ff */
[----:B------:R-:W1:Y:S02]  /*ed30*/  LDCU UR60, c[0x0][0x3b0] ;  /* 0x00007600ff3c77ac */ /* 0x000e640008000800 */
[----:B------:R-:W4:Y:S01]  /*ed40*/  LDL R116, [R1+0x1258] ;  /* 0x0012580001747983 */ /* 0x000f220000100800 */
[----:B------:R-:W-:Y:S01]  /*ed50*/  @!P2 IMAD.MOV R155, RZ, RZ, -R155 ;  /* 0x000000ffff9ba224 */ /* 0x000fe200078e0a9b */
[----:B------:R-:W-:Y:S01]  /*ed60*/  @!P4 IADD3 R157, PT, PT, -R157, RZ, RZ ;  /* 0x000000ff9d9dc210 */ /* 0x000fe20007ffe1ff */
[----:B------:R-:W-:Y:S01]  /*ed70*/  IMAD R76, R76, UR74, RZ ;  /* 0x0000004a4c4c7c24 */ /* 0x000fe2000f8e02ff */
[C---:B------:R-:W-:Y:S01]  /*ed80*/  SEL R156, R250.reuse, R156, !P0 ;  /* 0x0000009cfa9c7207 */ /* 0x040fe20004000000 */
[----:B------:R-:W4:Y:S01]  /*ed90*/  LDL R118, [R1+0x124c] ;  /* 0x00124c0001767983 */ /* 0x000f220000100800 */
[C---:B------:R-:W-:Y:S01]  /*eda0*/  SEL R155, R250.reuse, R155, !P0 ;  /* 0x0000009bfa9b7207 */ /* 0x040fe20004000000 */
[----:B------:R-:W-:Y:S01]  /*edb0*/  IMAD R77, R77, UR74, RZ ;  /* 0x0000004a4d4d7c24 */ /* 0x000fe2000f8e02ff */
[----:B------:R-:W1:Y:S01]  /*edc0*/  LDCU UR59, c[0x0][0x3b0] ;  /* 0x00007600ff3b77ac */ /* 0x000e620008000800 */
[----:B------:R-:W-:Y:S01]  /*edd0*/  @!P1 IMAD.MOV R158, RZ, RZ, -R158 ;  /* 0x000000ffff9e9224 */ /* 0x000fe200078e0a9e */
[----:B------:R-:W-:Y:S01]  /*ede0*/  ISETP.GE.AND P2, PT, R5, RZ, PT ;  /* 0x000000ff0500720c */ /* 0x000fe20003f46270 */
[----:B------:R-:W-:Y:S01]  /*edf0*/  IMAD R5, R155, UR54, RZ ;  /* 0x000000369b057c24 */ /* 0x000fe2000f8e02ff */
[C---:B------:R-:W-:Y:S01]  /*ee00*/  SEL R157, R250.reuse, R157, !P0 ;  /* 0x0000009dfa9d7207 */ /* 0x040fe20004000000 */
[----:B------:R-:W4:Y:S01]  /*ee10*/  LDL R100, [R1+0x1260] ;  /* 0x0012600001647983 */ /* 0x000f220000100800 */
[----:B------:R-:W-:Y:S01]  /*ee20*/  SEL R158, R250, R158, !P0 ;  /* 0x0000009efa9e7207 */ /* 0x000fe20004000000 */
[----:B--2---:R-:W-:Y:S01]  /*ee30*/  IMAD R3, R156, UR53, RZ ;  /* 0x000000359c037c24 */ /* 0x004fe2000f8e02ff */
[----:B------:R-:W-:Y:S01]  /*ee40*/  SEL R154, R250, R154, !P0 ;  /* 0x0000009afa9a7207 */ /* 0x000fe20004000000 */
[----:B------:R2:W-:Y:S01]  /*ee50*/  STL [R1+0x138c], R5 ;  /* 0x00138c0501007387 */ /* 0x0005e20000100800 */
[----:B------:R-:W-:Y:S01]  /*ee60*/  IMAD R78, R78, UR74, RZ ;  /* 0x0000004a4e4e7c24 */ /* 0x000fe2000f8e02ff */
[----:B------:R-:W1:Y:S02]  /*ee70*/  LDCU UR58, c[0x0][0x3b0] ;  /* 0x00007600ff3a77ac */ /* 0x000e640008000800 */
[----:B------:R-:W-:Y:S01]  /*ee80*/  STL [R1+0x564], R3 ;  /* 0x0005640301007387 */ /* 0x000fe20000100800 */
[----:B------:R-:W-:Y:S01]  /*ee90*/  IMAD R79, R79, UR74, RZ ;  /* 0x0000004a4f4f7c24 */ /* 0x000fe2000f8e02ff */
[----:B------:R-:W1:Y:S01]  /*eea0*/  LDCU UR57, c[0x0][0x3b0] ;  /* 0x00007600ff3977ac */ /* 0x000e620008000800 */
[----:B--2---:R-:W-:Y:S01]  /*eeb0*/  IMAD R5, R158, UR51, RZ ;  /* 0x000000339e057c24 */ /* 0x004fe2000f8e02ff */
[----:B------:R-:W2:Y:S01]  /*eec0*/  LDCU UR56, c[0x0][0x3b0] ;  /* 0x00007600ff3877ac */ /* 0x000ea20008000800 */
[----:B---3--:R-:W-:Y:S01]  /*eed0*/  ISETP.GE.AND P1, PT, R7, RZ, PT ;  /* 0x000000ff0700720c */ /* 0x008fe20003f26270 */
[----:B------:R-:W-:Y:S01]  /*eee0*/  IMAD R7, R157, UR52, RZ ;  /* 0x000000349d077c24 */ /* 0x000fe2000f8e02ff */
[----:B------:R-:W3:Y:S04]  /*eef0*/  LDCU UR54, c[0x0][0x3b0] ;  /* 0x00007600ff3677ac */ /* 0x000ee80008000800 */
[----:B------:R-:W-:Y:S01]  /*ef00*/  STL [R1+0x1390], R7 ;  /* 0x0013900701007387 */ /* 0x000fe20000100800 */
[----:B----4-:R-:W-:-:S03]  /*ef10*/  ISETP.GE.AND P4, PT, R117, RZ, PT ;  /* 0x000000ff7500720c */ /* 0x010fc60003f86270 */
[----:B------:R4:W-:Y:S01]  /*ef20*/  STL [R1+0x1394], R5 ;  /* 0x0013940501007387 */ /* 0x0009e20000100800 */
[----:B------:R-:W-:Y:S01]  /*ef30*/  @!P2 IMAD.MOV R159, RZ, RZ, -R159 ;  /* 0x000000ffff9fa224 */ /* 0x000fe200078e0a9f */
[----:B------:R-:W1:Y:S02]  /*ef40*/  LDCU UR53, c[0x0][0x3b0] ;  /* 0x00007600ff3577ac */ /* 0x000e640008000800 */
[----:B------:R-:W2:Y:S01]  /*ef50*/  LDL R117, [R1+0x1240] ;  /* 0x0012400001757983 */ /* 0x000ea20000100800 */
[----:B------:R-:W-:Y:S01]  /*ef60*/  @!P1 IMAD.MOV R160, RZ, RZ, -R160 ;  /* 0x000000ffffa09224 */ /* 0x000fe200078e0aa0 */
[----:B------:R-:W1:Y:S02]  /*ef70*/  LDCU UR52, c[0x0][0x3b0] ;  /* 0x00007600ff3477ac */ /* 0x000e640008000800 */
[----:B------:R-:W3:Y:S01]  /*ef80*/  LDL R120, [R1+0x1268] ;  /* 0x0012680001787983 */ /* 0x000ee20000100800 */
[----:B------:R-:W-:Y:S02]  /*ef90*/  ISETP.GE.AND P2, PT, R119, RZ, PT ;  /* 0x000000ff7700720c */ /* 0x000fe40003f46270 */
[----:B------:R-:W-:Y:S01]  /*efa0*/  ISETP.GE.AND P3, PT, R118, RZ, PT ;  /* 0x000000ff7600720c */ /* 0x000fe20003f66270 */
[----:B------:R-:W4:Y:S01]  /*efb0*/  LDL R119, [R1+0x1238] ;  /* 0x0012380001777983 */ /* 0x000f220000100800 */
[----:B------:R-:W-:Y:S01]  /*efc0*/  ISETP.GE.AND P1, PT, R116, RZ, PT ;  /* 0x000000ff7400720c */ /* 0x000fe20003f26270 */
[----:B------:R-:W-:Y:S01]  /*efd0*/  IMAD R150, R154, UR55, RZ ;  /* 0x000000379a967c24 */ /* 0x000fe2000f8e02ff */
[----:B------:R-:W1:Y:S01]  /*efe0*/  LDCU UR51, c[0x0][0x3b0] ;  /* 0x00007600ff3377ac */ /* 0x000e620008000800 */
[----:B------:R-:W4:Y:S04]  /*eff0*/  LDL R116, [R1+0x1248] ;  /* 0x0012480001747983 */ /* 0x000f280000100800 */
[----:B------:R-:W4:Y:S02]  /*f000*/  LDL R122, [R1+0x1220] ;  /* 0x00122000017a7983 */ /* 0x000f240000100800 */
[----:B------:R-:W-:Y:S01]  /*f010*/  @!P2 IMAD.MOV R161, RZ, RZ, -R161 ;  /* 0x000000ffffa1a224 */ /* 0x000fe200078e0aa1 */
[----:B------:R-:W-:Y:S01]  /*f020*/  ISETP.GE.AND P2, PT, R100, RZ, PT ;  /* 0x000000ff6400720c */ /* 0x000fe20003f46270 */
[----:B------:R-:W-:Y:S01]  /*f030*/  @!P4 IMAD.MOV R163, RZ, RZ, -R163 ;  /* 0x000000ffffa3c224 */ /* 0x000fe200078e0aa3 */
[----:B------:R-:W4:Y:S04]  /*f040*/  LDL R100, [R1+0x1244] ;  /* 0x0012440001647983 */ /* 0x000f280000100800 */
[----:B------:R-:W4:Y:S01]  /*f050*/  LDL R118, [R1+0x123c] ;  /* 0x00123c0001767983 */ /* 0x000f220000100800 */
[----:B------:R-:W-:Y:S01]  /*f060*/  @!P1 IMAD.MOV R164, RZ, RZ, -R164 ;  /* 0x000000ffffa49224 */ /* 0x000fe200078e0aa4 */
[----:B------:R-:W-:Y:S01]  /*f070*/  @!P3 IADD3 R162, PT, PT, -R162, RZ, RZ ;  /* 0x000000ffa2a2b210 */ /* 0x000fe20007ffe1ff */
[----:B------:R-:W-:Y:S01]  /*f080*/  IMAD R80, R80, UR74, RZ ;  /* 0x0000004a50507c24 */ /* 0x000fe2000f8e02ff */
[----:B------:R-:W4:Y:S04]  /*f090*/  LDL R128, [R1+0x11e8] ;  /* 0x0011e80001807983 */ /* 0x000f280000100800 */
[----:B------:R-:W4:Y:S04]  /*f0a0*/  LDL R123, [R1+0x11b0] ;  /* 0x0011b000017b7983 */ /* 0x000f280000100800 */
[----:B------:R-:W4:Y:S04]  /*f0b0*/  LDL R124, [R1+0x11b8] ;  /* 0x0011b800017c7983 */ /* 0x000f280000100800 */
[----:B------:R-:W4:Y:S01]  /*f0c0*/  LDL R131, [R1+0xfb0] ;  /* 0x000fb00001837983 */ /* 0x000f220000100800 */
[----:B------:R-:W-:-:S02]  /*f0d0*/  IMAD R81, R81, UR74, RZ ;  /* 0x0000004a51517c24 */ /* 0x000fc4000f8e02ff */
[----:B------:R-:W-:Y:S02]  /*f0e0*/  IMAD R82, R82, UR74, RZ ;  /* 0x0000004a52527c24 */ /* 0x000fe4000f8e02ff */
[----:B------:R-:W-:Y:S02]  /*f0f0*/  IMAD R83, R83, UR74, RZ ;  /* 0x0000004a53537c24 */ /* 0x000fe4000f8e02ff */
[----:B------:R-:W-:Y:S02]  /*f100*/  IMAD R84, R84, UR74, RZ ;  /* 0x0000004a54547c24 */ /* 0x000fe4000f8e02ff */
[----:B------:R-:W-:Y:S02]  /*f110*/  IMAD R85, R85, UR74, RZ ;  /* 0x0000004a55557c24 */ /* 0x000fe4000f8e02ff */
[----:B------:R-:W-:Y:S02]  /*f120*/  IMAD R86, R86, UR74, RZ ;  /* 0x0000004a56567c24 */ /* 0x000fe4000f8e02ff */
[----:B------:R-:W-:-:S02]  /*f130*/  IMAD R87, R87, UR74, RZ ;  /* 0x0000004a57577c24 */ /* 0x000fc4000f8e02ff */
[----:B------:R-:W-:Y:S02]  /*f140*/  IMAD.MOV.U32 R146, RZ, RZ, R108 ;  /* 0x000000ffff927224 */ /* 0x000fe400078e006c */
[----:B------:R-:W-:Y:S02]  /*f150*/  IMAD R88, R88, UR74, RZ ;  /* 0x0000004a58587c24 */ /* 0x000fe4000f8e02ff */
[----:B------:R-:W-:Y:S02]  /*f160*/  IMAD R89, R89, UR74, RZ ;  /* 0x0000004a59597c24 */ /* 0x000fe4000f8e02ff */
[----:B------:R-:W-:Y:S02]  /*f170*/  IMAD R90, R90, UR74, RZ ;  /* 0x0000004a5a5a7c24 */ /* 0x000fe4000f8e02ff */
[----:B------:R-:W-:Y:S02]  /*f180*/  IMAD R91, R91, UR74, RZ ;  /* 0x0000004a5b5b7c24 */ /* 0x000fe4000f8e02ff */
[----:B------:R-:W-:-:S02]  /*f190*/  IMAD R92, R92, UR74, RZ ;  /* 0x0000004a5c5c7c24 */ /* 0x000fc4000f8e02ff */
[----:B------:R-:W-:Y:S01]  /*f1a0*/  IMAD R93, R93, UR74, RZ ;  /* 0x0000004a5d5d7c24 */ /* 0x000fe2000f8e02ff */
[----:B------:R-:W-:Y:S01]  /*f1b0*/  SEL R159, R250, R159, !P0 ;  /* 0x0000009ffa9f7207 */ /* 0x000fe20004000000 */
[----:B------:R-:W-:Y:S02]  /*f1c0*/  IMAD R94, R94, UR74, RZ ;  /* 0x0000004a5e5e7c24 */ /* 0x000fe4000f8e02ff */
[----:B------:R-:W-:Y:S02]  /*f1d0*/  IMAD.MOV.U32 R147, RZ, RZ, R107 ;  /* 0x000000ffff937224 */ /* 0x000fe400078e006b */
[----:B------:R-:W-:Y:S02]  /*f1e0*/  IMAD.MOV.U32 R148, RZ, RZ, R106 ;  /* 0x000000ffff947224 */ /* 0x000fe400078e006a */
[----:B------:R-:W-:Y:S02]  /*f1f0*/  IMAD R95, R95, UR74, RZ ;  /* 0x0000004a5f5f7c24 */ /* 0x000fe4000f8e02ff */
[----:B------:R-:W-:-:S02]  /*f200*/  IMAD.MOV.U32 R152, RZ, RZ, R104 ;  /* 0x000000ffff987224 */ /* 0x000fc400078e0068 */
[----:B------:R-:W-:Y:S02]  /*f210*/  IMAD.MOV.U32 R155, RZ, RZ, R101 ;  /* 0x000000ffff9b7224 */ /* 0x000fe400078e0065 */
[----:B------:R-:W-:Y:S02]  /*f220*/  IMAD R96, R96, UR74, RZ ;  /* 0x0000004a60607c24 */ /* 0x000fe4000f8e02ff */
[----:B------:R-:W-:Y:S02]  /*f230*/  IMAD.MOV.U32 R153, RZ, RZ, R103 ;  /* 0x000000ffff997224 */ /* 0x000fe400078e0067 */
[----:B------:R-:W-:Y:S02]  /*f240*/  IMAD R97, R97, UR74, RZ ;  /* 0x0000004a61617c24 */ /* 0x000fe4000f8e02ff */
[----:B------:R-:W-:Y:S02]  /*f250*/  IMAD R98, R98, UR74, RZ ;  /* 0x0000004a62627c24 */ /* 0x000fe4000f8e02ff */
[----:B------:R-:W-:Y:S01]  /*f260*/  IMAD R99, R99, UR74, RZ ;  /* 0x0000004a63637c24 */ /* 0x000fe2000f8e02ff */
[----:B------:R-:W-:Y:S01]  /*f270*/  SEL R160, R250, R160, !P0 ;  /* 0x000000a0faa07207 */ /* 0x000fe20004000000 */
[----:B------:R-:W1:Y:S01]  /*f280*/  LDCU UR55, c[0x0][0x3b0] ;  /* 0x00007600ff3777ac */ /* 0x000e620008000800 */
[----:B--2---:R-:W-:-:S02]  /*f290*/  ISETP.GE.AND P4, PT, R117, RZ, PT ;  /* 0x000000ff7500720c */ /* 0x004fc40003f86270 */
[----:B---3--:R-:W-:Y:S01]  /*f2a0*/  ISETP.GE.AND P1, PT, R120, RZ, PT ;  /* 0x000000ff7800720c */ /* 0x008fe20003f26270 */
[----:B------:R-:W2:Y:S01]  /*f2b0*/  LDL R117, [R1+0x1210] ;  /* 0x0012100001757983 */ /* 0x000ea20000100800 */
[----:B------:R-:W-:Y:S01]  /*f2c0*/  @!P2 IMAD.MOV R165, RZ, RZ, -R165 ;  /* 0x000000ffffa5a224 */ /* 0x000fe200078e0aa5 */
[----:B----4-:R-:W-:Y:S02]  /*f2d0*/  ISETP.GE.AND P3, PT, R118, RZ, PT ;  /* 0x000000ff7600720c */ /* 0x010fe40003f66270 */
[----:B------:R-:W3:Y:S08]  /*f2e0*/  LDL R120, [R1+0x121c] ;  /* 0x00121c0001787983 */ /* 0x000ef00000100800 */
[----:B------:R-:W-:Y:S01]  /*f2f0*/  @!P1 IMAD.MOV R166, RZ, RZ, -R166 ;  /* 0x000000ffffa69224 */ /* 0x000fe200078e0aa6 */
[----:B------:R-:W-:-:S02]  /*f300*/  ISETP.GE.AND P2, PT, R119, RZ, PT ;  /* 0x000000ff7700720c */ /* 0x000fc40003f46270 */
[----:B------:R-:W-:Y:S01]  /*f310*/  SEL R163, R250, R163, !P0 ;  /* 0x000000a3faa37207 */ /* 0x000fe20004000000 */
[----:B------:R-:W4:Y:S01]  /*f320*/  LDL R119, [R1+0x1218] ;  /* 0x0012180001777983 */ /* 0x000f220000100800 */
[----:B------:R-:W-:Y:S02]  /*f330*/  ISETP.GE.AND P1, PT, R116, RZ, PT ;  /* 0x000000ff7400720c */ /* 0x000fe40003f26270 */
[C---:B------:R-:W-:Y:S01]  /*f340*/  SEL R162, R250.reuse, R162, !P0 ;  /* 0x000000a2faa27207 */ /* 0x040fe20004000000 */
[----:B------:R-:W2:Y:S01]  /*f350*/  LDL R118, [R1+0x1214] ;  /* 0x0012140001767983 */ /* 0x000ea20000100800 */
[----:B------:R-:W-:Y:S01]  /*f360*/  IMAD R143, R159, UR50, RZ ;  /* 0x000000329f8f7c24 */ /* 0x000fe2000f8e02ff */
[----:B------:R-:W-:Y:S01]  /*f370*/  SEL R161, R250, R161, !P0 ;  /* 0x000000a1faa17207 */ /* 0x000fe20004000000 */
[----:B------:R-:W1:Y:S01]  /*f380*/  LDCU UR74, c[0x0][0x3b0] ;  /* 0x00007600ff4a77ac */ /* 0x000e620008000800 */
[----:B------:R-:W3:Y:S06]  /*f390*/  LDL R116, [R1+0x11f8] ;  /* 0x0011f80001747983 */ /* 0x000eec0000100800 */
[----:B------:R-:W-:Y:S01]  /*f3a0*/  @!P1 IMAD.MOV R170, RZ, RZ, -R170 ;  /* 0x000000ffffaa9224 */ /* 0x000fe200078e0aaa */
[----:B------:R-:W-:-:S02]  /*f3b0*/  ISETP.GE.AND P1, PT, R122, RZ, PT ;  /* 0x000000ff7a00720c */ /* 0x000fc40003f26270 */
[----:B------:R-:W-:Y:S01]  /*f3c0*/  @!P2 IADD3 R167, PT, PT, -R167, RZ, RZ ;  /* 0x000000ffa7a7a210 */ /* 0x000fe20007ffe1ff */
[----:B------:R-:W-:Y:S01]  /*f3d0*/  @!P3 IMAD.MOV R168, RZ, RZ, -R168 ;  /* 0x000000ffffa8b224 */ /* 0x000fe200078e0aa8 */
[----:B------:R-:W-:Y:S01]  /*f3e0*/  ISETP.GE.AND P2, PT, R100, RZ, PT ;  /* 0x000000ff6400720c */ /* 0x000fe20003f46270 */
[----:B------:R-:W-:Y:S01]  /*f3f0*/  IMAD.MOV.U32 R100, RZ, RZ, R171 ;  /* 0x000000ffff647224 */ /* 0x000fe200078e00ab */
[----:B------:R-:W3:Y:S01]  /*f400*/  LDL R122, [R1+0x11ac] ;  /* 0x0011ac00017a7983 */ /* 0x000ee20000100800 */
[----:B------:R-:W-:Y:S01]  /*f410*/  @!P4 IMAD.MOV R169, RZ, RZ, -R169 ;  /* 0x000000ffffa9c224 */ /* 0x000fe200078e0aa9 */
[----:B------:R-:W-:Y:S01]  /*f420*/  SEL R164, R250, R164, !P0 ;  /* 0x000000a4faa47207 */ /* 0x000fe20004000000 */
[----:B------:R-:W-:Y:S02]  /*f430*/  IMAD R138, R163, UR46, RZ ;  /* 0x0000002ea38a7c24 */ /* 0x000fe4000f8e02ff */
[----:B------:R-:W-:Y:S01]  /*f440*/  IMAD R6, R160, UR49, RZ ;  /* 0x00000031a0067c24 */ /* 0x000fe2000f8e02ff */
[C---:B------:R-:W-:Y:S01]  /*f450*/  SEL R165, R250.reuse, R165, !P0 ;  /* 0x000000a5faa57207 */ /* 0x040fe20004000000 */
[----:B------:R-:W-:Y:S01]  /*f460*/  @!P1 IMAD.MOV R172, RZ, RZ, -R172 ;  /* 0x000000ffffac9224 */ /* 0x000fe200078e0aac */
[----:B------:R-:W-:Y:S01]  /*f470*/  SEL R166, R250, R166, !P0 ;  /* 0x000000a6faa67207 */ /* 0x000fe20004000000 */
[----:B------:R-:W-:Y:S01]  /*f480*/  IMAD R127, R162, UR47, RZ ;  /* 0x0000002fa27f7c24 */ /* 0x000fe2000f8e02ff */
[----:B------:R-:W1:Y:S01]  /*f490*/  LDCU UR50, c[0x0][0x3b0] ;  /* 0x00007600ff3277ac */ /* 0x000e620008000800 */
[----:B------:R-:W-:-:S02]  /*f4a0*/  @!P2 IADD3 R100, PT, PT, -R100, RZ, RZ ;  /* 0x000000ff6464a210 */ /* 0x000fc40007ffe1ff */
[----:B----4-:R-:W-:Y:S02]  /*f4b0*/  ISETP.GE.AND P3, PT, R119, RZ, PT ;  /* 0x000000ff7700720c */ /* 0x010fe40003f66270 */
[----:B--2---:R-:W-:Y:S01]  /*f4c0*/  ISETP.GE.AND P4, PT, R118, RZ, PT ;  /* 0x000000ff7600720c */ /* 0x004fe20003f86270 */
[----:B------:R-:W2:Y:S01]  /*f4d0*/  LDL R119, [R1+0x11f0] ;  /* 0x0011f00001777983 */ /* 0x000ea20000100800 */
[----:B------:R-:W-:Y:S02]  /*f4e0*/  ISETP.GE.AND P1, PT, R117, RZ, PT ;  /* 0x000000ff7500720c */ /* 0x000fe40003f26270 */
[----:B------:R-:W-:Y:S01]  /*f4f0*/  SEL R169, R250, R169, !P0 ;  /* 0x000000a9faa97207 */ /* 0x000fe20004000000 */
[----:B------:R-:W4:Y:S01]  /*f500*/  LDL R117, [R1+0x11d0] ;  /* 0x0011d00001757983 */ /* 0x000f220000100800 */
[----:B---3--:R-:W-:Y:S02]  /*f510*/  ISETP.GE.AND P2, PT, R120, RZ, PT ;  /* 0x000000ff7800720c */ /* 0x008fe40003f46270 */
[----:B------:R-:W-:Y:S01]  /*f520*/  SEL R170, R250, R170, !P0 ;  /* 0x000000aafaaa7207 */ /* 0x000fe20004000000 */
[----:B------:R-:W3:Y:S02]  /*f530*/  LDL R120, [R1+0x11f4] ;  /* 0x0011f40001787983 */ /* 0x000ee40000100800 */
[----:B------:R-:W-:-:S02]  /*f540*/  @!P3 IMAD.MOV R174, RZ, RZ, -R174 ;  /* 0x000000ffffaeb224 */ /* 0x000fc400078e0aae */
[----:B------:R-:W-:Y:S01]  /*f550*/  IMAD R142, R161, UR48, RZ ;  /* 0x00000030a18e7c24 */ /* 0x000fe2000f8e02ff */
[----:B------:R-:W2:Y:S01]  /*f560*/  LDL R118, [R1+0x11dc] ;  /* 0x0011dc0001767983 */ /* 0x000ea20000100800 */
[----:B------:R-:W-:Y:S01]  /*f570*/  IMAD R5, R164, UR45, RZ ;  /* 0x0000002da4057c24 */ /* 0x000fe2000f8e02ff */
[----:B------:R-:W-:Y:S02]  /*f580*/  @!P1 IADD3 R176, PT, PT, -R176, RZ, RZ ;  /* 0x000000ffb0b09210 */ /* 0x000fe40007ffe1ff */
[C---:B------:R-:W-:Y:S01]  /*f590*/  SEL R167, R250.reuse, R167, !P0 ;  /* 0x000000a7faa77207 */ /* 0x040fe20004000000 */
[----:B------:R-:W-:Y:S01]  /*f5a0*/  IMAD R4, R165, UR44, RZ ;  /* 0x0000002ca5047c24 */ /* 0x000fe2000f8e02ff */
[----:B------:R-:W-:Y:S01]  /*f5b0*/  SEL R168, R250, R168, !P0 ;  /* 0x000000a8faa87207 */ /* 0x000fe20004000000 */
[----:B------:R-:W-:Y:S01]  /*f5c0*/  @!P2 IMAD.MOV R173, RZ, RZ, -R173 ;  /* 0x000000ffffada224 */ /* 0x000fe200078e0aad */
[----:B------:R-:W-:Y:S01]  /*f5d0*/  ISETP.GE.AND P2, PT, R116, RZ, PT ;  /* 0x000000ff7400720c */ /* 0x000fe20003f46270 */
[----:B------:R-:W-:Y:S01]  /*f5e0*/  @!P4 IMAD.MOV R175, RZ, RZ, -R175 ;  /* 0x000000ffffafc224 */ /* 0x000fe200078e0aaf */
[----:B------:R-:W2:Y:S01]  /*f5f0*/  LDL R116, [R1+0x11c4] ;  /* 0x0011c40001747983 */ /* 0x000ea20000100800 */
[----:B------:R-:W-:Y:S01]  /*f600*/  ISETP.GE.AND P4, PT, R128, RZ, PT ;  /* 0x000000ff8000720c */ /* 0x000fe20003f86270 */
[----:B------:R-:W-:Y:S01]  /*f610*/  IMAD R154, R169, UR40, RZ ;  /* 0x00000028a99a7c24 */ /* 0x000fe2000f8e02ff */
[----:B------:R-:W-:Y:S01]  /*f620*/  SEL R172, R250, R172, !P0 ;  /* 0x000000acfaac7207 */ /* 0x000fe20004000000 */
[----:B------:R-:W2:Y:S01]  /*f630*/  LDL R128, [R1+0xfac] ;  /* 0x000fac0001807983 */ /* 0x000ea20000100800 */
[----:B------:R-:W-:Y:S01]  /*f640*/  IMAD R151, R166, UR43, RZ ;  /* 0x0000002ba6977c24 */ /* 0x000fe2000f8e02ff */
[----:B------:R-:W1:Y:S01]  /*f650*/  LDCU UR49, c[0x0][0x3b0] ;  /* 0x00007600ff3177ac */ /* 0x000e620008000800 */
[----:B------:R-:W1:Y:S01]  /*f660*/  LDCU UR47, c[0x0][0x3b0] ;  /* 0x00007600ff2f77ac */ /* 0x000e620008000800 */
[----:B------:R-:W1:Y:S01]  /*f670*/  LDCU UR46, c[0x0][0x3b0] ;  /* 0x00007600ff2e77ac */ /* 0x000e620008000800 */
[----:B----4-:R-:W-:Y:S01]  /*f680*/  ISETP.GE.AND P3, PT, R117, RZ, PT ;  /* 0x000000ff7500720c */ /* 0x010fe20003f66270 */
[----:B------:R-:W-:Y:S01]  /*f690*/  IMAD R130, R170, UR39, RZ ;  /* 0x00000027aa827c24 */ /* 0x000fe2000f8e02ff */
[----:B------:R-:W4:Y:S01]  /*f6a0*/  LDL R117, [R1+0x1188] ;  /* 0x0011880001757983 */ /* 0x000f220000100800 */
[----:B------:R-:W-:Y:S01]  /*f6b0*/  SEL R100, R250, R100, !P0 ;  /* 0x00000064fa647207 */ /* 0x000fe20004000000 */
[----:B------:R-:W1:Y:S01]  /*f6c0*/  LDCU UR48, c[0x0][0x3b0] ;  /* 0x00007600ff3077ac */ /* 0x000e620008000800 */
[----:B---3--:R-:W-:-:S02]  /*f6d0*/  ISETP.GE.AND P1, PT, R120, RZ, PT ;  /* 0x000000ff7800720c */ /* 0x008fc40003f26270 */
[----:B------:R-:W3:Y:S01]  /*f6e0*/  LDL R120, [R1+0x1198] ;  /* 0x0011980001787983 */ /* 0x000ee20000100800 */
[----:B------:R-:W-:Y:S01]  /*f6f0*/  @!P2 IMAD.MOV R177, RZ, RZ, -R177 ;  /* 0x000000ffffb1a224 */ /* 0x000fe200078e0ab1 */
[----:B--2---:R-:W-:Y:S01]  /*f700*/  ISETP.GE.AND P2, PT, R119, RZ, PT ;  /* 0x000000ff7700720c */ /* 0x004fe20003f46270 */
[----:B------:R-:W-:Y:S01]  /*f710*/  @!P4 IMAD.MOV R180, RZ, RZ, -R180 ;  /* 0x000000ffffb4c224 */ /* 0x000fe200078e0ab4 */
[----:B------:R-:W2:Y:S01]  /*f720*/  LDL R119, [R1+0x1190] ;  /* 0x0011900001777983 */ /* 0x000ea20000100800 */
[----:B------:R-:W-:Y:S01]  /*f730*/  ISETP.GE.AND P4, PT, R123, RZ, PT ;  /* 0x000000ff7b00720c */ /* 0x000fe20003f86270 */
[----:B------:R-:W-:Y:S01]  /*f740*/  @!P3 IMAD.MOV R182, RZ, RZ, -R182 ;  /* 0x000000ffffb6b224 */ /* 0x000fe200078e0ab6 */
[----:B------:R-:W-:Y:S01]  /*f750*/  ISETP.GE.AND P5, PT, R118, RZ, PT ;  /* 0x000000ff7600720c */ /* 0x000fe20003fa6270 */
[----:B------:R-:W2:Y:S01]  /*f760*/  LDL R123, [R1+0x1168] ;  /* 0x00116800017b7983 */ /* 0x000ea20000100800 */
[----:B------:R-:W-:Y:S01]  /*f770*/  IMAD R3, R167, UR42, RZ ;  /* 0x0000002aa7037c24 */ /* 0x000fe2000f8e02ff */
[----:B------:R-:W-:Y:S01]  /*f780*/  SEL R174, R250, R174, !P0 ;  /* 0x000000aefaae7207 */ /* 0x000fe20004000000 */
[----:B------:R-:W-:Y:S01]  /*f790*/  @!P1 IMAD.MOV R178, RZ, RZ, -R178 ;  /* 0x000000ffffb29224 */ /* 0x000fe200078e0ab2 */
[----:B------:R-:W2:Y:S01]  /*f7a0*/  LDL R118, [R1+0x118c] ;  /* 0x00118c0001767983 */ /* 0x000ea20000100800 */
[----:B------:R-:W-:Y:S01]  /*f7b0*/  IMAD R171, R168, UR41, RZ ;  /* 0x00000029a8ab7c24 */ /* 0x000fe2000f8e02ff */
[----:B------:R-:W-:Y:S01]  /*f7c0*/  SEL R173, R250, R173, !P0 ;  /* 0x000000adfaad7207 */ /* 0x000fe20004000000 */
[----:B------:R-:W1:Y:S03]  /*f7d0*/  LDCU UR45, c[0x0][0x3b0] ;  /* 0x00007600ff2d77ac */ /* 0x000e660008000800 */
[----:B------:R-:W-:Y:S01]  /*f7e0*/  @!P4 IMAD.MOV R185, RZ, RZ, -R185 ;  /* 0x000000ffffb9c224 */ /* 0x000fe200078e0ab9 */
[----:B------:R-:W-:Y:S01]  /*f7f0*/  ISETP.GE.AND P1, PT, R116, RZ, PT ;  /* 0x000000ff7400720c */ /* 0x000fe20003f26270 */
[----:B------:R-:W1:Y:S01]  /*f800*/  LDCU UR44, c[0x0][0x3b0] ;  /* 0x00007600ff2c77ac */ /* 0x000e620008000800 */
[----:B------:R-:W2:Y:S01]  /*f810*/  LDL R116, [R1+0x1184] ;  /* 0x0011840001747983 */ /* 0x000ea20000100800 */
[----:B------:R-:W-:Y:S01]  /*f820*/  SEL R175, R250, R175, !P0 ;  /* 0x000000affaaf7207 */ /* 0x000fe20004000000 */
[----:B------:R-:W-:Y:S01]  /*f830*/  IMAD R172, R172, UR37, RZ ;  /* 0x00000025acac7c24 */ /* 0x000fe2000f8e02ff */
[----:B------:R-:W-:Y:S01]  /*f840*/  SEL R176, R250, R176, !P0 ;  /* 0x000000b0fab07207 */ /* 0x000fe20004000000 */
[----:B------:R-:W-:Y:S01]  /*f850*/  @!P2 IMAD.MOV R179, RZ, RZ, -R179 ;  /* 0x000000ffffb3a224 */ /* 0x000fe200078e0ab3 */
[----:B------:R-:W1:Y:S01]  /*f860*/  LDCU UR43, c[0x0][0x3b0] ;  /* 0x00007600ff2b77ac */ /* 0x000e620008000800 */
[----:B------:R-:W1:Y:S01]  /*f870*/  LDCU UR40, c[0x0][0x3b0] ;  /* 0x00007600ff2877ac */ /* 0x000e620008000800 */
[----:B------:R-:W1:Y:S01]  /*f880*/  LDCU UR39, c[0x0][0x3b0] ;  /* 0x00007600ff2777ac */ /* 0x000e620008000800 */
[----:B---3--:R-:W-:-:S02]  /*f890*/  ISETP.GE.AND P3, PT, R120, RZ, PT ;  /* 0x000000ff7800720c */ /* 0x008fc40003f66270 */
[----:B------:R-:W-:Y:S01]  /*f8a0*/  @!P5 IADD3 R181, PT, PT, -R181, RZ, RZ ;  /* 0x000000ffb5b5d210 */ /* 0x000fe20007ffe1ff */
[----:B------:R-:W3:Y:S01]  /*f8b0*/  LDL R120, [R1+0x115c] ;  /* 0x00115c0001787983 */ /* 0x000ee20000100800 */
[----:B----4-:R-:W-:Y:S01]  /*f8c0*/  ISETP.GE.AND P4, PT, R117, RZ, PT ;  /* 0x000000ff7500720c */ /* 0x010fe20003f86270 */
[----:B------:R-:W-:Y:S01]  /*f8d0*/  @!P1 IMAD.MOV R183, RZ, RZ, -R183 ;  /* 0x000000ffffb79224 */ /* 0x000fe200078e0ab7 */
[----:B------:R-:W-:Y:S01]  /*f8e0*/  SEL R105, R250, R185, !P0 ;  /* 0x000000b9fa697207 */ /* 0x000fe20004000000 */
[----:B------:R-:W4:Y:S01]  /*f8f0*/  LDL R117, [R1+0x112c] ;  /* 0x00112c0001757983 */ /* 0x000f220000100800 */
[----:B--2---:R-:W-:Y:S01]  /*f900*/  ISETP.GE.AND P1, PT, R119, RZ, PT ;  /* 0x000000ff7700720c */ /* 0x004fe20003f26270 */
[----:B------:R-:W-:Y:S01]  /*f910*/  IMAD R7, R100, UR38, RZ ;  /* 0x0000002664077c24 */ /* 0x000fe2000f8e02ff */
[C---:B------:R-:W-:Y:S01]  /*f920*/  SEL R169, R250.reuse, R178, !P0 ;  /* 0x000000b2faa97207 */ /* 0x040fe20004000000 */
[----:B------:R-:W2:Y:S01]  /*f930*/  LDL R119, [R1+0x1154] ;  /* 0x0011540001777983 */ /* 0x000ea20000100800 */
[----:B------:R-:W-:Y:S01]  /*f940*/  SEL R177, R250, R177, !P0 ;  /* 0x000000b1fab17207 */ /* 0x000fe20004000000 */
[----:B------:R-:W-:Y:S01]  /*f950*/  IMAD R173, R173, UR36, RZ ;  /* 0x00000024adad7c24 */ /* 0x000fe2000f8e02ff */
[----:B------:R-:W1:Y:S01]  /*f960*/  LDCU UR42, c[0x0][0x3b0] ;  /* 0x00007600ff2a77ac */ /* 0x000e620008000800 */
[----:B------:R-:W-:-:S02]  /*f970*/  IMAD R174, R174, UR35, RZ ;  /* 0x00000023aeae7c24 */ /* 0x000fc4000f8e02ff */
[----:B------:R-:W-:Y:S01]  /*f980*/  IMAD R175, R175, UR34, RZ ;  /* 0x00000022afaf7c24 */ /* 0x000fe2000f8e02ff */
[----:B------:R-:W1:Y:S03]  /*f990*/  LDCU UR41, c[0x0][0x3b0] ;  /* 0x00007600ff2977ac */ /* 0x000e660008000800 */
[----:B------:R-:W-:Y:S01]  /*f9a0*/  @!P1 IMAD.MOV R188, RZ, RZ, -R188 ;  /* 0x000000ffffbc9224 */ /* 0x000fe200078e0abc */
[----:B------:R-:W-:Y:S01]  /*f9b0*/  ISETP.GE.AND P1, PT, R123, RZ, PT ;  /* 0x000000ff7b00720c */ /* 0x000fe20003f26270 */
[----:B------:R-:W1:Y:S01]  /*f9c0*/  LDCU UR37, c[0x0][0x3b0] ;  /* 0x00007600ff2577ac */ /* 0x000e620008000800 */
[----:B------:R-:W2:Y:S01]  /*f9d0*/  LDL R123, [R1+0x1120] ;  /* 0x00112000017b7983 */ /* 0x000ea20000100800 */
[----:B------:R-:W-:Y:S02]  /*f9e0*/  ISETP.GE.AND P2, PT, R124, RZ, PT ;  /* 0x000000ff7c00720c */ /* 0x000fe40003f46270 */
[----:B------:R-:W-:Y:S01]  /*f9f0*/  ISETP.GE.AND P5, PT, R122, RZ, PT ;  /* 0x000000ff7a00720c */ /* 0x000fe20003fa6270 */
[----:B------:R-:W2:Y:S01]  /*fa00*/  LDL R124, [R1+0x116c] ;  /* 0x00116c00017c7983 */ /* 0x000ea20000100800 */
[----:B------:R-:W-:-:S02]  /*fa10*/  @!P4 IMAD.MOV R190, RZ, RZ, -R190 ;  /* 0x000000ffffbec224 */ /* 0x000fc400078e0abe */
[----:B------:R-:W-:Y:S01]  /*fa20*/  @!P3 IMAD.MOV R187, RZ, RZ, -R187 ;  /* 0x000000ffffbbb224 */ /* 0x000fe200078e0abb */
[----:B------:R-:W2:Y:S01]  /*fa30*/  LDL R122, [R1+0x1164] ;  /* 0x00116400017a7983 */ /* 0x000ea20000100800 */
[----:B------:R-:W-:Y:S01]  /*fa40*/  MOV R185, R138 ;  /* 0x0000008a00b97202 */ /* 0x000fe20000000f00 */
[----:B------:R-:W-:Y:S01]  /*fa50*/  IMAD.MOV.U32 R178, RZ, RZ, R136 ;  /* 0x000000ffffb27224 */ /* 0x000fe200078e0088 */
[C---:B------:R-:W-:Y:S01]  /*fa60*/  SEL R170, R250.reuse, R179, !P0 ;  /* 0x000000b3faaa7207 */ /* 0x040fe20004000000 */
[----:B------:R-:W-:Y:S01]  /*fa70*/  @!P1 IMAD.MOV R193, RZ, RZ, -R193 ;  /* 0x000000ffffc19224 */ /* 0x000fe200078e0ac1 */
[----:B------:R-:W-:Y:S01]  /*fa80*/  SEL R103, R250, R183, !P0 ;  /* 0x000000b7fa677207 */ /* 0x000fe20004000000 */
[----:B------:R-:W-:Y:S01]  /*fa90*/  @!P2 IMAD.MOV R184, RZ, RZ, -R184 ;  /* 0x000000ffffb8a224 */ /* 0x000fe200078e0ab8 */
[----:B------:R-:W-:Y:S02]  /*faa0*/  ISETP.GE.AND P2, PT, R118, RZ, PT ;  /* 0x000000ff7600720c */ /* 0x000fe40003f46270 */
[----:B------:R-:W-:Y:S01]  /*fab0*/  SEL R101, R250, R181, !P0 ;  /* 0x000000b5fa657207 */ /* 0x000fe20004000000 */
[----:B------:R-:W2:Y:S01]  /*fac0*/  LDL R118, [R1+0x1144] ;  /* 0x0011440001767983 */ /* 0x000ea20000100800 */
[----:B------:R-:W-:-:S02]  /*fad0*/  @!P5 IADD3 R186, PT, PT, -R186, RZ, RZ ;  /* 0x000000ffbabad210 */ /* 0x000fc40007ffe1ff */
[----:B------:R-:W-:Y:S01]  /*fae0*/  SEL R100, R250, R180, !P0 ;  /* 0x000000b4fa647207 */ /* 0x000fe20004000000 */
[----:B------:R-:W-:Y:S01]  /*faf0*/  IMAD R176, R176, UR33, RZ ;  /* 0x00000021b0b07c24 */ /* 0x000fe2000f8e02ff */
[----:B------:R-:W-:Y:S01]  /*fb00*/  ISETP.GE.AND P5, PT, R116, RZ, PT ;  /* 0x000000ff7400720c */ /* 0x000fe20003fa6270 */
[----:B------:R-:W-:Y:S01]  /*fb10*/  IMAD R177, R177, UR32, RZ ;  /* 0x00000020b1b17c24 */ /* 0x000fe2000f8e02ff */
[----:B------:R-:W2:Y:S01]  /*fb20*/  LDL R116, [R1+0x1128] ;  /* 0x0011280001747983 */ /* 0x000ea20000100800 */
[----:B------:R-:W-:Y:S01]  /*fb30*/  IMAD R169, R169, UR31, RZ ;  /* 0x0000001fa9a97c24 */ /* 0x000fe2000f8e02ff */
[----:B------:R-:W1:Y:S01]  /*fb40*/  LDCU UR38, c[0x0][0x3b0] ;  /* 0x00007600ff2677ac */ /* 0x000e620008000800 */
[----:B------:R-:W-:Y:S01]  /*fb50*/  IMAD R105, R105, UR8, RZ ;  /* 0x0000000869697c24 */ /* 0x000fe2000f8e02ff */
[----:B------:R-:W1:Y:S01]  /*fb60*/  LDCU UR36, c[0x0][0x3b0] ;  /* 0x00007600ff2477ac */ /* 0x000e620008000800 */
[----:B------:R-:W1:Y:S01]  /*fb70*/  LDCU UR35, c[0x0][0x3b0] ;  /* 0x00007600ff2377ac */ /* 0x000e620008000800 */
[----:B------:R-:W1:Y:S01]  /*fb80*/  LDCU UR34, c[0x0][0x3b0] ;  /* 0x00007600ff2277ac */ /* 0x000e620008000800 */
[----:B----4-:R-:W-:-:S02]  /*fb90*/  ISETP.GE.AND P1, PT, R117, RZ, PT ;  /* 0x000000ff7500720c */ /* 0x010fc40003f26270 */
[----:B---3--:R-:W-:Y:S01]  /*fba0*/  ISETP.GE.AND P4, PT, R120, RZ, PT ;  /* 0x000000ff7800720c */ /* 0x008fe20003f86270 */
[----:B------:R-:W3:Y:S01]  /*fbb0*/  LDL R117, [R1+0x10e4] ;  /* 0x0010e40001757983 */ /* 0x000ee20000100800 */
[----:B------:R-:W-:Y:S01]  /*fbc0*/  @!P5 IADD3 R191, PT, PT, -R191, RZ, RZ ;  /* 0x000000ffbfbfd210 */ /* 0x000fe20007ffe1ff */
[----:B------:R-:W-:Y:S01]  /*fbd0*/  @!P2 IMAD.MOV R189, RZ, RZ, -R189 ;  /* 0x000000ffffbda224 */ /* 0x000fe200078e0abd */
[----:B--2---:R-:W-:Y:S01]  /*fbe0*/  ISETP.GE.AND P3, PT, R124, RZ, PT ;  /* 0x000000ff7c00720c */ /* 0x004fe20003f66270 */
[----:B------:R-:W2:Y:S01]  /*fbf0*/  LDL R120, [R1+0x10f0] ;  /* 0x0010f00001787983 */ /* 0x000ea20000100800 */
[----:B------:R-:W-:Y:S02]  /*fc00*/  ISETP.GE.AND P5, PT, R119, RZ, PT ;  /* 0x000000ff7700720c */ /* 0x000fe40003fa6270 */
[C---:B------:R-:W-:Y:S01]  /*fc10*/  SEL R110, R250.reuse, R190, !P0 ;  /* 0x000000befa6e7207 */ /* 0x040fe20004000000 */
[----:B------:R-:W4:Y:S01]  /*fc20*/  LDL R119, [R1+0x10ec] ;  /* 0x0010ec0001777983 */ /* 0x000f220000100800 */
[----:B------:R-:W-:Y:S01]  /*fc30*/  IMAD.MOV.U32 R179, RZ, RZ, R130 ;  /* 0x000000ffffb37224 */ /* 0x000fe200078e0082 */
[----:B------:R-:W-:-:S02]  /*fc40*/  SEL R106, R250, R186, !P0 ;  /* 0x000000bafa6a7207 */ /* 0x000fc40004000000 */
[C---:B------:R-:W-:Y:S01]  /*fc50*/  SEL R104, R250.reuse, R184, !P0 ;  /* 0x000000b8fa687207 */ /* 0x040fe20004000000 */
[----:B------:R-:W4:Y:S01]  /*fc60*/  LDL R124, [R1+0x1124] ;  /* 0x00112400017c7983 */ /* 0x000f220000100800 */
[C---:B------:R-:W-:Y:S01]  /*fc70*/  SEL R108, R250.reuse, R188, !P0 ;  /* 0x000000bcfa6c7207 */ /* 0x040fe20004000000 */
[----:B------:R-:W-:Y:S01]  /*fc80*/  IMAD.MOV.U32 R183, RZ, RZ, R125 ;  /* 0x000000ffffb77224 */ /* 0x000fe200078e007d */
[C---:B------:R-:W-:Y:S02]  /*fc90*/  SEL R107, R250.reuse, R187, !P0 ;  /* 0x000000bbfa6b7207 */ /* 0x040fe40004000000 */
[----:B------:R-:W-:Y:S02]  /*fca0*/  SEL R113, R250, R193, !P0 ;  /* 0x000000c1fa717207 */ /* 0x000fe40004000000 */
[----:B------:R-:W-:Y:S01]  /*fcb0*/  MOV R181, R150 ;  /* 0x0000009600b57202 */ /* 0x000fe20000000f00 */
[----:B------:R-:W-:Y:S01]  /*fcc0*/  IMAD.MOV.U32 R180, RZ, RZ, R154 ;  /* 0x000000ffffb47224 */ /* 0x000fe200078e009a */
[----:B------:R-:W-:Y:S01]  /*fcd0*/  @!P5 IADD3 R196, PT, PT, -R196, RZ, RZ ;  /* 0x000000ffc4c4d210 */ /* 0x000fe20007ffe1ff */
[----:B------:R-:W-:Y:S01]  /*fce0*/  IMAD R100, R100, UR11, RZ ;  /* 0x0000000b64647c24 */ /* 0x000fe2000f8e02ff */
[----:B------:R-:W-:Y:S01]  /*fcf0*/  ISETP.GE.AND P5, PT, R123, RZ, PT ;  /* 0x000000ff7b00720c */ /* 0x000fe20003fa6270 */
[----:B------:R-:W-:Y:S01]  /*fd00*/  IMAD R170, R170, UR30, RZ ;  /* 0x0000001eaaaa7c24 */ /* 0x000fe2000f8e02ff */
[----:B------:R-:W4:Y:S01]  /*fd10*/  LDL R123, [R1+0x10b0] ;  /* 0x0010b000017b7983 */ /* 0x000f220000100800 */
[----:B------:R-:W-:Y:S01]  /*fd20*/  ISETP.GE.AND P2, PT, R122, RZ, PT ;  /* 0x000000ff7a00720c */ /* 0x000fe20003f46270 */
[----:B------:R-:W-:Y:S01]  /*fd30*/  @!P3 IMAD.MOV R192, RZ, RZ, -R192 ;  /* 0x000000ffffc0b224 */ /* 0x000fe200078e0ac0 */
[----:B------:R-:W1:Y:S01]  /*fd40*/  LDCU UR33, c[0x0][0x3b0] ;  /* 0x00007600ff2177ac */ /* 0x000e620008000800 */
[----:B------:R-:W4:Y:S01]  /*fd50*/  LDL R122, [R1+0x10f4] ;  /* 0x0010f400017a7983 */ /* 0x000f220000100800 */
[----:B------:R-:W-:-:S02]  /*fd60*/  IMAD R101, R101, UR4, RZ ;  /* 0x0000000465657c24 */ /* 0x000fc4000f8e02ff */
[----:B------:R-:W-:Y:S01]  /*fd70*/  IMAD R103, R103, UR76, RZ ;  /* 0x0000004c67677c24 */ /* 0x000fe2000f8e02ff */
[----:B------:R-:W1:Y:S03]  /*fd80*/  LDCU UR32, c[0x0][0x3b0] ;  /* 0x00007600ff2077ac */ /* 0x000e660008000800 */
[----:B------:R-:W-:Y:S01]  /*fd90*/  @!P5 IADD3 R201, PT, PT, -R201, RZ, RZ ;  /* 0x000000ffc9c9d210 */ /* 0x000fe20007ffe1ff */
[----:B------:R-:W-:Y:S01]  /*fda0*/  @!P1 IMAD.MOV R198, RZ, RZ, -R198 ;  /* 0x000000ffffc69224 */ /* 0x000fe200078e0ac6 */
[----:B------:R-:W-:Y:S01]  /*fdb0*/  ISETP.GE.AND P3, PT, R118, RZ, PT ;  /* 0x000000ff7600720c */ /* 0x000fe20003f66270 */
[----:B------:R-:W-:Y:S01]  /*fdc0*/  @!P4 IMAD.MOV R195, RZ, RZ, -R195 ;  /* 0x000000ffffc3c224 */ /* 0x000fe200078e0ac3 */
[----:B------:R-:W4:Y:S01]  /*fdd0*/  LDL R118, [R1+0x10e8] ;  /* 0x0010e80001767983 */ /* 0x000f220000100800 */
[----:B------:R-:W-:Y:S01]  /*fde0*/  @!P2 IMAD.MOV R194, RZ, RZ, -R194 ;  /* 0x000000ffffc2a224 */ /* 0x000fe200078e0ac2 */
[----:B------:R-:W-:Y:S01]  /*fdf0*/  ISETP.GE.AND P2, PT, R116, RZ, PT ;  /* 0x000000ff7400720c */ /* 0x000fe20003f46270 */
[----:B------:R-:W-:Y:S01]  /*fe00*/  IMAD.MOV.U32 R190, RZ, RZ, R129 ;  /* 0x000000ffffbe7224 */ /* 0x000fe200078e0081 */
[----:B------:R-:W4:Y:S01]  /*fe10*/  LDL R116, [R1+0x10b8] ;  /* 0x0010b80001747983 */ /* 0x000f220000100800 */
[----:B------:R-:W-:Y:S01]  /*fe20*/  SEL R109, R250, R189, !P0 ;  /* 0x000000bdfa6d7207 */ /* 0x000fe20004000000 */
[----:B------:R-:W1:Y:S01]  /*fe30*/  LDCU UR31, c[0x0][0x3b0] ;  /* 0x00007600ff1f77ac */ /* 0x000e620008000800 */
[----:B------:R-:W-:Y:S01]  /*fe40*/  MOV R186, R127 ;  /* 0x0000007f00ba7202 */ /* 0x000fe20000000f00 */
[----:B------:R-:W-:Y:S01]  /*fe50*/  IMAD.MOV.U32 R184, RZ, RZ, R126 ;  /* 0x000000ffffb87224 */ /* 0x000fe200078e007e */
[----:B------:R-:W-:Y:S01]  /*fe60*/  MOV R188, R143 ;  /* 0x0000008f00bc7202 */ /* 0x000fe20000000f00 */
[----:B------:R-:W-:-:S02]  /*fe70*/  IMAD.MOV.U32 R187, RZ, RZ, R142 ;  /* 0x000000ffffbb7224 */ /* 0x000fc400078e008e */
[----:B------:R-:W-:Y:S01]  /*fe80*/  IMAD.MOV.U32 R193, RZ, RZ, R152 ;  /* 0x000000ffffc17224 */ /* 0x000fe200078e0098 */
[----:B------:R-:W-:Y:S01]  /*fe90*/  SEL R111, R250, R191, !P0 ;  /* 0x000000bffa6f7207 */ /* 0x000fe20004000000 */
[----:B------:R-:W-:Y:S01]  /*fea0*/  ULOP3.LUT UR11, UR77, 0x600000, URZ, 0xc0, !UPT ;  /* 0x006000004d0b7892 */ /* 0x000fe2000f8ec0ff */
[----:B------:R-:W-:Y:S01]  /*feb0*/  IMAD R104, R104, UR7, RZ ;  /* 0x0000000768687c24 */ /* 0x000fe2000f8e02ff */
[----:B------:R-:W1:Y:S01]  /*fec0*/  LDCU UR30, c[0x0][0x3b0] ;  /* 0x00007600ff1e77ac */ /* 0x000e620008000800 */
[----:B---3--:R-:W-:Y:S02]  /*fed0*/  ISETP.GE.AND P5, PT, R117, RZ, PT ;  /* 0x000000ff7500720c */ /* 0x008fe40003fa6270 */
[----:B--2---:R-:W-:Y:S01]  /*fee0*/  ISETP.GE.AND P1, PT, R120, RZ, PT ;  /* 0x000000ff7800720c */ /* 0x004fe20003f26270 */
[----:B------:R-:W2:Y:S01]  /*fef0*/  LDL R117, [R1+0x1074] ;  /* 0x0010740001757983 */ /* 0x000ea20000100800 */
[----:B------:R-:W-:Y:S01]  /*ff00*/  @!P2 IMAD.MOV R199, RZ, RZ, -R199 ;  /* 0x000000ffffc7a224 */ /* 0x000fe200078e0ac7 */
[----:B----4-:R-:W-:-:S02]  /*ff10*/  ISETP.GE.AND P4, PT, R124, RZ, PT ;  /* 0x000000ff7c00720c */ /* 0x010fc40003f86270 */
[----:B------:R-:W3:Y:S01]  /*ff20*/  LDL R120, [R1+0x10a8] ;  /* 0x0010a80001787983 */ /* 0x000ee20000100800 */
[----:B------:R-:W-:Y:S01]  /*ff30*/  ISETP.GE.AND P2, PT, R119, RZ, PT ;  /* 0x000000ff7700720c */ /* 0x000fe20003f46270 */
[----:B------:R-:W-:Y:S02]  /*ff40*/  @!P3 IMAD.MOV R197, RZ, RZ, -R197 ;  /* 0x000000ffffc5b224 */ /* 0x000fe400078e0ac5 */
[----:B------:R-:W-:Y:S01]  /*ff50*/  IMAD.MOV.U32 R189, RZ, RZ, R140 ;  /* 0x000000ffffbd7224 */ /* 0x000fe200078e008c */
[----:B------:R-:W4:Y:S01]  /*ff60*/  LDL R119, [R1+0x107c] ;  /* 0x00107c0001777983 */ /* 0x000f220000100800 */
[----:B------:R-:W-:Y:S01]  /*ff70*/  SEL R112, R250, R192, !P0 ;  /* 0x000000c0fa707207 */ /* 0x000fe20004000000 */
[----:B------:R-:W1:Y:S02]  /*ff80*/  LDCU UR77, c[0x0][0x3b0] ;  /* 0x00007600ff4d77ac */ /* 0x000e640008000800 */
[----:B------:R-:W4:Y:S05]  /*ff90*/  LDL R124, [R1+0x10b4] ;  /* 0x0010b400017c7983 */ /* 0x000f2a0000100800 */
[----:B------:R-:W-:Y:S01]  /*ffa0*/  @!P2 IMAD.MOV R204, RZ, RZ, -R204 ;  /* 0x000000ffffcca224 */ /* 0x000fe200078e0acc */
[----:B------:R-:W-:-:S02]  /*ffb0*/  ISETP.GE.AND P2, PT, R123, RZ, PT ;  /* 0x000000ff7b00720c */ /* 0x000fc40003f46270 */
[----:B------:R-:W4:Y:S01]  /*ffc0*/  LDL R123, [R1+0x1040] ;  /* 0x00104000017b7983 */ /* 0x000f220000100800 */
[----:B------:R-:W-:-:S03]  /*ffd0*/  ISETP.GE.AND P3, PT, R122, RZ, PT ;  /* 0x000000ff7a00720c */ /* 0x000fc60003f66270 */
[----:B------:R-:W4:Y:S07]  /*ffe0*/  LDL R122, [R1+0x10ac] ;  /* 0x0010ac00017a7983 */ /* 0x000f2e0000100800 */
[----:B------:R-:W-:Y:S01]  /*fff0*/  @!P2 IMAD.MOV R209, RZ, RZ, -R209 ;  /* 0x000000ffffd1a224 */ /* 0x000fe200078e0ad1 */
[----:B------:R-:W-:Y:S01]  /*10000*/  @!P5 IADD3 R206, PT, PT, -R206, RZ, RZ ;  /* 0x000000ffceced210 */ /* 0x000fe20007ffe1ff */
[----:B------:R-:W-:Y:S01]  /*10010*/  @!P4 IMAD.MOV R200, RZ, RZ, -R200 ;  /* 0x000000ffffc8c224 */ /* 0x000fe200078e0ac8 */
[----:B------:R-:W-:-:S02]  /*10020*/  ISETP.GE.AND P4, PT, R118, RZ, PT ;  /* 0x000000ff7600720c */ /* 0x000fc40003f86270 */
[----:B------:R-:W4:Y:S01]  /*10030*/  LDL R118, [R1+0x1078] ;  /* 0x0010780001767983 */ /* 0x000f220000100800 */
[----:B------:R-:W-:Y:S01]  /*10040*/  @!P3 IMAD.MOV R202, RZ, RZ, -R202 ;  /* 0x000000ffffcab224 */ /* 0x000fe200078e0aca */
[----:B------:R-:W-:Y:S02]  /*10050*/  ISETP.GE.AND P3, PT, R116, RZ, PT ;  /* 0x000000ff7400720c */ /* 0x000fe40003f66270 */
[----:B------:R-:W4:Y:S01]  /*10060*/  LDL R116, [R1+0x1070] ;  /* 0x0010700001747983 */ /* 0x000f220000100800 */
[----:B--2---:R-:W-:-:S03]  /*10070*/  ISETP.GE.AND P2, PT, R117, RZ, PT ;  /* 0x000000ff7500720c */ /* 0x004fc60003f46270 */
[----:B------:R-:W2:Y:S01]  /*10080*/  LDL R117, [R1+0x1018] ;  /* 0x0010180001757983 */ /* 0x000ea20000100800 */
[----:B---3--:R-:W-:-:S03]  /*10090*/  ISETP.GE.AND P5, PT, R120, RZ, PT ;  /* 0x000000ff7800720c */ /* 0x008fc60003fa6270 */
[----:B------:R-:W3:Y:S03]  /*100a0*/  LDL R120, [R1+0x1038] ;  /* 0x0010380001787983 */ /* 0x000ee60000100800 */
[----:B------:R-:W-:Y:S01]  /*100b0*/  @!P3 IMAD.MOV R207, RZ, RZ, -R207 ;  /* 0x000000ffffcfb224 */ /* 0x000fe200078e0acf */
[----:B----4-:R-:W-:Y:S02]  /*100c0*/  ISETP.GE.AND P3, PT, R119, RZ, PT ;  /* 0x000000ff7700720c */ /* 0x010fe40003f66270 */
[----:B------:R-:W4:Y:S01]  /*100d0*/  LDL R119, [R1+0x1034] ;  /* 0x0010340001777983 */ /* 0x000f220000100800 */
[----:B------:R-:W-:-:S10]  /*100e0*/  @!P1 IMAD.MOV R203, RZ, RZ, -R203 ;  /* 0x000000ffffcb9224 */ /* 0x000fd400078e0acb */
[----:B------:R-:W-:Y:S01]  /*100f0*/  @!P3 IMAD.MOV R212, RZ, RZ, -R212 ;  /* 0x000000ffffd4b224 */ /* 0x000fe200078e0ad4 */
[----:B------:R-:W-:Y:S02]  /*10100*/  ISETP.GE.AND P3, PT, R123, RZ, PT ;  /* 0x000000ff7b00720c */ /* 0x000fe40003f66270 */
[----:B------:R-:W4:Y:S01]  /*10110*/  LDL R123, [R1+0x100c] ;  /* 0x00100c00017b7983 */ /* 0x000f220000100800 */
[----:B------:R-:W-:-:S03]  /*10120*/  ISETP.GE.AND P1, PT, R124, RZ, PT ;  /* 0x000000ff7c00720c */ /* 0x000fc60003f26270 */
[----:B------:R-:W4:Y:S01]  /*10130*/  LDL R124, [R1+0x106c] ;  /* 0x00106c00017c7983 */ /* 0x000f220000100800 */
[----:B------:R-:W-:-:S06]  /*10140*/  @!P4 IMAD.MOV R205, RZ, RZ, -R205 ;  /* 0x000000ffffcdc224 */ /* 0x000fcc00078e0acd */
[----:B------:R-:W-:Y:S01]  /*10150*/  @!P3 IMAD.MOV R217, RZ, RZ, -R217 ;  /* 0x000000ffffd9b224 */ /* 0x000fe200078e0ad9 */
[----:B------:R-:W-:Y:S02]  /*10160*/  ISETP.GE.AND P4, PT, R122, RZ, PT ;  /* 0x000000ff7a00720c */ /* 0x000fe40003f86270 */
[----:B------:R-:W4:Y:S01]  /*10170*/  LDL R122, [R1+0x103c] ;  /* 0x00103c00017a7983 */ /* 0x000f220000100800 */
[----:B------:R-:W-:Y:S01]  /*10180*/  @!P1 IMAD.MOV R208, RZ, RZ, -R208 ;  /* 0x000000ffffd09224 */ /* 0x000fe200078e0ad0 */
[----:B------:R-:W-:Y:S01]  /*10190*/  ISETP.GE.AND P1, PT, R118, RZ, PT ;  /* 0x000000ff7600720c */ /* 0x000fe20003f26270 */
[----:B------:R-:W-:Y:S01]  /*101a0*/  @!P2 IMAD.MOV R214, RZ, RZ, -R214 ;  /* 0x000000ffffd6a224 */ /* 0x000fe200078e0ad6 */
[----:B------:R-:W4:Y:S07]  /*101b0*/  LDL R118, [R1+0x1030] ;  /* 0x0010300001767983 */ /* 0x000f2e0000100800 */
[----:B------:R-:W-:Y:S01]  /*101c0*/  @!P4 IMAD.MOV R210, RZ, RZ, -R210 ;  /* 0x000000ffffd2c224 */ /* 0x000fe200078e0ad2 */
[----:B------:R-:W-:-:S02]  /*101d0*/  ISETP.GE.AND P4, PT, R116, RZ, PT ;  /* 0x000000ff7400720c */ /* 0x000fc40003f86270 */
        /* <DEDUP_REMOVED lines=8> */
[----:B------:R-:W-:-:S10]  /*10260*/  @!P5 IADD3 R211, PT, PT, -R211, RZ, RZ ;  /* 0x000000ffd3d3d210 */ /* 0x000fd40007ffe1ff */
        /* <DEDUP_REMOVED lines=9> */
[----:B------:R-:W-:Y:S01]  /*10300*/  @!P5 IADD3 R216, PT, PT, -R216, RZ, RZ ;  /* 0x000000ffd8d8d210 */ /* 0x000fe20007ffe1ff */
[----:B------:R-:W-:Y:S01]  /*10310*/  @!P3 IMAD.MOV R222, RZ, RZ, -R222 ;  /* 0x000000ffffdeb224 */ /* 0x000fe200078e0ade */
[----:B------:R-:W-:Y:S02]  /*10320*/  ISETP.GE.AND P5, PT, R118, RZ, PT ;  /* 0x000000ff7600720c */ /* 0x000fe40003fa6270 */
[----:B------:R-:W4:Y:S06]  /*10330*/  LDL R118, [R1+0xff0] ;  /* 0x000ff00001767983 */ /* 0x000f2c0000100800 */
        /* <DEDUP_REMOVED lines=8> */
[----:B----4-:R-:W-:Y:S01]  /*103c0*/  ISETP.GE.AND P1, PT, R119, RZ, PT ;  /* 0x000000ff7700720c */ /* 0x010fe20003f26270 */
[----:B------:R-:W-:Y:S01]  /*103d0*/  @!P2 IMAD.MOV R219, RZ, RZ, -R219 ;  /* 0x000000ffffdba224 */ /* 0x000fe200078e0adb */
[----:B------:R-:W4:Y:S11]  /*103e0*/  LDL R119, [R1+0xfc8] ;  /* 0x000fc80001777983 */ /* 0x000f360000100800 */
[----:B------:R-:W-:Y:S01]  /*103f0*/  @!P1 IMAD.MOV R228, RZ, RZ, -R228 ;  /* 0x000000ffffe49224 */ /* 0x000fe200078e0ae4 */
[----:B------:R-:W-:-:S02]  /*10400*/  ISETP.GE.AND P1, PT, R123, RZ, PT ;  /* 0x000000ff7b00720c */ /* 0x000fc40003f26270 */
[----:B------:R-:W4:Y:S01]  /*10410*/  LDL R123, [R1+0xf9c] ;  /* 0x000f9c00017b7983 */ /* 0x000f220000100800 */
[----:B------:R-:W-:-:S03]  /*10420*/  ISETP.GE.AND P2, PT, R124, RZ, PT ;  /* 0x000000ff7c00720c */ /* 0x000fc60003f46270 */
[----:B------:R-:W4:Y:S01]  /*10430*/  LDL R124, [R1+0xfdc] ;  /* 0x000fdc00017c7983 */ /* 0x000f220000100800 */
[----:B------:R-:W-:-:S06]  /*10440*/  @!P5 IADD3 R221, PT, PT, -R221, RZ, RZ ;  /* 0x000000ffddddd210 */ /* 0x000fcc0007ffe1ff */
[----:B------:R-:W-:Y:S01]  /*10450*/  @!P1 IMAD.MOV R233, RZ, RZ, -R233 ;  /* 0x000000ffffe99224 */ /* 0x000fe200078e0ae9 */
[----:B------:R-:W-:Y:S02]  /*10460*/  ISETP.GE.AND P5, PT, R122, RZ, PT ;  /* 0x000000ff7a00720c */ /* 0x000fe40003fa6270 */
[----:B------:R-:W4:Y:S01]  /*10470*/  LDL R122, [R1+0xfd4] ;  /* 0x000fd400017a7983 */ /* 0x000f220000100800 */
[----:B------:R-:W-:Y:S02]  /*10480*/  @!P2 IMAD.MOV R224, RZ, RZ, -R224 ;  /* 0x000000ffffe0a224 */ /* 0x000fe400078e0ae0 */
[----:B------:R-:W-:Y:S01]  /*10490*/  @!P4 IMAD.MOV R230, RZ, RZ, -R230 ;  /* 0x000000ffffe6c224 */ /* 0x000fe200078e0ae6 */
[----:B------:R-:W-:Y:S02]  /*104a0*/  ISETP.GE.AND P2, PT, R118, RZ, PT ;  /* 0x000000ff7600720c */ /* 0x000fe40003f46270 */
[----:B------:R-:W4:Y:S05]  /*104b0*/  LDL R118, [R1+0xfc4] ;  /* 0x000fc40001767983 */ /* 0x000f2a0000100800 */
        /* <DEDUP_REMOVED lines=8> */
[----:B------:R-:W-:Y:S02]  /*10540*/  @!P5 IADD3 R231, PT, PT, -R231, RZ, RZ ;  /* 0x000000ffe7e7d210 */ /* 0x000fe40007ffe1ff */
[----:B----4-:R-:W-:Y:S01]  /*10550*/  ISETP.GE.AND P5, PT, R119, RZ, PT ;  /* 0x000000ff7700720c */ /* 0x010fe20003fa6270 */
[----:B------:R-:W-:Y:S01]  /*10560*/  @!P3 IMAD.MOV R227, RZ, RZ, -R227 ;  /* 0x000000ffffe3b224 */ /* 0x000fe200078e0ae3 */
[----:B------:R-:W4:Y:S01]  /*10570*/  LDL R119, [R1+0xf90] ;  /* 0x000f900001777983 */ /* 0x000f220000100800 */
[----:B------:R-:W-:Y:S01]  /*10580*/  ISETP.GE.AND P1, PT, R123, RZ, PT ;  /* 0x000000ff7b00720c */ /* 0x000fe20003f26270 */
[----:B------:R-:W-:Y:S01]  /*10590*/  @!P4 IMAD.MOV R235, RZ, RZ, -R235 ;  /* 0x000000ffffebc224 */ /* 0x000fe200078e0aeb */
[----:B------:R-:W-:-:S02]  /*105a0*/  ISETP.GE.AND P4, PT, R131, RZ, PT ;  /* 0x000000ff8300720c */ /* 0x000fc40003f86270 */
[----:B------:R-:W-:Y:S02]  /*105b0*/  ISETP.GE.AND P3, PT, R124, RZ, PT ;  /* 0x000000ff7c00720c */ /* 0x000fe40003f66270 */
[----:B------:R-:W4:Y:S01]  /*105c0*/  LDL R124, [R1+0xfa8] ;  /* 0x000fa800017c7983 */ /* 0x000f220000100800 */
[----:B------:R-:W-:-:S06]  /*105d0*/  @!P2 IMAD.MOV R229, RZ, RZ, -R229 ;  /* 0x000000ffffe5a224 */ /* 0x000fcc00078e0ae5 */
[----:B------:R-:W-:Y:S01]  /*105e0*/  @!P1 IMAD.MOV R243, RZ, RZ, -R243 ;  /* 0x000000fffff39224 */ /* 0x000fe200078e0af3 */
[----:B------:R-:W-:Y:S02]  /*105f0*/  ISETP.GE.AND P2, PT, R122, RZ, PT ;  /* 0x000000ff7a00720c */ /* 0x000fe40003f46270 */
[----:B------:R-:W4:Y:S01]  /*10600*/  LDL R122, [R1+0xf98] ;  /* 0x000f9800017a7983 */ /* 0x000f220000100800 */
[----:B------:R-:W-:Y:S02]  /*10610*/  @!P5 IADD3 R236, PT, PT, -R236, RZ, RZ ;  /* 0x000000ffececd210 */ /* 0x000fe40007ffe1ff */
[----:B------:R-:W-:Y:S01]  /*10620*/  ISETP.GE.AND P5, PT, R128, RZ, PT ;  /* 0x000000ff8000720c */ /* 0x000fe20003fa6270 */
[----:B------:R-:W-:Y:S02]  /*10630*/  IMAD.MOV.U32 R128, RZ, RZ, R102 ;  /* 0x000000ffff807224 */ /* 0x000fe400078e0066 */
[----:B------:R-:W-:Y:S01]  /*10640*/  @!P3 IMAD.MOV R232, RZ, RZ, -R232 ;  /* 0x000000ffffe8b224 */ /* 0x000fe200078e0ae8 */
[----:B------:R-:W-:Y:S01]  /*10650*/  ISETP.GE.AND P3, PT, R118, RZ, PT ;  /* 0x000000ff7600720c */ /* 0x000fe20003f66270 */
[----:B------:R-:W-:Y:S01]  /*10660*/  @!P4 IMAD.MOV R240, RZ, RZ, -R240 ;  /* 0x000000fffff0c224 */ /* 0x000fe200078e0af0 */
[----:B------:R-:W4:Y:S01]  /*10670*/  LDL R118, [R1+0xf8c] ;  /* 0x000f8c0001767983 */ /* 0x000f220000100800 */
[----:B------:R-:W-:Y:S01]  /*10680*/  SEL R129, R250, R209, !P0 ;  /* 0x000000d1fa817207 */ /* 0x000fe20004000000 */
[----:B------:R-:W-:Y:S01]  /*10690*/  @!P2 IMAD.MOV R234, RZ, RZ, -R234 ;  /* 0x000000ffffeaa224 */ /* 0x000fe200078e0aea */
[----:B------:R-:W-:-:S02]  /*106a0*/  ISETP.GE.AND P2, PT, R116, RZ, PT ;  /* 0x000000ff7400720c */ /* 0x000fc40003f46270 */
[----:B------:R-:W4:Y:S01]  /*106b0*/  LDL R116, [R1+0xf80] ;  /* 0x000f800001747983 */ /* 0x000f220000100800 */
[----:B------:R-:W-:Y:S02]  /*106c0*/  SEL R140, R250, R218, !P0 ;  /* 0x000000dafa8c7207 */ /* 0x000fe40004000000 */
[----:B--2---:R-:W-:Y:S02]  /*106d0*/  ISETP.GE.AND P1, PT, R117, RZ, PT ;  /* 0x000000ff7500720c */ /* 0x004fe40003f26270 */
[----:B---3--:R-:W-:Y:S02]  /*106e0*/  ISETP.GE.AND P4, PT, R120, RZ, PT ;  /* 0x000000ff7800720c */ /* 0x008fe40003f86270 */
[C---:B------:R-:W-:Y:S01]  /*106f0*/  SEL R120, R250.reuse, R200, !P0 ;  /* 0x000000c8fa787207 */ /* 0x040fe20004000000 */
[----:B------:R-:W-:Y:S01]  /*10700*/  IMAD.MOV.U32 R200, RZ, RZ, R128 ;  /* 0x000000ffffc87224 */ /* 0x000fe200078e0080 */
[----:B------:R-:W-:-:S07]  /*10710*/  SEL R128, R250, R208, !P0 ;  /* 0x000000d0fa807207 */ /* 0x000fce0004000000 */
[----:B------:R-:W-:Y:S01]  /*10720*/  @!P1 IMAD.MOV R248, RZ, RZ, -R248 ;  /* 0x000000fffff89224 */ /* 0x000fe200078e0af8 */
[----:B------:R-:W-:-:S04]  /*10730*/  LEA R208, P1, R40, R251, 0x2 ;  /* 0x000000fb28d07211 */ /* 0x000fc800078210ff */
[----:B------:R-:W-:-:S05]  /*10740*/  LEA.HI.X.SX32 R209, R40, R252, 0x2, P1 ;  /* 0x000000fc28d17211 */ /* 0x000fca00008f16ff */
[----:B------:R2:W-:Y:S04]  /*10750*/  STL.64 [R1+0x418], R208 ;  /* 0x000418d001007387 */ /* 0x0005e80000100a00 */
[----:B------:R-:W3:Y:S01]  /*10760*/  LDL.LU R218, [R1+0x8c] ;  /* 0x00008c0001da7983 */ /* 0x000ee20000300800 */
[----:B------:R-:W-:Y:S01]  /*10770*/  @!P3 IMAD.MOV R237, RZ, RZ, -R237 ;  /* 0x000000ffffedb224 */ /* 0x000fe200078e0aed */
[----:B----4-:R-:W-:Y:S01]  /*10780*/  ISETP.GE.AND P3, PT, R124, RZ, PT ;  /* 0x000000ff7c00720c */ /* 0x010fe20003f66270 */
[----:B------:R-:W-:Y:S01]  /*10790*/  @!P2 IMAD.MOV R239, RZ, RZ, -R239 ;  /* 0x000000ffffefa224 */ /* 0x000fe200078e0aef */
[----:B------:R-:W-:Y:S02]  /*107a0*/  @!P5 IADD3 R241, PT, PT, -R241, RZ, RZ ;  /* 0x000000fff1f1d210 */ /* 0x000fe40007ffe1ff */
[----:B------:R-:W-:-:S09]  /*107b0*/  ISETP.GE.AND P2, PT, R122, RZ, PT ;  /* 0x000000ff7a00720c */ /* 0x000fd20003f46270 */
[----:B------:R-:W-:Y:S01]  /*107c0*/  @!P3 IMAD.MOV R242, RZ, RZ, -R242 ;  /* 0x000000fffff2b224 */ /* 0x000fe200078e0af2 */
[----:B------:R-:W-:Y:S02]  /*107d0*/  ISETP.GE.AND P5, PT, R119, RZ, PT ;  /* 0x000000ff7700720c */ /* 0x000fe40003fa6270 */
[----:B------:R-:W-:Y:S01]  /*107e0*/  ISETP.GE.AND P3, PT, R118, RZ, PT ;  /* 0x000000ff7600720c */ /* 0x000fe20003f66270 */
[----:B------:R-:W-:Y:S01]  /*107f0*/  @!P2 IMAD.MOV R244, RZ, RZ, -R244 ;  /* 0x000000fffff4a224 */ /* 0x000fe200078e0af4 */
[----:B------:R-:W-:Y:S02]  /*10800*/  ISETP.GE.AND P2, PT, R116, RZ, PT ;  /* 0x000000ff7400720c */ /* 0x000fe40003f46270 */
[C---:B------:R-:W-:Y:S01]  /*10810*/  SEL R118, R250.reuse, R198, !P0 ;  /* 0x000000c6fa767207 */ /* 0x040fe20004000000 */
[----:B------:R-:W-:Y:S01]  /*10820*/  IMAD.MOV.U32 R198, RZ, RZ, R134 ;  /* 0x000000ffffc67224 */ /* 0x000fe200078e0086 */
[C---:B------:R-:W-:Y:S01]  /*10830*/  SEL R138, R250.reuse, R216, !P0 ;  /* 0x000000d8fa8a7207 */ /* 0x040fe20004000000 */
[----:B------:R-:W-:Y:S01]  /*10840*/  IMAD.MOV.U32 R131, RZ, RZ, R121 ;  /* 0x000000ffff837224 */ /* 0x000fe200078e0079 */
[----:B------:R-:W-:-:S05]  /*10850*/  SEL R136, R250, R214, !P0 ;  /* 0x000000d6fa887207 */ /* 0x000fca0004000000 */
[----:B------:R-:W-:Y:S01]  /*10860*/  @!P3 IMAD.MOV R247, RZ, RZ, -R247 ;  /* 0x000000fffff7b224 */ /* 0x000fe200078e0af7 */
[----:B------:R-:W-:Y:S01]  /*10870*/  @!P4 IADD3 R245, PT, PT, -R245, RZ, RZ ;  /* 0x000000fff5f5c210 */ /* 0x000fe20007ffe1ff */
[----:B------:R-:W-:Y:S01]  /*10880*/  @!P5 IMAD.MOV R246, RZ, RZ, -R246 ;  /* 0x000000fffff6d224 */ /* 0x000fe200078e0af6 */
[C---:B------:R-:W-:Y:S01]  /*10890*/  SEL R117, R250.reuse, R197, !P0 ;  /* 0x000000c5fa757207 */ /* 0x040fe20004000000 */
[----:B------:R-:W-:Y:S01]  /*108a0*/  IMAD.MOV.U32 R197, RZ, RZ, R139 ;  /* 0x000000ffffc57224 */ /* 0x000fe200078e008b */
[C---:B------:R-:W-:Y:S02]  /*108b0*/  SEL R134, R250.reuse, R212, !P0 ;  /* 0x000000d4fa867207 */ /* 0x040fe40004000000 */
[----:B------:R-:W-:Y:S02]  /*108c0*/  LEA R214, P3, R39, R251, 0x2 ;  /* 0x000000fb27d67211 */ /* 0x000fe400078610ff */
[C---:B------:R-:W-:Y:S01]  /*108d0*/  SEL R119, R250.reuse, R199, !P0 ;  /* 0x000000c7fa777207 */ /* 0x040fe20004000000 */
[----:B------:R-:W-:Y:S01]  /*108e0*/  IMAD.MOV.U32 R199, RZ, RZ, R137 ;  /* 0x000000ffffc77224 */ /* 0x000fe200078e0089 */
[----:B------:R-:W-:-:S02]  /*108f0*/  SEL R130, R250, R210, !P0 ;  /* 0x000000d2fa827207 */ /* 0x000fc40004000000 */
[----:B------:R-:W-:Y:S02]  /*10900*/  LEA R212, P4, R38, R251, 0x2 ;  /* 0x000000fb26d47211 */ /* 0x000fe400078810ff */
[C---:B------:R-:W-:Y:S01]  /*10910*/  SEL R121, R250.reuse, R201, !P0 ;  /* 0x000000c9fa797207 */ /* 0x040fe20004000000 */
[----:B------:R-:W-:Y:S01]  /*10920*/  IMAD.MOV.U32 R201, RZ, RZ, R135 ;  /* 0x000000ffffc97224 */ /* 0x000fe200078e0087 */
[C---:B------:R-:W-:Y:S02]  /*10930*/  SEL R139, R250.reuse, R217, !P0 ;  /* 0x000000d9fa8b7207 */ /* 0x040fe40004000000 */
[----:B------:R-:W-:Y:S02]  /*10940*/  LEA R210, P5, R37, R251, 0x2 ;  /* 0x000000fb25d27211 */ /* 0x000fe400078a10ff */
[C---:B------:R-:W-:Y:S01]  /*10950*/  SEL R122, R250.reuse, R202, !P0 ;  /* 0x000000cafa7a7207 */ /* 0x040fe20004000000 */
[----:B------:R-:W-:Y:S01]  /*10960*/  IMAD.MOV.U32 R202, RZ, RZ, R131 ;  /* 0x000000ffffca7224 */ /* 0x000fe200078e0083 */
[----:B------:R-:W-:-:S02]  /*10970*/  SEL R137, R250, R215, !P0 ;  /* 0x000000d7fa897207 */ /* 0x000fc40004000000 */
[----:B--2---:R-:W-:Y:S02]  /*10980*/  LEA R208, P6, R36, R251, 0x2 ;  /* 0x000000fb24d07211 */ /* 0x004fe400078c10ff */
[C---:B------:R-:W-:Y:S02]  /*10990*/  SEL R135, R250.reuse, R213, !P0 ;  /* 0x000000d5fa877207 */ /* 0x040fe40004000000 */
[-C--:B------:R-:W-:Y:S02]  /*109a0*/  LEA.HI.X.SX32 R215, R39, R252.reuse, 0x2, P3 ;  /* 0x000000fc27d77211 */ /* 0x080fe400018f16ff */
[----:B------:R-:W-:Y:S02]  /*109b0*/  SEL R131, R250, R211, !P0 ;  /* 0x000000d3fa837207 */ /* 0x000fe40004000000 */
[-C--:B------:R-:W-:Y:S02]  /*109c0*/  LEA.HI.X.SX32 R213, R38, R252.reuse, 0x2, P4 ;  /* 0x000000fc26d57211 */ /* 0x080fe400020f16ff */
[-C--:B------:R-:W-:Y:S01]  /*109d0*/  LEA.HI.X.SX32 R211, R37, R252.reuse, 0x2, P5 ;  /* 0x000000fc25d37211 */ /* 0x080fe200028f16ff */
[----:B------:R-:W-:Y:S01]  /*109e0*/  @!P2 IMAD.MOV R249, RZ, RZ, -R249 ;  /* 0x000000fffff9a224 */ /* 0x000fe200078e0af9 */
[----:B------:R-:W-:-:S02]  /*109f0*/  LEA.HI.X.SX32 R209, R36, R252, 0x2, P6 ;  /* 0x000000fc24d17211 */ /* 0x000fc400030f16ff */
[C---:B------:R-:W-:Y:S01]  /*10a00*/  SEL R116, R250.reuse, R196, !P0 ;  /* 0x000000c4fa747207 */ /* 0x040fe20004000000 */
[----:B------:R-:W-:Y:S01]  /*10a10*/  IMAD.MOV.U32 R196, RZ, RZ, R141 ;  /* 0x000000ffffc47224 */ /* 0x000fe200078e008d */
[----:B------:R-:W-:Y:S02]  /*10a20*/  SEL R141, R250, R219, !P0 ;  /* 0x000000dbfa8d7207 */ /* 0x000fe40004000000 */
[----:B---3--:R-:W-:-:S04]  /*10a30*/  LEA R216, P1, R218, R251, 0x2 ;  /* 0x000000fbdad87211 */ /* 0x008fc800078210ff */
[----:B------:R-:W-:Y:S02]  /*10a40*/  LEA.HI.X.SX32 R217, R218, R252, 0x2, P1 ;  /* 0x000000fcdad97211 */ /* 0x000fe400008f16ff */
[----:B------:R-:W-:-:S03]  /*10a50*/  LEA R218, P1, R35, R251, 0x2 ;  /* 0x000000fb23da7211 */ /* 0x000fc600078210ff */
[----:B------:R2:W-:Y:S01]  /*10a60*/  STL.64 [R1+0x850], R216 ;  /* 0x000850d801007387 */ /* 0x0005e20000100a00 */
[----:B------:R-:W-:-:S03]  /*10a70*/  LEA.HI.X.SX32 R219, R35, R252, 0x2, P1 ;  /* 0x000000fc23db7211 */ /* 0x000fc600008f16ff */
[----:B------:R3:W-:Y:S04]  /*10a80*/  STL.64 [R1+0x410], R214 ;  /* 0x000410d601007387 */ /* 0x0007e80000100a00 */
[----:B------:R4:W-:Y:S01]  /*10a90*/  STL.64 [R1+0x408], R212 ;  /* 0x000408d401007387 */ /* 0x0009e20000100a00 */
[----:B--2---:R-:W-:-:S03]  /*10aa0*/  LEA R216, P2, R34, R251, 0x2 ;  /* 0x000000fb22d87211 */ /* 0x004fc600078410ff */
[----:B------:R2:W-:Y:S01]  /*10ab0*/  STL.64 [R1+0x400], R210 ;  /* 0x000400d201007387 */ /* 0x0005e20000100a00 */
[----:B---3--:R-:W-:-:S03]  /*10ac0*/  LEA R214, P3, R33, R251, 0x2 ;  /* 0x000000fb21d67211 */ /* 0x008fc600078610ff */
[----:B------:R3:W-:Y:S01]  /*10ad0*/  STL.64 [R1+0x3f8], R208 ;  /* 0x0003f8d001007387 */ /* 0x0007e20000100a00 */
[-C--:B------:R-:W-:Y:S02]  /*10ae0*/  LEA.HI.X.SX32 R217, R34, R252.reuse, 0x2, P2 ;  /* 0x000000fc22d97211 */ /* 0x080fe400010f16ff */
[-C--:B----4-:R-:W-:Y:S02]  /*10af0*/  LEA R212, P4, R32, R251.reuse, 0x2 ;  /* 0x000000fb20d47211 */ /* 0x090fe400078810ff */
[-C--:B------:R-:W-:Y:S02]  /*10b00*/  LEA R38, P1, R29, R251.reuse, 0x2 ;  /* 0x000000fb1d267211 */ /* 0x080fe400078210ff */
[-C--:B--2---:R-:W-:Y:S02]  /*10b10*/  LEA R210, P5, R31, R251.reuse, 0x2 ;  /* 0x000000fb1fd27211 */ /* 0x084fe400078a10ff */
[----:B------:R-:W-:Y:S02]  /*10b20*/  LEA.HI.X.SX32 R215, R33, R252, 0x2, P3 ;  /* 0x000000fc21d77211 */ /* 0x000fe400018f16ff */
[----:B---3--:R-:W-:-:S02]  /*10b30*/  LEA R208, P6, R30, R251, 0x2 ;  /* 0x000000fb1ed07211 */ /* 0x008fc400078c10ff */
[-C--:B------:R-:W-:Y:S02]  /*10b40*/  LEA R36, P2, R28, R251.reuse, 0x2 ;  /* 0x000000fb1c247211 */ /* 0x080fe400078410ff */
[-C--:B------:R-:W-:Y:S01]  /*10b50*/  LEA.HI.X.SX32 R213, R32, R252.reuse, 0x2, P4 ;  /* 0x000000fc20d57211 */ /* 0x080fe200020f16ff */
[----:B------:R-:W-:Y:S01]  /*10b60*/  STL.64 [R1+0x3f0], R218 ;  /* 0x0003f0da01007387 */ /* 0x000fe20000100a00 */
[----:B------:R-:W-:Y:S02]  /*10b70*/  LEA R34, P3, R27, R251, 0x2 ;  /* 0x000000fb1b227211 */ /* 0x000fe400078610ff */
[-C--:B------:R-:W-:Y:S01]  /*10b80*/  LEA.HI.X.SX32 R211, R31, R252.reuse, 0x2, P5 ;  /* 0x000000fc1fd37211 */ /* 0x080fe200028f16ff */
[----:B------:R-:W-:Y:S01]  /*10b90*/  STL.64 [R1+0x3e8], R216 ;  /* 0x0003e8d801007387 */ /* 0x000fe20000100a00 */
[-C--:B------:R-:W-:Y:S02]  /*10ba0*/  LEA.HI.X.SX32 R209, R30, R252.reuse, 0x2, P6 ;  /* 0x000000fc1ed17211 */ /* 0x080fe400030f16ff */
[-C--:B------:R-:W-:Y:S01]  /*10bb0*/  LEA.HI.X.SX32 R39, R29, R252.reuse, 0x2, P1 ;  /* 0x000000fc1d277211 */ /* 0x080fe200008f16ff */
[----:B------:R-:W-:Y:S01]  /*10bc0*/  STL.64 [R1+0x3e0], R214 ;  /* 0x0003e0d601007387 */ /* 0x000fe20000100a00 */
[----:B------:R-:W-:-:S02]  /*10bd0*/  LEA.HI.X.SX32 R37, R28, R252, 0x2, P2 ;  /* 0x000000fc1c257211 */ /* 0x000fc400010f16ff */
[----:B------:R-:W-:Y:S01]  /*10be0*/  LEA.HI.X.SX32 R35, R27, R252, 0x2, P3 ;  /* 0x000000fc1b237211 */ /* 0x000fe200018f16ff */
[----:B------:R2:W-:Y:S04]  /*10bf0*/  STL.64 [R1+0x3d8], R212 ;  /* 0x0003d8d401007387 */ /* 0x0005e80000100a00 */
[----:B------:R3:W-:Y:S04]  /*10c00*/  STL.64 [R1+0x3d0], R210 ;  /* 0x0003d0d201007387 */ /* 0x0007e80000100a00 */
[----:B------:R4:W-:Y:S01]  /*10c10*/  STL.64 [R1+0x3c8], R208 ;  /* 0x0003c8d001007387 */ /* 0x0009e20000100a00 */
[----:B--2---:R-:W-:-:S03]  /*10c20*/  LEA R212, P4, R26, R251, 0x2 ;  /* 0x000000fb1ad47211 */ /* 0x004fc600078810ff */
[----:B------:R2:W-:Y:S01]  /*10c30*/  STL.64 [R1+0x3c0], R38 ;  /* 0x0003c02601007387 */ /* 0x0005e20000100a00 */
[----:B---3--:R-:W-:-:S03]  /*10c40*/  LEA R210, P5, R25, R251, 0x2 ;  /* 0x000000fb19d27211 */ /* 0x008fc600078a10ff */
[----:B------:R3:W-:Y:S01]  /*10c50*/  STL.64 [R1+0x3b8], R36 ;  /* 0x0003b82401007387 */ /* 0x0007e20000100a00 */
[-C--:B------:R-:W-:Y:S02]  /*10c60*/  LEA.HI.X.SX32 R213, R26, R252.reuse, 0x2, P4 ;  /* 0x000000fc1ad57211 */ /* 0x080fe400020f16ff */
[CC--:B----4-:R-:W-:Y:S01]  /*10c70*/  LEA R208, P6, R24.reuse, R251.reuse, 0x2 ;  /* 0x000000fb18d07211 */ /* 0x0d0fe200078c10ff */
[----:B------:R4:W-:Y:S01]  /*10c80*/  STL.64 [R1+0x3b0], R34 ;  /* 0x0003b02201007387 */ /* 0x0009e20000100a00 */
[-C--:B------:R-:W-:Y:S02]  /*10c90*/  LEA.HI.X.SX32 R211, R25, R252.reuse, 0x2, P5 ;  /* 0x000000fc19d37211 */ /* 0x080fe400028f16ff */
[-C--:B--2---:R-:W-:Y:S02]  /*10ca0*/  LEA R38, P1, R23, R251.reuse, 0x2 ;  /* 0x000000fb17267211 */ /* 0x084fe400078210ff */
[----:B------:R-:W-:Y:S02]  /*10cb0*/  LEA.HI.X.SX32 R209, R24, R252, 0x2, P6 ;  /* 0x000000fc18d17211 */ /* 0x000fe400030f16ff */
[----:B---3--:R-:W-:-:S02]  /*10cc0*/  LEA R36, P2, R22, R251, 0x2 ;  /* 0x000000fb16247211 */ /* 0x008fc400078410ff */
[-C--:B------:R-:W-:Y:S02]  /*10cd0*/  LEA R32, P4, R20, R251.reuse, 0x2 ;  /* 0x000000fb14207211 */ /* 0x080fe400078810ff */
[-C--:B----4-:R-:W-:Y:S02]  /*10ce0*/  LEA R34, P3, R21, R251.reuse, 0x2 ;  /* 0x000000fb15227211 */ /* 0x090fe400078610ff */
[-C--:B------:R-:W-:Y:S01]  /*10cf0*/  LEA.HI.X.SX32 R39, R23, R252.reuse, 0x2, P1 ;  /* 0x000000fc17277211 */ /* 0x080fe200008f16ff */
[----:B------:R2:W-:Y:S01]  /*10d00*/  STL.64 [R1+0x3a8], R212 ;  /* 0x0003a8d401007387 */ /* 0x0005e20000100a00 */
[-C--:B------:R-:W-:Y:S02]  /*10d10*/  LEA.HI.X.SX32 R37, R22, R252.reuse, 0x2, P2 ;  /* 0x000000fc16257211 */ /* 0x080fe400010f16ff */
[----:B------:R-:W-:Y:S01]  /*10d20*/  LEA.HI.X.SX32 R35, R21, R252, 0x2, P3 ;  /* 0x000000fc15237211 */ /* 0x000fe200018f16ff */
[----:B------:R3:W-:Y:S01]  /*10d30*/  STL.64 [R1+0x3a0], R210 ;  /* 0x0003a0d201007387 */ /* 0x0007e20000100a00 */
[----:B------:R-:W-:-:S02]  /*10d40*/  LEA R30, P5, R19, R251, 0x2 ;  /* 0x000000fb131e7211 */ /* 0x000fc400078a10ff */
[----:B------:R-:W-:Y:S01]  /*10d50*/  LEA.HI.X.SX32 R33, R20, R252, 0x2, P4 ;  /* 0x000000fc14217211 */ /* 0x000fe200020f16ff */
[----:B------:R4:W-:Y:S01]  /*10d60*/  STL.64 [R1+0x398], R208 ;  /* 0x000398d001007387 */ /* 0x0009e20000100a00 */
[----:B------:R-:W-:-:S03]  /*10d70*/  LEA R28, P6, R18, R251, 0x2 ;  /* 0x000000fb121c7211 */ /* 0x000fc600078c10ff */
[----:B------:R-:W-:Y:S01]  /*10d80*/  STL.64 [R1+0x390], R38 ;  /* 0x0003902601007387 */ /* 0x000fe20000100a00 */
[----:B------:R-:W-:-:S03]  /*10d90*/  LEA.HI.X.SX32 R31, R19, R252, 0x2, P5 ;  /* 0x000000fc131f7211 */ /* 0x000fc600028f16ff */
[----:B------:R-:W-:Y:S01]  /*10da0*/  STL.64 [R1+0x388], R36 ;  /* 0x0003882401007387 */ /* 0x000fe20000100a00 */
[----:B------:R-:W-:-:S03]  /*10db0*/  LEA R26, P1, R17, R251, 0x2 ;  /* 0x000000fb111a7211 */ /* 0x000fc600078210ff */
[----:B------:R-:W-:Y:S01]  /*10dc0*/  STL.64 [R1+0x380], R34 ;  /* 0x0003802201007387 */ /* 0x000fe20000100a00 */
[----:B------:R-:W-:-:S03]  /*10dd0*/  LEA.HI.X.SX32 R29, R18, R252, 0x2, P6 ;  /* 0x000000fc121d7211 */ /* 0x000fc600030f16ff */
[----:B------:R-:W4:Y:S04]  /*10de0*/  LDL.LU R219, [R1+0x8] ;  /* 0x0000080001db7983 */ /* 0x000f280000300800 */
[----:B------:R1:W-:Y:S04]  /*10df0*/  STL.64 [R1+0x378], R32 ;  /* 0x0003782001007387 */ /* 0x0003e80000100a00 */
[----:B------:R-:W4:Y:S01]  /*10e00*/  LDL.LU R218, [R1+0x14] ;  /* 0x0000140001da7983 */ /* 0x000f220000300800 */
[----:B------:R-:W-:-:S03]  /*10e10*/  LEA.HI.X.SX32 R27, R17, R252, 0x2, P1 ;  /* 0x000000fc111b7211 */ /* 0x000fc600008f16ff */
[----:B------:R-:W4:Y:S01]  /*10e20*/  LDL.LU R217, [R1+0x24] ;  /* 0x0000240001d97983 */ /* 0x000f220000300800 */
[----:B------:R-:W-:-:S03]  /*10e30*/  LEA R24, P2, R16, R251, 0x2 ;  /* 0x000000fb10187211 */ /* 0x000fc600078410ff */
[----:B------:R1:W-:Y:S04]  /*10e40*/  STL.64 [R1+0x370], R30 ;  /* 0x0003701e01007387 */ /* 0x0003e80000100a00 */
[----:B------:R-:W4:Y:S01]  /*10e50*/  LDL.LU R216, [R1+0x2c] ;  /* 0x00002c0001d87983 */ /* 0x000f220000300800 */
[----:B------:R-:W-:-:S03]  /*10e60*/  LEA R22, P3, R15, R251, 0x2 ;  /* 0x000000fb0f167211 */ /* 0x000fc600078610ff */
[----:B------:R-:W4:Y:S01]  /*10e70*/  LDL.LU R215, [R1+0x28] ;  /* 0x0000280001d77983 */ /* 0x000f220000300800 */
[----:B------:R-:W-:-:S03]  /*10e80*/  LEA.HI.X.SX32 R25, R16, R252, 0x2, P2 ;  /* 0x000000fc10197211 */ /* 0x000fc600010f16ff */
[----:B------:R1:W-:Y:S04]  /*10e90*/  STL.64 [R1+0x368], R28 ;  /* 0x0003681c01007387 */ /* 0x0003e80000100a00 */
[----:B------:R-:W4:Y:S04]  /*10ea0*/  LDL.LU R214, [R1+0x20] ;  /* 0x0000200001d67983 */ /* 0x000f280000300800 */
[----:B--2---:R-:W2:Y:S01]  /*10eb0*/  LDL.LU R213, [R1+0x1c] ;  /* 0x00001c0001d57983 */ /* 0x004ea20000300800 */
[----:B------:R-:W-:-:S03]  /*10ec0*/  LEA.HI.X.SX32 R23, R15, R252, 0x2, P3 ;  /* 0x000000fc0f177211 */ /* 0x000fc600018f16ff */
[----:B------:R1:W-:Y:S04]  /*10ed0*/  STL.64 [R1+0x360], R26 ;  /* 0x0003601a01007387 */ /* 0x0003e80000100a00 */
[----:B------:R-:W2:Y:S04]  /*10ee0*/  LDL.LU R212, [R1+0x18] ;  /* 0x0000180001d47983 */ /* 0x000ea80000300800 */
[----:B---3--:R-:W3:Y:S04]  /*10ef0*/  LDL.LU R211, [R1+0x10] ;  /* 0x0000100001d37983 */ /* 0x008ee80000300800 */
[----:B------:R1:W-:Y:S04]  /*10f00*/  STL.64 [R1+0x358], R24 ;  /* 0x0003581801007387 */ /* 0x0003e80000100a00 */
[----:B------:R-:W3:Y:S04]  /*10f10*/  LDL.LU R210, [R1+0xc] ;  /* 0x00000c0001d27983 */ /* 0x000ee80000300800 */
[----:B----4-:R-:W4:Y:S04]  /*10f20*/  LDL.LU R209, [R1+0x4] ;  /* 0x0000040001d17983 */ /* 0x010f280000300800 */
[----:B------:R1:W-:Y:S04]  /*10f30*/  STL.64 [R1+0x350], R22 ;  /* 0x0003501601007387 */ /* 0x0003e80000100a00 */
[----:B------:R-:W4:Y:S01]  /*10f40*/  LDL.LU R208, [R1] ;  /* 0x0000000001d07983 */ /* 0x000f220000300800 */
[----:B-1----:R-:W-:-:S02]  /*10f50*/  LEA R32, P4, R14, R251, 0x2 ;  /* 0x000000fb0e207211 */ /* 0x002fc400078810ff */
[-C--:B------:R-:W-:Y:S02]  /*10f60*/  LEA R30, P5, R13, R251.reuse, 0x2 ;  /* 0x000000fb0d1e7211 */ /* 0x080fe400078a10ff */
[-C--:B------:R-:W-:Y:S02]  /*10f70*/  LEA R28, P6, R12, R251.reuse, 0x2 ;  /* 0x000000fb0c1c7211 */ /* 0x080fe400078c10ff */
[-C--:B------:R-:W-:Y:S02]  /*10f80*/  LEA R26, P1, R11, R251.reuse, 0x2 ;  /* 0x000000fb0b1a7211 */ /* 0x080fe400078210ff */
[-C--:B------:R-:W-:Y:S02]  /*10f90*/  LEA R24, P2, R10, R251.reuse, 0x2 ;  /* 0x000000fb0a187211 */ /* 0x080fe400078410ff */
[----:B------:R-:W-:Y:S02]  /*10fa0*/  LEA.HI.X.SX32 R33, R14, R252, 0x2, P4 ;  /* 0x000000fc0e217211 */ /* 0x000fe400020f16ff */
[----:B------:R-:W-:-:S02]  /*10fb0*/  LEA R22, P3, R9, R251, 0x2 ;  /* 0x000000fb09167211 */ /* 0x000fc400078610ff */
[-C--:B------:R-:W-:Y:S02]  /*10fc0*/  LEA.HI.X.SX32 R31, R13, R252.reuse, 0x2, P5 ;  /* 0x000000fc0d1f7211 */ /* 0x080fe400028f16ff */
[-C--:B------:R-:W-:Y:S02]  /*10fd0*/  LEA R20, P4, R8, R251.reuse, 0x2 ;  /* 0x000000fb08147211 */ /* 0x080fe400078810ff */
[-C--:B------:R-:W-:Y:S02]  /*10fe0*/  LEA.HI.X.SX32 R29, R12, R252.reuse, 0x2, P6 ;  /* 0x000000fc0c1d7211 */ /* 0x080fe400030f16ff */
[-C--:B------:R-:W-:Y:S02]  /*10ff0*/  LEA R18, P5, R2, R251.reuse, 0x2 ;  /* 0x000000fb02127211 */ /* 0x080fe400078a10ff */
[----:B------:R-:W-:Y:S01]  /*11000*/  LEA.HI.X.SX32 R27, R11, R252, 0x2, P1 ;  /* 0x000000fc0b1b7211 */ /* 0x000fe200008f16ff */
[----:B------:R-:W-:Y:S01]  /*11010*/  STL.64 [R1+0x348], R32 ;  /* 0x0003482001007387 */ /* 0x000fe20000100a00 */
[----:B------:R-:W-:-:S02]  /*11020*/  LEA R16, P6, R0, R251, 0x2 ;  /* 0x000000fb00107211 */ /* 0x000fc400078c10ff */
[-C--:B------:R-:W-:Y:S01]  /*11030*/  LEA.HI.X.SX32 R25, R10, R252.reuse, 0x2, P2 ;  /* 0x000000fc0a197211 */ /* 0x080fe200010f16ff */
[----:B------:R-:W-:Y:S01]  /*11040*/  STL.64 [R1+0x340], R30 ;  /* 0x0003401e01007387 */ /* 0x000fe20000100a00 */
[-C--:B------:R-:W-:Y:S02]  /*11050*/  LEA.HI.X.SX32 R23, R9, R252.reuse, 0x2, P3 ;  /* 0x000000fc09177211 */ /* 0x080fe400018f16ff */
[-C--:B------:R-:W-:Y:S01]  /*11060*/  LEA.HI.X.SX32 R21, R8, R252.reuse, 0x2, P4 ;  /* 0x000000fc08157211 */ /* 0x080fe200020f16ff */
[----:B------:R-:W-:Y:S01]  /*11070*/  STL.64 [R1+0x338], R28 ;  /* 0x0003381c01007387 */ /* 0x000fe20000100a00 */
[-C--:B------:R-:W-:Y:S02]  /*11080*/  LEA.HI.X.SX32 R19, R2, R252.reuse, 0x2, P5 ;  /* 0x000000fc02137211 */ /* 0x080fe400028f16ff */
[----:B------:R-:W-:Y:S01]  /*11090*/  LEA.HI.X.SX32 R17, R0, R252, 0x2, P6 ;  /* 0x000000fc00117211 */ /* 0x000fe200030f16ff */
[----:B------:R-:W-:Y:S04]  /*110a0*/  STL.64 [R1+0x330], R26 ;  /* 0x0003301a01007387 */ /* 0x000fe80000100a00 */
[----:B------:R-:W-:Y:S04]  /*110b0*/  STL.64 [R1+0x328], R24 ;  /* 0x0003281801007387 */ /* 0x000fe80000100a00 */
[----:B------:R-:W-:Y:S04]  /*110c0*/  STL.64 [R1+0x320], R22 ;  /* 0x0003201601007387 */ /* 0x000fe80000100a00 */
[----:B------:R1:W-:Y:S04]  /*110d0*/  STL.64 [R1+0x318], R20 ;  /* 0x0003181401007387 */ /* 0x0003e80000100a00 */
[----:B------:R1:W-:Y:S04]  /*110e0*/  STL.64 [R1+0x310], R18 ;  /* 0x0003101201007387 */ /* 0x0003e80000100a00 */
[----:B------:R1:W-:Y:S01]  /*110f0*/  STL.64 [R1+0x308], R16 ;  /* 0x0003081001007387 */ /* 0x0003e20000100a00 */
[----:B------:R-:W-:Y:S01]  /*11100*/  IMAD.MOV.U32 R192, RZ, RZ, R146 ;  /* 0x000000ffffc07224 */ /* 0x000fe200078e0092 */
[----:B------:R-:W-:-:S02]  /*11110*/  SEL R146, R250, R224, !P0 ;  /* 0x000000e0fa927207 */ /* 0x000fc40004000000 */
[----:B------:R-:W-:-:S04]  /*11120*/  LEA R14, P1, R219, R251, 0x2 ;  /* 0x000000fbdb0e7211 */ /* 0x000fc800078210ff */
[----:B------:R-:W-:Y:S02]  /*11130*/  LEA.HI.X.SX32 R15, R219, R252, 0x2, P1 ;  /* 0x000000fcdb0f7211 */ /* 0x000fe400008f16ff */
[----:B------:R-:W-:-:S04]  /*11140*/  LEA R12, P2, R218, R251, 0x2 ;  /* 0x000000fbda0c7211 */ /* 0x000fc800078410ff */
[----:B------:R-:W-:Y:S02]  /*11150*/  LEA.HI.X.SX32 R13, R218, R252, 0x2, P2 ;  /* 0x000000fcda0d7211 */ /* 0x000fe400010f16ff */
[-C--:B------:R-:W-:Y:S01]  /*11160*/  LEA R10, P3, R217, R251.reuse, 0x2 ;  /* 0x000000fbd90a7211 */ /* 0x080fe200078610ff */
[----:B------:R2:W-:Y:S01]  /*11170*/  STL.64 [R1+0x300], R14 ;  /* 0x0003000e01007387 */ /* 0x0005e20000100a00 */
[----:B-1----:R-:W-:-:S03]  /*11180*/  LEA R20, P4, R216, R251, 0x2 ;  /* 0x000000fbd8147211 */ /* 0x002fc600078810ff */
[----:B------:R1:W-:Y:S01]  /*11190*/  STL.64 [R1+0x2f8], R12 ;  /* 0x0002f80c01007387 */ /* 0x0003e20000100a00 */
[-C--:B------:R-:W-:Y:S02]  /*111a0*/  LEA.HI.X.SX32 R11, R217, R252.reuse, 0x2, P3 ;  /* 0x000000fcd90b7211 */ /* 0x080fe400018f16ff */
[CC--:B------:R-:W-:Y:S02]  /*111b0*/  LEA R18, P5, R215.reuse, R251.reuse, 0x2 ;  /* 0x000000fbd7127211 */ /* 0x0c0fe400078a10ff */
[-C--:B------:R-:W-:Y:S02]  /*111c0*/  LEA.HI.X.SX32 R21, R216, R252.reuse, 0x2, P4 ;  /* 0x000000fcd8157211 */ /* 0x080fe400020f16ff */
[----:B------:R-:W-:Y:S02]  /*111d0*/  LEA.HI.X.SX32 R19, R215, R252, 0x2, P5 ;  /* 0x000000fcd7137211 */ /* 0x000fe400028f16ff */
[-C--:B------:R-:W-:Y:S02]  /*111e0*/  LEA R16, P6, R214, R251.reuse, 0x2 ;  /* 0x000000fbd6107211 */ /* 0x080fe400078c10ff */
[----:B--2---:R-:W-:-:S02]  /*111f0*/  LEA R14, P1, R213, R251, 0x2 ;  /* 0x000000fbd50e7211 */ /* 0x004fc400078210ff */
[-C--:B------:R-:W-:Y:S01]  /*11200*/  LEA.HI.X.SX32 R17, R214, R252.reuse, 0x2, P6 ;  /* 0x000000fcd6117211 */ /* 0x080fe200030f16ff */
[----:B------:R3:W-:Y:S01]  /*11210*/  STL.64 [R1+0x2f0], R10 ;  /* 0x0002f00a01007387 */ /* 0x0007e20000100a00 */
[-C--:B------:R-:W-:Y:S02]  /*11220*/  LEA.HI.X.SX32 R15, R213, R252.reuse, 0x2, P1 ;  /* 0x000000fcd50f7211 */ /* 0x080fe400008f16ff */
[CC--:B-1----:R-:W-:Y:S01]  /*11230*/  LEA R12, P2, R212.reuse, R251.reuse, 0x2 ;  /* 0x000000fbd40c7211 */ /* 0x0c2fe200078410ff */
[----:B------:R-:W-:Y:S03]  /*11240*/  STL.64 [R1+0x2e8], R20 ;  /* 0x0002e81401007387 */ /* 0x000fe60000100a00 */
[----:B------:R-:W-:Y:S01]  /*11250*/  LEA.HI.X.SX32 R13, R212, R252, 0x2, P2 ;  /* 0x000000fcd40d7211 */ /* 0x000fe200010f16ff */
[----:B------:R4:W-:Y:S01]  /*11260*/  STL.64 [R1+0x2e0], R18 ;  /* 0x0002e01201007387 */ /* 0x0009e20000100a00 */
[----:B---3--:R-:W-:-:S03]  /*11270*/  LEA R10, P3, R211, R251, 0x2 ;  /* 0x000000fbd30a7211 */ /* 0x008fc600078610ff */
[----:B------:R1:W-:Y:S01]  /*11280*/  STL.64 [R1+0x2d8], R16 ;  /* 0x0002d81001007387 */ /* 0x0003e20000100a00 */
[----:B------:R-:W-:-:S03]  /*11290*/  LEA R8, P4, R210, R251, 0x2 ;  /* 0x000000fbd2087211 */ /* 0x000fc600078810ff */
[----:B------:R2:W-:Y:S01]  /*112a0*/  STL.64 [R1+0x2d0], R14 ;  /* 0x0002d00e01007387 */ /* 0x0005e20000100a00 */
[-C--:B------:R-:W-:Y:S02]  /*112b0*/  LEA.HI.X.SX32 R11, R211, R252.reuse, 0x2, P3 ;  /* 0x000000fcd30b7211 */ /* 0x080fe400018f16ff */
[CC--:B----4-:R-:W-:Y:S01]  /*112c0*/  LEA R18, P5, R209.reuse, R251.reuse, 0x2 ;  /* 0x000000fbd1127211 */ /* 0x0d0fe200078a10ff */
[----:B------:R3:W-:Y:S01]  /*112d0*/  STL.64 [R1+0x2c8], R12 ;  /* 0x0002c80c01007387 */ /* 0x0007e20000100a00 */
[-C--:B------:R-:W-:Y:S02]  /*112e0*/  LEA.HI.X.SX32 R9, R210, R252.reuse, 0x2, P4 ;  /* 0x000000fcd2097211 */ /* 0x080fe400020f16ff */
[----:B------:R-:W-:Y:S02]  /*112f0*/  LEA.HI.X.SX32 R19, R209, R252, 0x2, P5 ;  /* 0x000000fcd1137211 */ /* 0x000fe400028f16ff */
[-C--:B-1----:R-:W-:Y:S02]  /*11300*/  LEA R16, P6, R208, R251.reuse, 0x2 ;  /* 0x000000fbd0107211 */ /* 0x082fe400078c10ff */
[----:B--2---:R-:W-:-:S02]  /*11310*/  LEA R14, P1, R41, R251, 0x2 ;  /* 0x000000fb290e7211 */ /* 0x004fc400078210ff */
[-C--:B------:R-:W-:Y:S02]  /*11320*/  LEA.HI.X.SX32 R17, R208, R252.reuse, 0x2, P6 ;  /* 0x000000fcd0117211 */ /* 0x080fe400030f16ff */
[CC--:B---3--:R-:W-:Y:S01]  /*11330*/  LEA R12, P2, R42.reuse, R251.reuse, 0x2 ;  /* 0x000000fb2a0c7211 */ /* 0x0c8fe200078410ff */
[----:B------:R1:W-:Y:S01]  /*11340*/  STL.64 [R1+0x2c0], R10 ;  /* 0x0002c00a01007387 */ /* 0x0003e20000100a00 */
[-C--:B------:R-:W-:Y:S02]  /*11350*/  LEA.HI.X.SX32 R15, R41, R252.reuse, 0x2, P1 ;  /* 0x000000fc290f7211 */ /* 0x080fe400008f16ff */
[----:B------:R-:W-:Y:S01]  /*11360*/  LEA.HI.X.SX32 R13, R42, R252, 0x2, P2 ;  /* 0x000000fc2a0d7211 */ /* 0x000fe200010f16ff */
[----:B------:R2:W-:Y:S04]  /*11370*/  STL.64 [R1+0x2b8], R8 ;  /* 0x0002b80801007387 */ /* 0x0005e80000100a00 */
[----:B------:R3:W-:Y:S01]  /*11380*/  STL.64 [R1+0x2b0], R18 ;  /* 0x0002b01201007387 */ /* 0x0007e20000100a00 */
[----:B-1----:R-:W-:-:S03]  /*11390*/  LEA R10, P3, R43, R251, 0x2 ;  /* 0x000000fb2b0a7211 */ /* 0x002fc600078610ff */
[----:B------:R1:W-:Y:S01]  /*113a0*/  STL.64 [R1+0x2a8], R16 ;  /* 0x0002a81001007387 */ /* 0x0003e20000100a00 */
[----:B--2---:R-:W-:-:S03]  /*113b0*/  LEA R8, P4, R44, R251, 0x2 ;  /* 0x000000fb2c087211 */ /* 0x004fc600078810ff */
[----:B------:R2:W-:Y:S01]  /*113c0*/  STL.64 [R1+0x2a0], R14 ;  /* 0x0002a00e01007387 */ /* 0x0005e20000100a00 */
[-C--:B------:R-:W-:Y:S02]  /*113d0*/  LEA.HI.X.SX32 R11, R43, R252.reuse, 0x2, P3 ;  /* 0x000000fc2b0b7211 */ /* 0x080fe400018f16ff */
[CC--:B---3--:R-:W-:Y:S01]  /*113e0*/  LEA R18, P5, R45.reuse, R251.reuse, 0x2 ;  /* 0x000000fb2d127211 */ /* 0x0c8fe200078a10ff */
[----:B------:R3:W-:Y:S01]  /*113f0*/  STL.64 [R1+0x298], R12 ;  /* 0x0002980c01007387 */ /* 0x0007e20000100a00 */
[-C--:B------:R-:W-:Y:S02]  /*11400*/  LEA.HI.X.SX32 R9, R44, R252.reuse, 0x2, P4 ;  /* 0x000000fc2c097211 */ /* 0x080fe400020f16ff */
[-C--:B-1----:R-:W-:Y:S02]  /*11410*/  LEA R16, P6, R46, R251.reuse, 0x2 ;  /* 0x000000fb2e107211 */ /* 0x082fe400078c10ff */
[----:B------:R-:W-:Y:S02]  /*11420*/  LEA.HI.X.SX32 R19, R45, R252, 0x2, P5 ;  /* 0x000000fc2d137211 */ /* 0x000fe400028f16ff */
        /* <DEDUP_REMOVED lines=120> */
[----:B------:R-:W-:-:S03]  /*11bb0*/  LEA.HI.X.SX32 R11, R85, R252, 0x2, P3 ;  /* 0x000000fc550b7211 */ /* 0x000fc600018f16ff */
[----:B------:R4:W-:Y:S01]  /*11bc0*/  STL.64 [R1+0x148], R12 ;  /* 0x0001480c01007387 */ /* 0x0009e20000100a00 */
[----:B---3--:R-:W-:-:S03]  /*11bd0*/  LEA R18, P5, R87, R251, 0x2 ;  /* 0x000000fb57127211 */ /* 0x008fc600078a10ff */
[----:B------:R-:W3:Y:S01]  /*11be0*/  LDL.LU R213, [R1+0x30] ;  /* 0x0000300001d57983 */ /* 0x000ee20000300800 */
[-C--:B------:R-:W-:Y:S02]  /*11bf0*/  LEA.HI.X.SX32 R9, R86, R252.reuse, 0x2, P4 ;  /* 0x000000fc56097211 */ /* 0x080fe400020f16ff */
[----:B------:R-:W-:Y:S01]  /*11c00*/  LEA.HI.X.SX32 R19, R87, R252, 0x2, P5 ;  /* 0x000000fc57137211 */ /* 0x000fe200028f16ff */
[----:B------:R1:W-:Y:S04]  /*11c10*/  STL.64 [R1+0x140], R10 ;  /* 0x0001400a01007387 */ /* 0x0003e80000100a00 */
[----:B------:R-:W3:Y:S04]  /*11c20*/  LDL.LU R212, [R1+0x34] ;  /* 0x0000340001d47983 */ /* 0x000ee80000300800 */
[----:B------:R1:W-:Y:S04]  /*11c30*/  STL.64 [R1+0x138], R8 ;  /* 0x0001380801007387 */ /* 0x0003e80000100a00 */
[----:B------:R-:W3:Y:S04]  /*11c40*/  LDL.LU R224, [R1+0x38] ;  /* 0x0000380001e07983 */ /* 0x000ee80000300800 */
[----:B------:R4:W-:Y:S04]  /*11c50*/  STL.64 [R1+0x130], R18 ;  /* 0x0001301201007387 */ /* 0x0009e80000100a00 */
[----:B------:R-:W3:Y:S01]  /*11c60*/  LDL.LU R211, [R1+0x3c] ;  /* 0x00003c0001d37983 */ /* 0x000ee20000300800 */
[----:B-1----:R-:W-:-:S02]  /*11c70*/  LEA R16, P6, R88, R251, 0x2 ;  /* 0x000000fb58107211 */ /* 0x002fc400078c10ff */
[-C--:B--2---:R-:W-:Y:S02]  /*11c80*/  LEA R14, P1, R89, R251.reuse, 0x2 ;  /* 0x000000fb590e7211 */ /* 0x084fe400078210ff */
[-C--:B----4-:R-:W-:Y:S02]  /*11c90*/  LEA R12, P2, R90, R251.reuse, 0x2 ;  /* 0x000000fb5a0c7211 */ /* 0x090fe400078410ff */
[-C--:B------:R-:W-:Y:S02]  /*11ca0*/  LEA.HI.X.SX32 R17, R88, R252.reuse, 0x2, P6 ;  /* 0x000000fc58117211 */ /* 0x080fe400030f16ff */
[-C--:B------:R-:W-:Y:S02]  /*11cb0*/  LEA R10, P3, R91, R251.reuse, 0x2 ;  /* 0x000000fb5b0a7211 */ /* 0x080fe400078610ff */
[----:B------:R-:W-:Y:S01]  /*11cc0*/  LEA.HI.X.SX32 R15, R89, R252, 0x2, P1 ;  /* 0x000000fc590f7211 */ /* 0x000fe200008f16ff */
[----:B------:R1:W-:Y:S01]  /*11cd0*/  STL.64 [R1+0x128], R16 ;  /* 0x0001281001007387 */ /* 0x0003e20000100a00 */
[----:B------:R-:W-:-:S02]  /*11ce0*/  LEA R8, P4, R92, R251, 0x2 ;  /* 0x000000fb5c087211 */ /* 0x000fc400078810ff */
[-C--:B------:R-:W-:Y:S01]  /*11cf0*/  LEA.HI.X.SX32 R13, R90, R252.reuse, 0x2, P2 ;  /* 0x000000fc5a0d7211 */ /* 0x080fe200010f16ff */
[----:B------:R-:W2:Y:S01]  /*11d00*/  LDL.LU R210, [R1+0x40] ;  /* 0x0000400001d27983 */ /* 0x000ea20000300800 */
[----:B------:R-:W-:Y:S02]  /*11d10*/  LEA R18, P5, R93, R251, 0x2 ;  /* 0x000000fb5d127211 */ /* 0x000fe400078a10ff */
[-C--:B------:R-:W-:Y:S01]  /*11d20*/  LEA.HI.X.SX32 R11, R91, R252.reuse, 0x2, P3 ;  /* 0x000000fc5b0b7211 */ /* 0x080fe200018f16ff */
[----:B------:R4:W-:Y:S01]  /*11d30*/  STL.64 [R1+0x120], R14 ;  /* 0x0001200e01007387 */ /* 0x0009e20000100a00 */
[-C--:B------:R-:W-:Y:S02]  /*11d40*/  LEA.HI.X.SX32 R9, R92, R252.reuse, 0x2, P4 ;  /* 0x000000fc5c097211 */ /* 0x080fe400020f16ff */
[----:B------:R-:W-:Y:S01]  /*11d50*/  SEL R115, R250, R195, !P0 ;  /* 0x000000c3fa737207 */ /* 0x000fe20004000000 */
[----:B------:R-:W2:Y:S01]  /*11d60*/  LDL.LU R209, [R1+0x44] ;  /* 0x0000440001d17983 */ /* 0x000ea20000300800 */
[----:B-1----:R-:W-:Y:S01]  /*11d70*/  LEA R16, P6, R94, R251, 0x2 ;  /* 0x000000fb5e107211 */ /* 0x002fe200078c10ff */
[----:B------:R-:W-:Y:S01]  /*11d80*/  IMAD.MOV.U32 R195, RZ, RZ, R145 ;  /* 0x000000ffffc37224 */ /* 0x000fe200078e0091 */
[----:B------:R-:W-:Y:S01]  /*11d90*/  LEA.HI.X.SX32 R19, R93, R252, 0x2, P5 ;  /* 0x000000fc5d137211 */ /* 0x000fe200028f16ff */
[----:B------:R1:W-:Y:S01]  /*11da0*/  STL.64 [R1+0x118], R12 ;  /* 0x0001180c01007387 */ /* 0x0003e20000100a00 */
[C---:B------:R-:W-:Y:S01]  /*11db0*/  SEL R114, R250.reuse, R194, !P0 ;  /* 0x000000c2fa727207 */ /* 0x040fe20004000000 */
[----:B------:R-:W-:Y:S01]  /*11dc0*/  IMAD.MOV.U32 R194, RZ, RZ, R144 ;  /* 0x000000ffffc27224 */ /* 0x000fe200078e0090 */
[C---:B------:R-:W-:Y:S01]  /*11dd0*/  SEL R127, R250.reuse, R207, !P0 ;  /* 0x000000cffa7f7207 */ /* 0x040fe20004000000 */
[----:B------:R-:W2:Y:S01]  /*11de0*/  LDL.LU R208, [R1+0x48] ;  /* 0x0000480001d07983 */ /* 0x000ea20000300800 */
[----:B------:R-:W-:Y:S01]  /*11df0*/  SEL R145, R250, R223, !P0 ;  /* 0x000000dffa917207 */ /* 0x000fe20004000000 */
[----:B------:R-:W-:Y:S01]  /*11e00*/  IMAD.MOV.U32 R207, RZ, RZ, R147 ;  /* 0x000000ffffcf7224 */ /* 0x000fe200078e0093 */
[----:B------:R-:W-:Y:S01]  /*11e10*/  LEA.HI.X.SX32 R17, R94, R252, 0x2, P6 ;  /* 0x000000fc5e117211 */ /* 0x000fe200030f16ff */
[----:B------:R1:W-:Y:S01]  /*11e20*/  STL.64 [R1+0x110], R10 ;  /* 0x0001100a01007387 */ /* 0x0003e20000100a00 */
[C---:B------:R-:W-:Y:S01]  /*11e30*/  SEL R126, R250.reuse, R206, !P0 ;  /* 0x000000cefa7e7207 */ /* 0x040fe20004000000 */
[----:B------:R-:W-:Y:S01]  /*11e40*/  IMAD.MOV.U32 R206, RZ, RZ, R148 ;  /* 0x000000ffffce7224 */ /* 0x000fe200078e0094 */
[C---:B------:R-:W-:Y:S01]  /*11e50*/  SEL R144, R250.reuse, R222, !P0 ;  /* 0x000000defa907207 */ /* 0x040fe20004000000 */
[----:B------:R-:W2:Y:S01]  /*11e60*/  LDL.LU R223, [R1+0x4c] ;  /* 0x00004c0001df7983 */ /* 0x000ea20000300800 */
[----:B------:R-:W-:-:S02]  /*11e70*/  SEL R124, R250, R204, !P0 ;  /* 0x000000ccfa7c7207 */ /* 0x000fc40004000000 */
[C---:B------:R-:W-:Y:S01]  /*11e80*/  SEL R125, R250.reuse, R205, !P0 ;  /* 0x000000cdfa7d7207 */ /* 0x040fe20004000000 */
[----:B------:R1:W-:Y:S01]  /*11e90*/  STL.64 [R1+0x108], R8 ;  /* 0x0001080801007387 */ /* 0x0003e20000100a00 */
[C---:B----4-:R-:W-:Y:S01]  /*11ea0*/  LEA R14, P1, R95.reuse, R251, 0x2 ;  /* 0x000000fb5f0e7211 */ /* 0x050fe200078210ff */
[----:B------:R-:W-:Y:S01]  /*11eb0*/  IMAD.MOV.U32 R205, RZ, RZ, R149 ;  /* 0x000000ffffcd7224 */ /* 0x000fe200078e0095 */
[----:B------:R-:W-:Y:S01]  /*11ec0*/  MOV R204, R155 ;  /* 0x0000009b00cc7202 */ /* 0x000fe20000000f00 */
[----:B------:R-:W4:Y:S01]  /*11ed0*/  LDL.LU R222, [R1+0x50] ;  /* 0x0000500001de7983 */ /* 0x000f220000300800 */
[C---:B------:R-:W-:Y:S02]  /*11ee0*/  SEL R143, R250.reuse, R221, !P0 ;  /* 0x000000ddfa8f7207 */ /* 0x040fe40004000000 */
[----:B------:R-:W-:Y:S01]  /*11ef0*/  SEL R123, R250, R203, !P0 ;  /* 0x000000cbfa7b7207 */ /* 0x000fe20004000000 */
[----:B------:R1:W-:Y:S02]  /*11f00*/  STL.64 [R1+0x100], R18 ;  /* 0x0001001201007387 */ /* 0x0003e40000100a00 */
[----:B-1----:R-:W-:Y:S01]  /*11f10*/  LEA R12, P2, R96, R251, 0x2 ;  /* 0x000000fb600c7211 */ /* 0x002fe200078410ff */
[----:B------:R-:W-:Y:S01]  /*11f20*/  IMAD.MOV.U32 R203, RZ, RZ, R153 ;  /* 0x000000ffffcb7224 */ /* 0x000fe200078e0099 */
[----:B------:R-:W-:Y:S01]  /*11f30*/  MOV R214, R207 ;  /* 0x000000cf00d67202 */ /* 0x000fe20000000f00 */
[----:B------:R-:W2:Y:S01]  /*11f40*/  LDL.LU R221, [R1+0x54] ;  /* 0x0000540001dd7983 */ /* 0x000ea20000300800 */
[----:B------:R-:W-:Y:S01]  /*11f50*/  LEA.HI.X.SX32 R15, R95, R252, 0x2, P1 ;  /* 0x000000fc5f0f7211 */ /* 0x000fe200008f16ff */
[----:B------:R-:W-:-:S02]  /*11f60*/  IMAD.MOV.U32 R207, RZ, RZ, R206 ;  /* 0x000000ffffcf7224 */ /* 0x000fc400078e00ce */
[----:B------:R3:W-:Y:S01]  /*11f70*/  STL.64 [R1+0xf8], R16 ;  /* 0x0000f81001007387 */ /* 0x0007e20000100a00 */
[C---:B------:R-:W-:Y:S01]  /*11f80*/  LEA R10, P3, R97.reuse, R251, 0x2 ;  /* 0x000000fb610a7211 */ /* 0x040fe200078610ff */
[----:B------:R-:W-:Y:S01]  /*11f90*/  IMAD.MOV.U32 R206, RZ, RZ, R205 ;  /* 0x000000ffffce7224 */ /* 0x000fe200078e00cd */
[----:B------:R-:W-:Y:S01]  /*11fa0*/  LEA.HI.X.SX32 R13, R96, R252, 0x2, P2 ;  /* 0x000000fc600d7211 */ /* 0x000fe200010f16ff */
[----:B------:R-:W-:Y:S01]  /*11fb0*/  IMAD.MOV.U32 R205, RZ, RZ, R204 ;  /* 0x000000ffffcd7224 */ /* 0x000fe200078e00cc */
[----:B------:R-:W-:Y:S01]  /*11fc0*/  SEL R142, R250, R220, !P0 ;  /* 0x000000dcfa8e7207 */ /* 0x000fe20004000000 */
[----:B------:R-:W-:Y:S01]  /*11fd0*/  IMAD.MOV.U32 R204, RZ, RZ, R203 ;  /* 0x000000ffffcc7224 */ /* 0x000fe200078e00cb */
[----:B------:R-:W2:Y:S01]  /*11fe0*/  LDL.LU R220, [R1+0x5c] ;  /* 0x00005c0001dc7983 */ /* 0x000ea20000300800 */
[----:B------:R-:W-:Y:S01]  /*11ff0*/  MOV R203, R202 ;  /* 0x000000ca00cb7202 */ /* 0x000fe20000000f00 */
[----:B------:R-:W-:Y:S01]  /*12000*/  IMAD.MOV.U32 R202, RZ, RZ, R201 ;  /* 0x000000ffffca7224 */ /* 0x000fe200078e00c9 */
[----:B------:R-:W-:Y:S01]  /*12010*/  LEA.HI.X.SX32 R11, R97, R252, 0x2, P3 ;  /* 0x000000fc610b7211 */ /* 0x000fe200018f16ff */
[----:B------:R1:W-:Y:S01]  /*12020*/  STL.64 [R1+0xf0], R14 ;  /* 0x0000f00e01007387 */ /* 0x0003e20000100a00 */
[----:B------:R-:W-:-:S02]  /*12030*/  IMAD.MOV.U32 R201, RZ, RZ, R200 ;  /* 0x000000ffffc97224 */ /* 0x000fc400078e00c8 */
[----:B------:R-:W-:Y:S01]  /*12040*/  IMAD.MOV.U32 R200, RZ, RZ, R199 ;  /* 0x000000ffffc87224 */ /* 0x000fe200078e00c7 */
[----:B------:R-:W4:Y:S01]  /*12050*/  LDL.LU R219, [R1+0x64] ;  /* 0x0000640001db7983 */ /* 0x000f220000300800 */
[----:B------:R-:W-:Y:S01]  /*12060*/  IMAD.MOV.U32 R199, RZ, RZ, R198 ;  /* 0x000000ffffc77224 */ /* 0x000fe200078e00c6 */
[----:B------:R-:W-:Y:S02]  /*12070*/  MOV R198, R197 ;  /* 0x000000c500c67202 */ /* 0x000fe40000000f00 */
[----:B------:R-:W-:Y:S01]  /*12080*/  STL.64 [R1+0xe8], R12 ;  /* 0x0000e80c01007387 */ /* 0x000fe20000100a00 */
[----:B------:R-:W-:-:S03]  /*12090*/  IMAD.MOV.U32 R197, RZ, RZ, R196 ;  /* 0x000000ffffc57224 */ /* 0x000fc600078e00c4 */
[----:B------:R-:W4:Y:S01]  /*120a0*/  LDL.LU R218, [R1+0x6c] ;  /* 0x00006c0001da7983 */ /* 0x000f220000300800 */
[----:B------:R-:W-:-:S03]  /*120b0*/  LEA R8, P4, R98, R251, 0x2 ;  /* 0x000000fb62087211 */ /* 0x000fc600078810ff */
[----:B------:R-:W4:Y:S01]  /*120c0*/  LDL.LU R217, [R1+0x424] ;  /* 0x0004240001d97983 */ /* 0x000f220000300800 */
[----:B------:R-:W-:-:S03]  /*120d0*/  IMAD.MOV.U32 R196, RZ, RZ, R195 ;  /* 0x000000ffffc47224 */ /* 0x000fc600078e00c3 */
[----:B------:R1:W-:Y:S01]  /*120e0*/  STL.64 [R1+0xe0], R10 ;  /* 0x0000e00a01007387 */ /* 0x0003e20000100a00 */
[CC--:B------:R-:W-:Y:S01]  /*120f0*/  LEA R18, P5, R99.reuse, R251.reuse, 0x2 ;  /* 0x000000fb63127211 */ /* 0x0c0fe200078a10ff */
[----:B------:R-:W-:Y:S01]  /*12100*/  IMAD.MOV.U32 R195, RZ, RZ, R194 ;  /* 0x000000ffffc37224 */ /* 0x000fe200078e00c2 */
[-C--:B------:R-:W-:Y:S01]  /*12110*/  LEA.HI.X.SX32 R9, R98, R252.reuse, 0x2, P4 ;  /* 0x000000fc62097211 */ /* 0x080fe200020f16ff */
[----:B------:R-:W-:Y:S01]  /*12120*/  IMAD.MOV.U32 R194, RZ, RZ, R192 ;  /* 0x000000ffffc27224 */ /* 0x000fe200078e00c0 */
[----:B------:R-:W-:Y:S01]  /*12130*/  LEA.HI.X.SX32 R19, R99, R252, 0x2, P5 ;  /* 0x000000fc63137211 */ /* 0x000fe200028f16ff */
[----:B------:R-:W4:Y:S04]  /*12140*/  LDL.LU R216, [R1+0x42c] ;  /* 0x00042c0001d87983 */ /* 0x000f280000300800 */
[----:B------:R2:W-:Y:S04]  /*12150*/  STL.64 [R1+0xd8], R8 ;  /* 0x0000d80801007387 */ /* 0x0005e80000100a00 */
[----:B------:R-:W4:Y:S04]  /*12160*/  LDL.LU R215, [R1+0x434] ;  /* 0x0004340001d77983 */ /* 0x000f280000300800 */
[----:B------:R1:W-:Y:S04]  /*12170*/  STL.64 [R1+0xd0], R18 ;  /* 0x0000d01201007387 */ /* 0x0003e80000100a00 */
[----:B------:R-:W4:Y:S01]  /*12180*/  LDL.LU R192, [R1+0x564] ;  /* 0x0005640001c07983 */ /* 0x000f220000300800 */
[----:B---3--:R-:W-:-:S04]  /*12190*/  LEA R16, P6, R213, R251, 0x2 ;  /* 0x000000fbd5107211 */ /* 0x008fc800078c10ff */
[-C--:B------:R-:W-:Y:S02]  /*121a0*/  LEA.HI.X.SX32 R17, R213, R252.reuse, 0x2, P6 ;  /* 0x000000fcd5117211 */ /* 0x080fe400030f16ff */
[----:B------:R-:W-:Y:S01]  /*121b0*/  MOV R213, R207 ;  /* 0x000000cf00d57202 */ /* 0x000fe20000000f00 */
[----:B------:R-:W-:Y:S01]  /*121c0*/  IMAD.MOV.U32 R207, RZ, RZ, R206 ;  /* 0x000000ffffcf7224 */ /* 0x000fe200078e00ce */
[C---:B-1----:R-:W-:Y:S01]  /*121d0*/  LEA R14, P1, R212.reuse, R251, 0x2 ;  /* 0x000000fbd40e7211 */ /* 0x042fe200078210ff */
[----:B------:R-:W-:Y:S02]  /*121e0*/  IMAD.MOV.U32 R206, RZ, RZ, R205 ;  /* 0x000000ffffce7224 */ /* 0x000fe400078e00cd */
[----:B------:R-:W-:Y:S01]  /*121f0*/  IMAD.MOV.U32 R205, RZ, RZ, R204 ;  /* 0x000000ffffcd7224 */ /* 0x000fe200078e00cc */
[----:B------:R-:W-:Y:S01]  /*12200*/  LEA.HI.X.SX32 R15, R212, R252, 0x2, P1 ;  /* 0x000000fcd40f7211 */ /* 0x000fe200008f16ff */
[----:B------:R-:W-:Y:S01]  /*12210*/  IMAD.MOV.U32 R204, RZ, RZ, R203 ;  /* 0x000000ffffcc7224 */ /* 0x000fe200078e00cb */
[----:B------:R-:W-:Y:S01]  /*12220*/  MOV R203, R202 ;  /* 0x000000ca00cb7202 */ /* 0x000fe20000000f00 */
[----:B------:R-:W-:Y:S01]  /*12230*/  IMAD.MOV.U32 R202, RZ, RZ, R201 ;  /* 0x000000ffffca7224 */ /* 0x000fe200078e00c9 */
[----:B------:R-:W-:Y:S01]  /*12240*/  MOV R212, R207 ;  /* 0x000000cf00d47202 */ /* 0x000fe20000000f00 */
[----:B------:R-:W-:-:S02]  /*12250*/  IMAD.MOV.U32 R201, RZ, RZ, R200 ;  /* 0x000000ffffc97224 */ /* 0x000fc400078e00c8 */
[----:B------:R-:W-:Y:S02]  /*12260*/  IMAD.MOV.U32 R207, RZ, RZ, R206 ;  /* 0x000000ffffcf7224 */ /* 0x000fe400078e00ce */
[----:B------:R-:W-:Y:S01]  /*12270*/  IMAD.MOV.U32 R200, RZ, RZ, R199 ;  /* 0x000000ffffc87224 */ /* 0x000fe200078e00c7 */
[C---:B------:R-:W-:Y:S01]  /*12280*/  LEA R10, P3, R211.reuse, R251, 0x2 ;  /* 0x000000fbd30a7211 */ /* 0x040fe200078610ff */
[----:B------:R-:W-:Y:S02]  /*12290*/  IMAD.MOV.U32 R206, RZ, RZ, R205 ;  /* 0x000000ffffce7224 */ /* 0x000fe400078e00cd */
[----:B------:R-:W-:Y:S01]  /*122a0*/  IMAD.MOV.U32 R199, RZ, RZ, R198 ;  /* 0x000000ffffc77224 */ /* 0x000fe200078e00c6 */
[----:B------:R-:W-:Y:S01]  /*122b0*/  MOV R198, R197 ;  /* 0x000000c500c67202 */ /* 0x000fe20000000f00 */
[----:B------:R-:W-:Y:S01]  /*122c0*/  IMAD.MOV.U32 R205, RZ, RZ, R204 ;  /* 0x000000ffffcd7224 */ /* 0x000fe200078e00cc */
[----:B------:R-:W-:Y:S01]  /*122d0*/  LEA.HI.X.SX32 R11, R211, R252, 0x2, P3 ;  /* 0x000000fcd30b7211 */ /* 0x000fe200018f16ff */
[----:B------:R-:W-:Y:S01]  /*122e0*/  IMAD.MOV.U32 R204, RZ, RZ, R203 ;  /* 0x000000ffffcc7224 */ /* 0x000fe200078e00cb */
[----:B------:R-:W-:Y:S01]  /*122f0*/  MOV R203, R202 ;  /* 0x000000ca00cb7202 */ /* 0x000fe20000000f00 */
[----:B------:R-:W-:-:S02]  /*12300*/  IMAD.MOV.U32 R197, RZ, RZ, R196 ;  /* 0x000000ffffc57224 */ /* 0x000fc400078e00c4 */
[----:B------:R-:W-:Y:S02]  /*12310*/  IMAD.MOV.U32 R211, RZ, RZ, R207 ;  /* 0x000000ffffd37224 */ /* 0x000fe400078e00cf */
[----:B------:R-:W-:Y:S02]  /*12320*/  IMAD.MOV.U32 R202, RZ, RZ, R201 ;  /* 0x000000ffffca7224 */ /* 0x000fe400078e00c9 */
[----:B------:R-:W-:Y:S02]  /*12330*/  IMAD.MOV.U32 R207, RZ, RZ, R206 ;  /* 0x000000ffffcf7224 */ /* 0x000fe400078e00ce */
[----:B------:R-:W-:Y:S02]  /*12340*/  IMAD.MOV.U32 R196, RZ, RZ, R195 ;  /* 0x000000ffffc47224 */ /* 0x000fe400078e00c3 */
[----:B------:R-:W-:Y:S02]  /*12350*/  IMAD.MOV.U32 R201, RZ, RZ, R200 ;  /* 0x000000ffffc97224 */ /* 0x000fe400078e00c8 */
[----:B------:R-:W-:Y:S01]  /*12360*/  IMAD.MOV.U32 R206, RZ, RZ, R205 ;  /* 0x000000ffffce7224 */ /* 0x000fe200078e00cd */
[----:B------:R-:W-:Y:S01]  /*12370*/  LEA R12, P2, R224, R251, 0x2 ;  /* 0x000000fbe00c7211 */ /* 0x000fe200078410ff */
[----:B------:R-:W-:-:S02]  /*12380*/  IMAD.MOV.U32 R195, RZ, RZ, R194 ;  /* 0x000000ffffc37224 */ /* 0x000fc400078e00c2 */
[----:B------:R-:W-:Y:S02]  /*12390*/  IMAD.MOV.U32 R200, RZ, RZ, R199 ;  /* 0x000000ffffc87224 */ /* 0x000fe400078e00c7 */
[----:B------:R-:W-:Y:S01]  /*123a0*/  IMAD.MOV.U32 R205, RZ, RZ, R204 ;  /* 0x000000ffffcd7224 */ /* 0x000fe200078e00cc */
[----:B------:R-:W-:Y:S01]  /*123b0*/  MOV R204, R203 ;  /* 0x000000cb00cc7202 */ /* 0x000fe20000000f00 */
[----:B------:R-:W-:Y:S02]  /*123c0*/  IMAD.MOV.U32 R194, RZ, RZ, R184 ;  /* 0x000000ffffc27224 */ /* 0x000fe400078e00b8 */
[----:B------:R-:W-:Y:S01]  /*123d0*/  IMAD.MOV.U32 R199, RZ, RZ, R198 ;  /* 0x000000ffffc77224 */ /* 0x000fe200078e00c6 */
[----:B------:R-:W-:Y:S01]  /*123e0*/  MOV R198, R197 ;  /* 0x000000c500c67202 */ /* 0x000fe20000000f00 */
[----:B------:R-:W-:Y:S02]  /*123f0*/  IMAD.MOV.U32 R203, RZ, RZ, R202 ;  /* 0x000000ffffcb7224 */ /* 0x000fe400078e00ca */
[----:B------:R-:W-:-:S02]  /*12400*/  IMAD.MOV.U32 R197, RZ, RZ, R196 ;  /* 0x000000ffffc57224 */ /* 0x000fc400078e00c4 */
[----:B------:R-:W-:Y:S01]  /*12410*/  IMAD.MOV.U32 R202, RZ, RZ, R201 ;  /* 0x000000ffffca7224 */ /* 0x000fe200078e00c9 */
[----:B------:R-:W-:Y:S01]  /*12420*/  LEA.HI.X.SX32 R13, R224, R252, 0x2, P2 ;  /* 0x000000fce00d7211 */ /* 0x000fe200010f16ff */
[----:B------:R-:W-:Y:S02]  /*12430*/  IMAD.MOV.U32 R196, RZ, RZ, R195 ;  /* 0x000000ffffc47224 */ /* 0x000fe400078e00c3 */
[----:B------:R-:W-:Y:S01]  /*12440*/  IMAD.MOV.U32 R201, RZ, RZ, R200 ;  /* 0x000000ffffc97224 */ /* 0x000fe200078e00c8 */
[----:B------:R1:W-:Y:S01]  /*12450*/  STL.64 [R1+0xc8], R16 ;  /* 0x0000c81001007387 */ /* 0x0003e20000100a00 */
[----:B------:R-:W-:Y:S02]  /*12460*/  IMAD.MOV.U32 R195, RZ, RZ, R194 ;  /* 0x000000ffffc37224 */ /* 0x000fe400078e00c2 */
[----:B------:R-:W-:Y:S01]  /*12470*/  IMAD.MOV.U32 R200, RZ, RZ, R199 ;  /* 0x000000ffffc87224 */ /* 0x000fe200078e00c7 */
[----:B------:R-:W-:Y:S01]  /*12480*/  MOV R199, R198 ;  /* 0x000000c600c77202 */ /* 0x000fe20000000f00 */
[----:B------:R-:W-:Y:S01]  /*12490*/  IMAD.MOV.U32 R194, RZ, RZ, R183 ;  /* 0x000000ffffc27224 */ /* 0x000fe200078e00b7 */
[----:B------:R-:W3:Y:S01]  /*124a0*/  LDL.LU R184, [R1+0x52c] ;  /* 0x00052c0001b87983 */ /* 0x000ee20000300800 */
[----:B------:R-:W-:Y:S01]  /*124b0*/  IMAD.MOV.U32 R198, RZ, RZ, R197 ;  /* 0x000000ffffc67224 */ /* 0x000fe200078e00c5 */
[----:B------:R-:W-:Y:S01]  /*124c0*/  MOV R183, R5 ;  /* 0x0000000500b77202 */ /* 0x000fe20000000f00 */
[----:B------:R-:W-:Y:S01]  /*124d0*/  IMAD.MOV.U32 R197, RZ, RZ, R196 ;  /* 0x000000ffffc57224 */ /* 0x000fe200078e00c4 */
[----:B------:R1:W-:Y:S01]  /*124e0*/  STL.64 [R1+0xc0], R14 ;  /* 0x0000c00e01007387 */ /* 0x0003e20000100a00 */
[----:B------:R-:W-:-:S02]  /*124f0*/  IMAD.MOV.U32 R196, RZ, RZ, R195 ;  /* 0x000000ffffc47224 */ /* 0x000fc400078e00c3 */
[----:B------:R-:W-:Y:S01]  /*12500*/  IMAD.MOV.U32 R195, RZ, RZ, R194 ;  /* 0x000000ffffc37224 */ /* 0x000fe200078e00c2 */
[----:B------:R-:W3:Y:S01]  /*12510*/  LDL.LU R5, [R1+0x1394] ;  /* 0x0013940001057983 */ /* 0x000ee20000300800 */
[----:B------:R-:W-:-:S03]  /*12520*/  MOV R194, R193 ;  /* 0x000000c100c27202 */ /* 0x000fc60000000f00 */
[----:B------:R4:W-:Y:S04]  /*12530*/  STL.64 [R1+0xb8], R12 ;  /* 0x0000b80c01007387 */ /* 0x0009e80000100a00 */
[----:B------:R1:W-:Y:S04]  /*12540*/  STL.64 [R1+0xb0], R10 ;  /* 0x0000b00a01007387 */ /* 0x0003e80000100a00 */
[----:B------:R-:W3:Y:S01]  /*12550*/  LDL.LU R193, [R1+0x4c4] ;  /* 0x0004c40001c17983 */ /* 0x000ee20000300800 */
[----:B--2---:R-:W-:-:S04]  /*12560*/  LEA R8, P4, R210, R251, 0x2 ;  /* 0x000000fbd2087211 */ /* 0x004fc800078810ff */
[----:B------:R-:W-:Y:S01]  /*12570*/  LEA.HI.X.SX32 R9, R210, R252, 0x2, P4 ;  /* 0x000000fcd2097211 */ /* 0x000fe200020f16ff */
[----:B------:R-:W-:Y:S02]  /*12580*/  IMAD.MOV.U32 R210, RZ, RZ, R207 ;  /* 0x000000ffffd27224 */ /* 0x000fe400078e00cf */
[----:B------:R-:W-:Y:S02]  /*12590*/  IMAD.MOV.U32 R207, RZ, RZ, R206 ;  /* 0x000000ffffcf7224 */ /* 0x000fe400078e00ce */
[----:B------:R-:W-:Y:S02]  /*125a0*/  IMAD.MOV.U32 R206, RZ, RZ, R205 ;  /* 0x000000ffffce7224 */ /* 0x000fe400078e00cd */
[----:B------:R-:W-:Y:S01]  /*125b0*/  IMAD.MOV.U32 R205, RZ, RZ, R204 ;  /* 0x000000ffffcd7224 */ /* 0x000fe200078e00cc */
[----:B------:R-:W-:Y:S01]  /*125c0*/  MOV R204, R203 ;  /* 0x000000cb00cc7202 */ /* 0x000fe20000000f00 */
[----:B------:R-:W-:Y:S02]  /*125d0*/  IMAD.MOV.U32 R203, RZ, RZ, R202 ;  /* 0x000000ffffcb7224 */ /* 0x000fe400078e00ca */
[----:B------:R-:W-:-:S02]  /*125e0*/  IMAD.MOV.U32 R202, RZ, RZ, R201 ;  /* 0x000000ffffca7224 */ /* 0x000fc400078e00c9 */
[----:B------:R-:W-:Y:S02]  /*125f0*/  IMAD.MOV.U32 R201, RZ, RZ, R200 ;  /* 0x000000ffffc97224 */ /* 0x000fe400078e00c8 */
[----:B------:R-:W-:Y:S01]  /*12600*/  IMAD.MOV.U32 R200, RZ, RZ, R199 ;  /* 0x000000ffffc87224 */ /* 0x000fe200078e00c7 */
[----:B------:R-:W-:Y:S01]  /*12610*/  MOV R199, R198 ;  /* 0x000000c600c77202 */ /* 0x000fe20000000f00 */
[----:B------:R-:W-:Y:S02]  /*12620*/  IMAD.MOV.U32 R198, RZ, RZ, R197 ;  /* 0x000000ffffc67224 */ /* 0x000fe400078e00c5 */
[----:B------:R-:W-:Y:S02]  /*12630*/  IMAD.MOV.U32 R197, RZ, RZ, R196 ;  /* 0x000000ffffc57224 */ /* 0x000fe400078e00c4 */
[----:B------:R-:W-:Y:S01]  /*12640*/  IMAD.MOV.U32 R196, RZ, RZ, R195 ;  /* 0x000000ffffc47224 */ /* 0x000fe200078e00c3 */
[----:B------:R2:W-:Y:S01]  /*12650*/  STL.64 [R1+0xa8], R8 ;  /* 0x0000a80801007387 */ /* 0x0005e20000100a00 */
[----:B------:R-:W-:Y:S01]  /*12660*/  IMAD.MOV.U32 R195, RZ, RZ, R194 ;  /* 0x000000ffffc37224 */ /* 0x000fe200078e00c2 */
[----:B---3--:R-:W-:-:S02]  /*12670*/  MOV R194, R193 ;  /* 0x000000c100c27202 */ /* 0x008fc40000000f00 */
[----:B------:R-:W3:Y:S01]  /*12680*/  LDL.LU R193, [R1+0x4cc] ;  /* 0x0004cc0001c17983 */ /* 0x000ee20000300800 */
[----:B------:R-:W-:-:S04]  /*12690*/  LEA R18, P5, R209, R251, 0x2 ;  /* 0x000000fbd1127211 */ /* 0x000fc800078a10ff */
        /* <DEDUP_REMOVED lines=18> */
[----:B-1----:R-:W-:-:S04]  /*127c0*/  LEA R16, P6, R208, R251, 0x2 ;  /* 0x000000fbd0107211 */ /* 0x002fc800078c10ff */
        /* <DEDUP_REMOVED lines=25> */
[----:B------:R-:W-:Y:S01]  /*12960*/  IMAD.MOV.U32 R203, RZ, RZ, R202 ;  /* 0x000000ffffcb7224 */ /* 0x000fe200078e00ca */
[----:B----4-:R-:W-:Y:S01]  /*12970*/  LEA R12, P2, R222, R251, 0x2 ;  /* 0x000000fbde0c7211 */ /* 0x010fe200078410ff */
[----:B------:R-:W-:-:S02]  /*12980*/  IMAD.MOV.U32 R202, RZ, RZ, R201 ;  /* 0x000000ffffca7224 */ /* 0x000fc400078e00c9 */
[----:B------:R-:W-:Y:S02]  /*12990*/  IMAD.MOV.U32 R201, RZ, RZ, R200 ;  /* 0x000000ffffc97224 */ /* 0x000fe400078e00c8 */
[----:B------:R-:W-:Y:S01]  /*129a0*/  IMAD.MOV.U32 R200, RZ, RZ, R199 ;  /* 0x000000ffffc87224 */ /* 0x000fe200078e00c7 */
[----:B------:R-:W-:Y:S01]  /*129b0*/  MOV R199, R198 ;  /* 0x000000c600c77202 */ /* 0x000fe20000000f00 */
[----:B------:R-:W-:Y:S01]  /*129c0*/  IMAD.MOV.U32 R198, RZ, RZ, R197 ;  /* 0x000000ffffc67224 */ /* 0x000fe200078e00c5 */
[----:B------:R-:W-:Y:S01]  /*129d0*/  LEA.HI.X.SX32 R13, R222, R252, 0x2, P2 ;  /* 0x000000fcde0d7211 */ /* 0x000fe200010f16ff */
[----:B------:R-:W-:Y:S02]  /*129e0*/  IMAD.MOV.U32 R197, RZ, RZ, R196 ;  /* 0x000000ffffc57224 */ /* 0x000fe400078e00c4 */
[----:B------:R-:W-:Y:S01]  /*129f0*/  IMAD.MOV.U32 R196, RZ, RZ, R195 ;  /* 0x000000ffffc47224 */ /* 0x000fe200078e00c3 */
[----:B------:R4:W-:Y:S01]  /*12a00*/  STL.64 [R1+0x90], R14 ;  /* 0x0000900e01007387 */ /* 0x0009e20000100a00 */
[----:B------:R-:W-:-:S03]  /*12a10*/  IMAD.MOV.U32 R195, RZ, RZ, R194 ;  /* 0x000000ffffc37224 */ /* 0x000fc600078e00c2 */
[----:B------:R1:W-:Y:S01]  /*12a20*/  STL.64 [R1+0x88], R12 ;  /* 0x0000880c01007387 */ /* 0x0003e20000100a00 */
[----:B---3--:R-:W-:Y:S01]  /*12a30*/  MOV R194, R193 ;  /* 0x000000c100c27202 */ /* 0x008fe20000000f00 */
[----:B------:R-:W-:Y:S02]  /*12a40*/  IMAD.MOV.U32 R193, RZ, RZ, R190 ;  /* 0x000000ffffc17224 */ /* 0x000fe400078e00be */
[----:B------:R-:W3:Y:S01]  /*12a50*/  LDL.LU R190, [R1+0x51c] ;  /* 0x00051c0001be7983 */ /* 0x000ee20000300800 */
        /* <DEDUP_REMOVED lines=10> */
[----:B------:R-:W-:Y:S01]  /*12b00*/  IMAD.MOV.U32 R201, RZ, RZ, R200 ;  /* 0x000000ffffc97224 */ /* 0x000fe200078e00c8 */
[----:B------:R-:W-:Y:S01]  /*12b10*/  MOV R200, R199 ;  /* 0x000000c700c87202 */ /* 0x000fe20000000f00 */
[----:B------:R-:W-:Y:S02]  /*12b20*/  IMAD.MOV.U32 R207, RZ, RZ, R206 ;  /* 0x000000ffffcf7224 */ /* 0x000fe400078e00ce */
[----:B------:R-:W-:Y:S02]  /*12b30*/  IMAD.MOV.U32 R206, RZ, RZ, R205 ;  /* 0x000000ffffce7224 */ /* 0x000fe400078e00cd */
[----:B------:R-:W-:Y:S02]  /*12b40*/  IMAD.MOV.U32 R199, RZ, RZ, R198 ;  /* 0x000000ffffc77224 */ /* 0x000fe400078e00c6 */
[----:B------:R-:W-:Y:S02]  /*12b50*/  IMAD.MOV.U32 R205, RZ, RZ, R204 ;  /* 0x000000ffffcd7224 */ /* 0x000fe400078e00cc */
[----:B------:R-:W-:-:S02]  /*12b60*/  IMAD.MOV.U32 R198, RZ, RZ, R197 ;  /* 0x000000ffffc67224 */ /* 0x000fc400078e00c5 */
[----:B------:R-:W-:Y:S01]  /*12b70*/  IMAD.MOV.U32 R204, RZ, RZ, R203 ;  /* 0x000000ffffcc7224 */ /* 0x000fe200078e00cb */
[----:B------:R-:W-:Y:S01]  /*12b80*/  MOV R203, R202 ;  /* 0x000000ca00cb7202 */ /* 0x000fe20000000f00 */
[----:B------:R-:W-:Y:S01]  /*12b90*/  IMAD.MOV.U32 R197, RZ, RZ, R196 ;  /* 0x000000ffffc57224 */ /* 0x000fe200078e00c4 */
[----:B--2---:R-:W-:Y:S01]  /*12ba0*/  LEA R8, P4, R220, R251, 0x2 ;  /* 0x000000fbdc087211 */ /* 0x004fe200078810ff */
[----:B------:R-:W-:Y:S01]  /*12bb0*/  IMAD.MOV.U32 R196, RZ, RZ, R195 ;  /* 0x000000ffffc47224 */ /* 0x000fe200078e00c3 */
[----:B------:R-:W-:Y:S01]  /*12bc0*/  MOV R195, R194 ;  /* 0x000000c200c37202 */ /* 0x000fe20000000f00 */
[----:B------:R-:W-:Y:S02]  /*12bd0*/  IMAD.MOV.U32 R202, RZ, RZ, R201 ;  /* 0x000000ffffca7224 */ /* 0x000fe400078e00c9 */
[----:B------:R-:W-:Y:S02]  /*12be0*/  IMAD.MOV.U32 R201, RZ, RZ, R200 ;  /* 0x000000ffffc97224 */ /* 0x000fe400078e00c8 */
[----:B------:R-:W-:-:S02]  /*12bf0*/  IMAD.MOV.U32 R194, RZ, RZ, R193 ;  /* 0x000000ffffc27224 */ /* 0x000fc400078e00c1 */
[----:B------:R-:W-:Y:S02]  /*12c00*/  IMAD.MOV.U32 R200, RZ, RZ, R199 ;  /* 0x000000ffffc87224 */ /* 0x000fe400078e00c7 */
[----:B------:R-:W-:Y:S01]  /*12c10*/  IMAD.MOV.U32 R199, RZ, RZ, R198 ;  /* 0x000000ffffc77224 */ /* 0x000fe200078e00c6 */
[----:B------:R-:W-:Y:S01]  /*12c20*/  MOV R198, R197 ;  /* 0x000000c500c67202 */ /* 0x000fe20000000f00 */
[----:B------:R-:W-:Y:S01]  /*12c30*/  IMAD.MOV.U32 R197, RZ, RZ, R196 ;  /* 0x000000ffffc57224 */ /* 0x000fe200078e00c4 */
[----:B------:R-:W-:Y:S01]  /*12c40*/  LEA.HI.X.SX32 R9, R220, R252, 0x2, P4 ;  /* 0x000000fcdc097211 */ /* 0x000fe200020f16ff */
[----:B------:R-:W-:Y:S01]  /*12c50*/  IMAD.MOV.U32 R196, RZ, RZ, R195 ;  /* 0x000000ffffc47224 */ /* 0x000fe200078e00c3 */
[----:B------:R2:W-:Y:S01]  /*12c60*/  STL.64 [R1+0x80], R10 ;  /* 0x0000800a01007387 */ /* 0x0005e20000100a00 */
[----:B------:R-:W-:Y:S02]  /*12c70*/  IMAD.MOV.U32 R195, RZ, RZ, R194 ;  /* 0x000000ffffc37224 */ /* 0x000fe400078e00c2 */
[----:B---3--:R-:W-:-:S02]  /*12c80*/  IMAD.MOV.U32 R193, RZ, RZ, R190 ;  /* 0x000000ffffc17224 */ /* 0x008fc400078e00be */
[----:B------:R-:W-:Y:S02]  /*12c90*/  IMAD.MOV.U32 R190, RZ, RZ, R178 ;  /* 0x000000ffffbe7224 */ /* 0x000fe400078e00b2 */
[----:B------:R-:W-:Y:S02]  /*12ca0*/  IMAD.MOV.U32 R178, RZ, RZ, R7 ;  /* 0x000000ffffb27224 */ /* 0x000fe400078e0007 */
[----:B------:R-:W-:Y:S01]  /*12cb0*/  IMAD.MOV.U32 R194, RZ, RZ, R193 ;  /* 0x000000ffffc27224 */ /* 0x000fe200078e00c1 */
[----:B------:R-:W3:Y:S01]  /*12cc0*/  LDL.LU R7, [R1+0x1390] ;  /* 0x0013900001077983 */ /* 0x000ee20000300800 */
[----:B------:R-:W-:Y:S01]  /*12cd0*/  MOV R193, R190 ;  /* 0x000000be00c17202 */ /* 0x000fe20000000f00 */
[----:B------:R-:W-:Y:S02]  /*12ce0*/  IMAD.MOV.U32 R190, RZ, RZ, R189 ;  /* 0x000000ffffbe7224 */ /* 0x000fe400078e00bd */
[----:B------:R1:W-:Y:S04]  /*12cf0*/  STL.64 [R1+0x78], R8 ;  /* 0x0000780801007387 */ /* 0x0003e80000100a00 */
[----:B------:R-:W2:Y:S01]  /*12d00*/  LDL.LU R189, [R1+0x4fc] ;  /* 0x0004fc0001bd7983 */ /* 0x000ea20000300800 */
[----:B------:R-:W-:Y:S01]  /*12d10*/  IMAD.MOV.U32 R220, RZ, RZ, R207 ;  /* 0x000000ffffdc7224 */ /* 0x000fe200078e00cf */
[----:B------:R-:W-:Y:S01]  /*12d20*/  LEA R18, P5, R219, R251, 0x2 ;  /* 0x000000fbdb127211 */ /* 0x000fe200078a10ff */
[----:B------:R-:W-:-:S02]  /*12d30*/  IMAD.MOV.U32 R207, RZ, RZ, R206 ;  /* 0x000000ffffcf7224 */ /* 0x000fc400078e00ce */
[----:B------:R-:W-:Y:S01]  /*12d40*/  IMAD.MOV.U32 R206, RZ, RZ, R205 ;  /* 0x000000ffffce7224 */ /* 0x000fe200078e00cd */
[----:B------:R-:W-:Y:S01]  /*12d50*/  MOV R205, R204 ;  /* 0x000000cc00cd7202 */ /* 0x000fe20000000f00 */
[----:B------:R-:W-:Y:S01]  /*12d60*/  IMAD.MOV.U32 R204, RZ, RZ, R203 ;  /* 0x000000ffffcc7224 */ /* 0x000fe200078e00cb */
[----:B------:R-:W-:Y:S01]  /*12d70*/  LEA.HI.X.SX32 R19, R219, R252, 0x2, P5 ;  /* 0x000000fcdb137211 */ /* 0x000fe200028f16ff */
[----:B------:R-:W-:Y:S01]  /*12d80*/  IMAD.MOV.U32 R203, RZ, RZ, R202 ;  /* 0x000000ffffcb7224 */ /* 0x000fe200078e00ca */
[----:B------:R-:W-:Y:S01]  /*12d90*/  MOV R219, R207 ;  /* 0x000000cf00db7202 */ /* 0x000fe20000000f00 */
[----:B------:R-:W-:Y:S02]  /*12da0*/  IMAD.MOV.U32 R202, RZ, RZ, R201 ;  /* 0x000000ffffca7224 */ /* 0x000fe400078e00c9 */
[----:B------:R-:W-:Y:S01]  /*12db0*/  IMAD.MOV.U32 R201, RZ, RZ, R200 ;  /* 0x000000ffffc97224 */ /* 0x000fe200078e00c8 */
[----:B------:R-:W-:Y:S01]  /*12dc0*/  MOV R200, R199 ;  /* 0x000000c700c87202 */ /* 0x000fe20000000f00 */
[----:B------:R-:W-:-:S02]  /*12dd0*/  IMAD.MOV.U32 R207, RZ, RZ, R206 ;  /* 0x000000ffffcf7224 */ /* 0x000fc400078e00ce */
[----:B------:R-:W-:Y:S02]  /*12de0*/  IMAD.MOV.U32 R206, RZ, RZ, R205 ;  /* 0x000000ffffce7224 */ /* 0x000fe400078e00cd */
[----:B------:R-:W-:Y:S02]  /*12df0*/  IMAD.MOV.U32 R199, RZ, RZ, R198 ;  /* 0x000000ffffc77224 */ /* 0x000fe400078e00c6 */
[----:B------:R-:W-:Y:S02]  /*12e00*/  IMAD.MOV.U32 R205, RZ, RZ, R204 ;  /* 0x000000ffffcd7224 */ /* 0x000fe400078e00cc */
[----:B------:R-:W-:Y:S02]  /*12e10*/  IMAD.MOV.U32 R198, RZ, RZ, R197 ;  /* 0x000000ffffc67224 */ /* 0x000fe400078e00c5 */
[----:B------:R-:W-:Y:S01]  /*12e20*/  IMAD.MOV.U32 R204, RZ, RZ, R203 ;  /* 0x000000ffffcc7224 */ /* 0x000fe200078e00cb */
[----:B------:R-:W-:Y:S01]  /*12e30*/  MOV R203, R202 ;  /* 0x000000ca00cb7202 */ /* 0x000fe20000000f00 */
[----:B------:R-:W-:-:S02]  /*12e40*/  IMAD.MOV.U32 R197, RZ, RZ, R196 ;  /* 0x000000ffffc57224 */ /* 0x000fc400078e00c4 */
[----:B------:R-:W-:Y:S01]  /*12e50*/  IMAD.MOV.U32 R196, RZ, RZ, R195 ;  /* 0x000000ffffc47224 */ /* 0x000fe200078e00c3 */
[----:B------:R-:W-:Y:S01]  /*12e60*/  MOV R195, R194 ;  /* 0x000000c200c37202 */ /* 0x000fe20000000f00 */
[----:B------:R-:W-:Y:S01]  /*12e70*/  IMAD.MOV.U32 R202, RZ, RZ, R201 ;  /* 0x000000ffffca7224 */ /* 0x000fe200078e00c9 */
[----:B-1----:R-:W-:Y:S01]  /*12e80*/  LEA R16, P6, R218, R251, 0x2 ;  /* 0x000000fbda107211 */ /* 0x002fe200078c10ff */
[----:B------:R-:W-:Y:S02]  /*12e90*/  IMAD.MOV.U32 R201, RZ, RZ, R200 ;  /* 0x000000ffffc97224 */ /* 0x000fe400078e00c8 */
[----:B------:R-:W-:Y:S02]  /*12ea0*/  IMAD.MOV.U32 R194, RZ, RZ, R193 ;  /* 0x000000ffffc27224 */ /* 0x000fe400078e00c1 */
[----:B------:R-:W-:Y:S02]  /*12eb0*/  IMAD.MOV.U32 R200, RZ, RZ, R199 ;  /* 0x000000ffffc87224 */ /* 0x000fe400078e00c7 */
[----:B------:R-:W-:-:S02]  /*12ec0*/  IMAD.MOV.U32 R193, RZ, RZ, R190 ;  /* 0x000000ffffc17224 */ /* 0x000fc400078e00be */
[----:B------:R-:W-:Y:S01]  /*12ed0*/  IMAD.MOV.U32 R199, RZ, RZ, R198 ;  /* 0x000000ffffc77224 */ /* 0x000fe200078e00c6 */
[----:B------:R-:W-:Y:S01]  /*12ee0*/  MOV R198, R197 ;  /* 0x000000c500c67202 */ /* 0x000fe20000000f00 */
[----:B------:R-:W-:Y:S01]  /*12ef0*/  IMAD.MOV.U32 R197, RZ, RZ, R196 ;  /* 0x000000ffffc57224 */ /* 0x000fe200078e00c4 */
[----:B------:R-:W-:Y:S01]  /*12f00*/  LEA.HI.X.SX32 R17, R218, R252, 0x2, P6 ;  /* 0x000000fcda117211 */ /* 0x000fe200030f16ff */
[----:B------:R-:W-:Y:S02]  /*12f10*/  IMAD.MOV.U32 R196, RZ, RZ, R195 ;  /* 0x000000ffffc47224 */ /* 0x000fe400078e00c3 */
[----:B------:R-:W-:Y:S01]  /*12f20*/  IMAD.MOV.U32 R195, RZ, RZ, R194 ;  /* 0x000000ffffc37224 */ /* 0x000fe200078e00c2 */
[----:B------:R1:W-:Y:S01]  /*12f30*/  STL.64 [R1+0x70], R18 ;  /* 0x0000701201007387 */ /* 0x0003e20000100a00 */
[----:B------:R-:W-:Y:S02]  /*12f40*/  IMAD.MOV.U32 R194, RZ, RZ, R193 ;  /* 0x000000ffffc27224 */ /* 0x000fe400078e00c1 */
[----:B--2---:R-:W-:-:S02]  /*12f50*/  IMAD.MOV.U32 R190, RZ, RZ, R189 ;  /* 0x000000ffffbe7224 */ /* 0x004fc400078e00bd */
[----:B------:R-:W-:Y:S02]  /*12f60*/  IMAD.MOV.U32 R189, RZ, RZ, R5 ;  /* 0x000000ffffbd7224 */ /* 0x000fe400078e0005 */
[----:B------:R-:W2:Y:S01]  /*12f70*/  LDL.LU R5, [R1+0x138c] ;  /* 0x00138c0001057983 */ /* 0x000ea20000300800 */
[----:B------:R-:W-:Y:S01]  /*12f80*/  MOV R193, R190 ;  /* 0x000000be00c17202 */ /* 0x000fe20000000f00 */
[----:B------:R-:W-:Y:S02]  /*12f90*/  IMAD.MOV.U32 R190, RZ, RZ, R189 ;  /* 0x000000ffffbe7224 */ /* 0x000fe400078e00bd */
[----:B------:R1:W-:Y:S01]  /*12fa0*/  STL.64 [R1+0x68], R16 ;  /* 0x0000681001007387 */ /* 0x0003e20000100a00 */
[----:B------:R-:W-:-:S03]  /*12fb0*/  IMAD.MOV.U32 R189, RZ, RZ, R188 ;  /* 0x000000ffffbd7224 */ /* 0x000fc600078e00bc */
[----:B------:R-:W2:Y:S01]  /*12fc0*/  LDL.LU R188, [R1+0x544] ;  /* 0x0005440001bc7983 */ /* 0x000ea20000300800 */
[----:B----4-:R-:W-:Y:S01]  /*12fd0*/  LEA R14, P1, R217, R251, 0x2 ;  /* 0x000000fbd90e7211 */ /* 0x010fe200078210ff */
[----:B------:R-:W-:-:S03]  /*12fe0*/  IMAD.MOV.U32 R218, RZ, RZ, R207 ;  /* 0x000000ffffda7224 */ /* 0x000fc600078e00cf */
[----:B------:R-:W-:Y:S01]  /*12ff0*/  LEA.HI.X.SX32 R15, R217, R252, 0x2, P1 ;  /* 0x000000fcd90f7211 */ /* 0x000fe200008f16ff */
[----:B------:R-:W-:Y:S02]  /*13000*/  IMAD.MOV.U32 R217, RZ, RZ, R206 ;  /* 0x000000ffffd97224 */ /* 0x000fe400078e00ce */
[----:B------:R-:W-:Y:S01]  /*13010*/  IMAD.MOV.U32 R206, RZ, RZ, R204 ;  /* 0x000000ffffce7224 */ /* 0x000fe200078e00cc */
[----:B------:R-:W-:Y:S01]  /*13020*/  MOV R207, R205 ;  /* 0x000000cd00cf7202 */ /* 0x000fe20000000f00 */
[----:B------:R-:W-:Y:S01]  /*13030*/  IMAD.MOV.U32 R204, RZ, RZ, R202 ;  /* 0x000000ffffcc7224 */ /* 0x000fe200078e00ca */
[----:B------:R-:W-:Y:S01]  /*13040*/  MOV R202, R200 ;  /* 0x000000c800ca7202 */ /* 0x000fe20000000f00 */
[----:B------:R-:W-:Y:S02]  /*13050*/  IMAD.MOV.U32 R205, RZ, RZ, R203 ;  /* 0x000000ffffcd7224 */ /* 0x000fe400078e00cb */
[----:B------:R-:W-:Y:S02]  /*13060*/  IMAD.MOV.U32 R200, RZ, RZ, R198 ;  /* 0x000000ffffc87224 */ /* 0x000fe400078e00c6 */
[----:B------:R-:W-:-:S02]  /*13070*/  IMAD.MOV.U32 R203, RZ, RZ, R201 ;  /* 0x000000ffffcb7224 */ /* 0x000fc400078e00c9 */
[----:B------:R-:W-:Y:S02]  /*13080*/  IMAD.MOV.U32 R198, RZ, RZ, R196 ;  /* 0x000000ffffc67224 */ /* 0x000fe400078e00c4 */
[----:B------:R-:W-:Y:S02]  /*13090*/  IMAD.MOV.U32 R201, RZ, RZ, R199 ;  /* 0x000000ffffc97224 */ /* 0x000fe400078e00c7 */
[----:B------:R-:W-:Y:S01]  /*130a0*/  IMAD.MOV.U32 R196, RZ, RZ, R194 ;  /* 0x000000ffffc47224 */ /* 0x000fe200078e00c2 */
[----:B------:R4:W-:Y:S01]  /*130b0*/  STL.64 [R1+0x60], R14 ;  /* 0x0000600e01007387 */ /* 0x0009e20000100a00 */
[----:B------:R-:W-:Y:S01]  /*130c0*/  IMAD.MOV.U32 R199, RZ, RZ, R197 ;  /* 0x000000ffffc77224 */ /* 0x000fe200078e00c5 */
[----:B------:R-:W-:Y:S01]  /*130d0*/  MOV R197, R195 ;  /* 0x000000c300c57202 */ /* 0x000fe20000000f00 */
[----:B------:R-:W-:Y:S02]  /*130e0*/  IMAD.MOV.U32 R195, RZ, RZ, R193 ;  /* 0x000000ffffc37224 */ /* 0x000fe400078e00c1 */
[----:B--2---:R-:W-:-:S02]  /*130f0*/  IMAD.MOV.U32 R194, RZ, RZ, R188 ;  /* 0x000000ffffc27224 */ /* 0x004fc400078e00bc */
[----:B------:R-:W-:Y:S02]  /*13100*/  IMAD.MOV.U32 R188, RZ, RZ, R6 ;  /* 0x000000ffffbc7224 */ /* 0x000fe400078e0006 */
[----:B------:R-:W2:Y:S04]  /*13110*/  LDL.LU R6, [R1+0x1388] ;  /* 0x0013880001067983 */ /* 0x000ea80000300800 */
[----:B------:R-:W2:Y:S01]  /*13120*/  LDL.LU R193, [R1+0x524] ;  /* 0x0005240001c17983 */ /* 0x000ea20000300800 */
[----:B------:R-:W-:-:S04]  /*13130*/  LEA R12, P2, R216, R251, 0x2 ;  /* 0x000000fbd80c7211 */ /* 0x000fc800078410ff */
[----:B------:R-:W-:Y:S02]  /*13140*/  LEA.HI.X.SX32 R13, R216, R252, 0x2, P2 ;  /* 0x000000fcd80d7211 */ /* 0x000fe400010f16ff */
[----:B------:R-:W-:Y:S01]  /*13150*/  MOV R216, R207 ;  /* 0x000000cf00d87202 */ /* 0x000fe20000000f00 */
[----:B------:R-:W-:Y:S02]  /*13160*/  IMAD.MOV.U32 R207, RZ, RZ, R206 ;  /* 0x000000ffffcf7224 */ /* 0x000fe400078e00ce */
[----:B------:R-:W-:Y:S02]  /*13170*/  IMAD.MOV.U32 R206, RZ, RZ, R205 ;  /* 0x000000ffffce7224 */ /* 0x000fe400078e00cd */
[----:B------:R-:W-:Y:S02]  /*13180*/  IMAD.MOV.U32 R205, RZ, RZ, R204 ;  /* 0x000000ffffcd7224 */ /* 0x000fe400078e00cc */
[----:B------:R-:W-:Y:S01]  /*13190*/  IMAD.MOV.U32 R204, RZ, RZ, R203 ;  /* 0x000000ffffcc7224 */ /* 0x000fe200078e00cb */
[----:B------:R-:W-:Y:S01]  /*131a0*/  MOV R203, R202 ;  /* 0x000000ca00cb7202 */ /* 0x000fe20000000f00 */
[----:B------:R-:W-:-:S02]  /*131b0*/  IMAD.MOV.U32 R202, RZ, RZ, R201 ;  /* 0x000000ffffca7224 */ /* 0x000fc400078e00c9 */
[----:B------:R-:W-:Y:S02]  /*131c0*/  IMAD.MOV.U32 R201, RZ, RZ, R200 ;  /* 0x000000ffffc97224 */ /* 0x000fe400078e00c8 */
[----:B------:R-:W-:Y:S02]  /*131d0*/  IMAD.MOV.U32 R200, RZ, RZ, R199 ;  /* 0x000000ffffc87224 */ /* 0x000fe400078e00c7 */
[----:B------:R-:W-:Y:S01]  /*131e0*/  IMAD.MOV.U32 R199, RZ, RZ, R198 ;  /* 0x000000ffffc77224 */ /* 0x000fe200078e00c6 */
[----:B------:R-:W-:Y:S01]  /*131f0*/  MOV R198, R196 ;  /* 0x000000c400c67202 */ /* 0x000fe20000000f00 */
[----:B------:R-:W-:Y:S01]  /*13200*/  IMAD.MOV.U32 R196, RZ, RZ, R195 ;  /* 0x000000ffffc47224 */ /* 0x000fe200078e00c3 */
[----:B------:R1:W-:Y:S01]  /*13210*/  STL.64 [R1+0x58], R12 ;  /* 0x0000580c01007387 */ /* 0x0003e20000100a00 */
[----:B------:R-:W-:Y:S02]  /*13220*/  IMAD.MOV.U32 R195, RZ, RZ, R194 ;  /* 0x000000ffffc37224 */ /* 0x000fe400078e00c2 */
[----:B--2---:R-:W-:-:S02]  /*13230*/  IMAD.MOV.U32 R194, RZ, RZ, R193 ;  /* 0x000000ffffc27224 */ /* 0x004fc400078e00c1 */
[----:B------:R-:W2:Y:S01]  /*13240*/  LDL.LU R193, [R1+0x4f4] ;  /* 0x0004f40001c17983 */ /* 0x000ea20000300800 */
[----:B------:R-:W-:-:S04]  /*13250*/  LEA R10, P3, R215, R251, 0x2 ;  /* 0x000000fbd70a7211 */ /* 0x000fc800078610ff */
[----:B------:R-:W-:Y:S01]  /*13260*/  LEA.HI.X.SX32 R11, R215, R252, 0x2, P3 ;  /* 0x000000fcd70b7211 */ /* 0x000fe200018f16ff */
[----:B------:R-:W-:Y:S01]  /*13270*/  IMAD.MOV.U32 R215, RZ, RZ, R207 ;  /* 0x000000ffffd77224 */ /* 0x000fe200078e00cf */
        /* <DEDUP_REMOVED lines=13> */
[----:B--2---:R-:W-:-:S03]  /*13350*/  IMAD.MOV.U32 R194, RZ, RZ, R193 ;  /* 0x000000ffffc27224 */ /* 0x004fc600078e00c1 */
[----:B------:R-:W2:Y:S01]  /*13360*/  LDL.LU R193, [R1+0x514] ;  /* 0x0005140001c17983 */ /* 0x000ea20000300800 */
[----:B------:R-:W-:-:S04]  /*13370*/  LEA R8, P4, R214, R251, 0x2 ;  /* 0x000000fbd6087211 */ /* 0x000fc800078810ff */
[-C--:B------:R-:W-:Y:S01]  /*13380*/  LEA.HI.X.SX32 R9, R214, R252.reuse, 0x2, P4 ;  /* 0x000000fcd6097211 */ /* 0x080fe200020f16ff */
[----:B------:R-:W-:Y:S01]  /*13390*/  IMAD.MOV.U32 R214, RZ, RZ, R207 ;  /* 0x000000ffffd67224 */ /* 0x000fe200078e00cf */
[C---:B-1----:R-:W-:Y:S01]  /*133a0*/  LEA R18, P5, R213.reuse, R251, 0x2 ;  /* 0x000000fbd5127211 */ /* 0x042fe200078a10ff */
[----:B------:R-:W-:Y:S01]  /*133b0*/  IMAD.MOV.U32 R207, RZ, RZ, R206 ;  /* 0x000000ffffcf7224 */ /* 0x000fe200078e00ce */
[----:B------:R-:W-:Y:S01]  /*133c0*/  MOV R206, R205 ;  /* 0x000000cd00ce7202 */ /* 0x000fe20000000f00 */
[----:B------:R-:W-:Y:S02]  /*133d0*/  IMAD.MOV.U32 R205, RZ, RZ, R204 ;  /* 0x000000ffffcd7224 */ /* 0x000fe400078e00cc */
[----:B------:R-:W-:Y:S01]  /*133e0*/  IMAD.MOV.U32 R204, RZ, RZ, R203 ;  /* 0x000000ffffcc7224 */ /* 0x000fe200078e00cb */
[----:B------:R-:W-:Y:S01]  /*133f0*/  LEA.HI.X.SX32 R19, R213, R252, 0x2, P5 ;  /* 0x000000fcd5137211 */ /* 0x000fe200028f16ff */
[----:B------:R-:W-:Y:S02]  /*13400*/  IMAD.MOV.U32 R203, RZ, RZ, R202 ;  /* 0x000000ffffcb7224 */ /* 0x000fe400078e00ca */
[----:B------:R-:W-:Y:S01]  /*13410*/  IMAD.MOV.U32 R202, RZ, RZ, R201 ;  /* 0x000000ffffca7224 */ /* 0x000fe200078e00c9 */
[----:B------:R-:W-:Y:S01]  /*13420*/  MOV R201, R200 ;  /* 0x000000c800c97202 */ /* 0x000fe20000000f00 */
[----:B------:R-:W-:Y:S01]  /*13430*/  IMAD.MOV.U32 R213, RZ, RZ, R207 ;  /* 0x000000ffffd57224 */ /* 0x000fe200078e00cf */
[----:B------:R-:W-:Y:S01]  /*13440*/  LEA R16, P6, R212, R251, 0x2 ;  /* 0x000000fbd4107211 */ /* 0x000fe200078c10ff */
[----:B------:R-:W-:-:S02]  /*13450*/  IMAD.MOV.U32 R200, RZ, RZ, R199 ;  /* 0x000000ffffc87224 */ /* 0x000fc400078e00c7 */
[----:B------:R-:W-:Y:S01]  /*13460*/  IMAD.MOV.U32 R207, RZ, RZ, R206 ;  /* 0x000000ffffcf7224 */ /* 0x000fe200078e00ce */
[----:B------:R-:W-:Y:S01]  /*13470*/  MOV R206, R205 ;  /* 0x000000cd00ce7202 */ /* 0x000fe20000000f00 */
[----:B------:R-:W-:Y:S02]  /*13480*/  IMAD.MOV.U32 R199, RZ, RZ, R198 ;  /* 0x000000ffffc77224 */ /* 0x000fe400078e00c6 */
[----:B------:R-:W-:Y:S02]  /*13490*/  IMAD.MOV.U32 R198, RZ, RZ, R195 ;  /* 0x000000ffffc67224 */ /* 0x000fe400078e00c3 */
[----:B------:R-:W-:Y:S01]  /*134a0*/  IMAD.MOV.U32 R205, RZ, RZ, R204 ;  /* 0x000000ffffcd7224 */ /* 0x000fe200078e00cc */
[----:B------:R-:W-:Y:S01]  /*134b0*/  LEA.HI.X.SX32 R17, R212, R252, 0x2, P6 ;  /* 0x000000fcd4117211 */ /* 0x000fe200030f16ff */
[----:B------:R-:W-:Y:S02]  /*134c0*/  IMAD.MOV.U32 R195, RZ, RZ, R194 ;  /* 0x000000ffffc37224 */ /* 0x000fe400078e00c2 */
        /* <DEDUP_REMOVED lines=9> */
[----:B------:R-:W-:Y:S02]  /*13560*/  IMAD.MOV.U32 R205, RZ, RZ, R204 ;  /* 0x000000ffffcd7224 */ /* 0x000fe400078e00cc */
[----:B------:R-:W-:Y:S02]  /*13570*/  IMAD.MOV.U32 R204, RZ, RZ, R203 ;  /* 0x000000ffffcc7224 */ /* 0x000fe400078e00cb */
[----:B------:R-:W-:Y:S02]  /*13580*/  IMAD.MOV.U32 R203, RZ, RZ, R202 ;  /* 0x000000ffffcb7224 */ /* 0x000fe400078e00ca */
[----:B------:R-:W-:Y:S01]  /*13590*/  IMAD.MOV.U32 R202, RZ, RZ, R200 ;  /* 0x000000ffffca7224 */ /* 0x000fe200078e00c8 */
[----:B------:R-:W-:Y:S01]  /*135a0*/  MOV R200, R199 ;  /* 0x000000c700c87202 */ /* 0x000fe20000000f00 */
[----:B------:R-:W-:Y:S01]  /*135b0*/  IMAD.MOV.U32 R199, RZ, RZ, R198 ;  /* 0x000000ffffc77224 */ /* 0x000fe200078e00c6 */
[----:B------:R1:W-:Y:S01]  /*135c0*/  STL.64 [R1+0x428], R8 ;  /* 0x0004280801007387 */ /* 0x0003e20000100a00 */
[----:B--2---:R-:W-:Y:S01]  /*135d0*/  MOV R194, R193 ;  /* 0x000000c100c27202 */ /* 0x004fe20000000f00 */
[----:B------:R-:W-:-:S02]  /*135e0*/  IMAD.MOV.U32 R193, RZ, RZ, R184 ;  /* 0x000000ffffc17224 */ /* 0x000fc400078e00b8 */
[----:B------:R-:W-:Y:S02]  /*135f0*/  IMAD.MOV.U32 R184, RZ, RZ, R6 ;  /* 0x000000ffffb87224 */ /* 0x000fe400078e0006 */
[----:B------:R-:W-:Y:S01]  /*13600*/  IMAD.MOV.U32 R195, RZ, RZ, R194 ;  /* 0x000000ffffc37224 */ /* 0x000fe200078e00c2 */
[----:B------:R-:W2:Y:S01]  /*13610*/  LDL.LU R6, [R1+0x1384] ;  /* 0x0013840001067983 */ /* 0x000ea20000300800 */
[----:B------:R-:W-:Y:S01]  /*13620*/  IMAD.MOV.U32 R194, RZ, RZ, R193 ;  /* 0x000000ffffc27224 */ /* 0x000fe200078e00c1 */
[----:B------:R-:W-:Y:S01]  /*13630*/  MOV R193, R184 ;  /* 0x000000b800c17202 */ /* 0x000fe20000000f00 */
[----:B------:R-:W-:Y:S01]  /*13640*/  IMAD.MOV.U32 R198, RZ, RZ, R195 ;  /* 0x000000ffffc67224 */ /* 0x000fe200078e00c3 */
[----:B------:R-:W-:Y:S01]  /*13650*/  STL.64 [R1+0x430], R18 ;  /* 0x0004301201007387 */ /* 0x000fe20000100a00 */
[----:B------:R-:W-:Y:S02]  /*13660*/  IMAD.MOV.U32 R184, RZ, RZ, R183 ;  /* 0x000000ffffb87224 */ /* 0x000fe400078e00b7 */
[----:B------:R-:W-:-:S02]  /*13670*/  IMAD.MOV.U32 R195, RZ, RZ, R194 ;  /* 0x000000ffffc37224 */ /* 0x000fc400078e00c2 */
[----:B------:R-:W-:Y:S02]  /*13680*/  IMAD.MOV.U32 R183, RZ, RZ, R4 ;  /* 0x000000ffffb77224 */ /* 0x000fe400078e0004 */
[----:B------:R-:W-:Y:S01]  /*13690*/  IMAD.MOV.U32 R194, RZ, RZ, R193 ;  /* 0x000000ffffc27224 */ /* 0x000fe200078e00c1 */
[----:B------:R-:W2:Y:S01]  /*136a0*/  LDL.LU R4, [R1+0x1380] ;  /* 0x0013800001047983 */ /* 0x000ea20000300800 */
[----:B------:R-:W-:Y:S01]  /*136b0*/  MOV R193, R181 ;  /* 0x000000b500c17202 */ /* 0x000fe20000000f00 */
[----:B------:R-:W-:Y:S02]  /*136c0*/  IMAD.MOV.U32 R181, RZ, RZ, R3 ;  /* 0x000000ffffb57224 */ /* 0x000fe400078e0003 */
[----:B------:R1:W-:Y:S04]  /*136d0*/  STL.64 [R1+0x438], R16 ;  /* 0x0004381001007387 */ /* 0x0003e80000100a00 */
[----:B------:R-:W2:Y:S01]  /*136e0*/  LDL.LU R3, [R1+0x137c] ;  /* 0x00137c0001037983 */ /* 0x000ea20000300800 */
[----:B----4-:R-:W-:-:S04]  /*136f0*/  LEA R14, P1, R211, R251, 0x2 ;  /* 0x000000fbd30e7211 */ /* 0x010fc800078210ff */
[----:B------:R-:W-:Y:S01]  /*13700*/  LEA.HI.X.SX32 R15, R211, R252, 0x2, P1 ;  /* 0x000000fcd30f7211 */ /* 0x000fe200008f16ff */
[----:B------:R-:W-:Y:S01]  /*13710*/  IMAD.MOV.U32 R211, RZ, RZ, R207 ;  /* 0x000000ffffd37224 */ /* 0x000fe200078e00cf */
[C---:B------:R-:W-:Y:S01]  /*13720*/  LEA R12, P2, R210.reuse, R251, 0x2 ;  /* 0x000000fbd20c7211 */ /* 0x040fe200078410ff */
[----:B------:R-:W-:Y:S02]  /*13730*/  IMAD.MOV.U32 R207, RZ, RZ, R206 ;  /* 0x000000ffffcf7224 */ /* 0x000fe400078e00ce */
[----:B------:R-:W-:Y:S01]  /*13740*/  IMAD.MOV.U32 R206, RZ, RZ, R205 ;  /* 0x000000ffffce7224 */ /* 0x000fe200078e00cd */
[----:B------:R-:W-:Y:S01]  /*13750*/  MOV R205, R204 ;  /* 0x000000cc00cd7202 */ /* 0x000fe20000000f00 */
[----:B------:R-:W-:Y:S01]  /*13760*/  IMAD.MOV.U32 R204, RZ, RZ, R203 ;  /* 0x000000ffffcc7224 */ /* 0x000fe200078e00cb */
[----:B------:R-:W-:Y:S01]  /*13770*/  LEA.HI.X.SX32 R13, R210, R252, 0x2, P2 ;  /* 0x000000fcd20d7211 */ /* 0x000fe200010f16ff */
[----:B------:R-:W-:Y:S02]  /*13780*/  IMAD.MOV.U32 R203, RZ, RZ, R202 ;  /* 0x000000ffffcb7224 */ /* 0x000fe400078e00ca */
[----:B------:R-:W-:-:S02]  /*13790*/  IMAD.MOV.U32 R202, RZ, RZ, R199 ;  /* 0x000000ffffca7224 */ /* 0x000fc400078e00c7 */
[----:B------:R-:W-:Y:S01]  /*137a0*/  IMAD.MOV.U32 R199, RZ, RZ, R198 ;  /* 0x000000ffffc77224 */ /* 0x000fe200078e00c6 */
[----:B------:R-:W-:Y:S01]  /*137b0*/  MOV R198, R195 ;  /* 0x000000c300c67202 */ /* 0x000fe20000000f00 */
[----:B------:R-:W-:Y:S01]  /*137c0*/  IMAD.MOV.U32 R210, RZ, RZ, R207 ;  /* 0x000000ffffd27224 */ /* 0x000fe200078e00cf */
[----:B------:R-:W-:Y:S01]  /*137d0*/  MOV R207, R206 ;  /* 0x000000ce00cf7202 */ /* 0x000fe20000000f00 */
[----:B------:R-:W-:Y:S01]  /*137e0*/  IMAD.MOV.U32 R195, RZ, RZ, R194 ;  /* 0x000000ffffc37224 */ /* 0x000fe200078e00c2 */
[----:B------:R-:W-:Y:S01]  /*137f0*/  LEA R10, P3, R209, R251, 0x2 ;  /* 0x000000fbd10a7211 */ /* 0x000fe200078610ff */
        /* <DEDUP_REMOVED lines=9> */
[CC--:B-1----:R-:W-:Y:S02]  /*13890*/  LEA R8, P4, R208.reuse, R251.reuse, 0x2 ;  /* 0x000000fbd0087211 */ /* 0x0c2fe400078810ff */
[----:B------:R-:W-:Y:S01]  /*138a0*/  MOV R207, R206 ;  /* 0x000000ce00cf7202 */ /* 0x000fe20000000f00 */
[----:B------:R-:W-:Y:S01]  /*138b0*/  IMAD.MOV.U32 R206, RZ, RZ, R205 ;  /* 0x000000ffffce7224 */ /* 0x000fe200078e00cd */
[----:B------:R1:W-:Y:S01]  /*138c0*/  STL.64 [R1+0x440], R14 ;  /* 0x0004400e01007387 */ /* 0x0003e20000100a00 */
[----:B------:R-:W-:Y:S01]  /*138d0*/  IMAD.MOV.U32 R205, RZ, RZ, R204 ;  /* 0x000000ffffcd7224 */ /* 0x000fe200078e00cc */
[----:B------:R-:W-:Y:S01]  /*138e0*/  LEA.HI.X.SX32 R9, R208, R252, 0x2, P4 ;  /* 0x000000fcd0097211 */ /* 0x000fe200020f16ff */
[----:B------:R-:W-:Y:S01]  /*138f0*/  IMAD.MOV.U32 R204, RZ, RZ, R203 ;  /* 0x000000ffffcc7224 */ /* 0x000fe200078e00cb */
[----:B------:R-:W-:Y:S01]  /*13900*/  MOV R191, R132 ;  /* 0x0000008400bf7202 */ /* 0x000fe20000000f00 */
[----:B------:R-:W-:Y:S01]  /*13910*/  IMAD.MOV.U32 R208, RZ, RZ, R207 ;  /* 0x000000ffffd07224 */ /* 0x000fe200078e00cf */
[CC--:B------:R-:W-:Y:S01]  /*13920*/  LEA R16, P6, R223.reuse, R251.reuse, 0x2 ;  /* 0x000000fbdf107211 */ /* 0x0c0fe200078c10ff */
[----:B------:R-:W-:Y:S01]  /*13930*/  IMAD.MOV.U32 R207, RZ, RZ, R206 ;  /* 0x000000ffffcf7224 */ /* 0x000fe200078e00ce */
[----:B------:R-:W-:Y:S01]  /*13940*/  SEL R102, R250, R182, !P0 ;  /* 0x000000b6fa667207 */ /* 0x000fe20004000000 */
[----:B------:R-:W-:Y:S01]  /*13950*/  IMAD.MOV.U32 R206, RZ, RZ, R204 ;  /* 0x000000ffffce7224 */ /* 0x000fe200078e00cc */
[----:B-1----:R-:W-:Y:S01]  /*13960*/  LEA R14, P1, R222, R251, 0x2 ;  /* 0x000000fbde0e7211 */ /* 0x002fe200078210ff */
[----:B------:R-:W-:Y:S01]  /*13970*/  IMAD R106, R106, UR12, RZ ;  /* 0x0000000c6a6a7c24 */ /* 0x000fe2000f8e02ff */
[----:B------:R-:W-:Y:S01]  /*13980*/  MOV R204, R191 ;  /* 0x000000bf00cc7202 */ /* 0x000fe20000000f00 */
[----:B---3--:R-:W-:Y:S01]  /*13990*/  IMAD.MOV.U32 R191, RZ, RZ, R7 ;  /* 0x000000ffffbf7224 */ /* 0x008fe200078e0007 */
[-C--:B------:R-:W-:Y:S01]  /*139a0*/  LEA.HI.X.SX32 R17, R223, R252.reuse, 0x2, P6 ;  /* 0x000000fcdf117211 */ /* 0x080fe200030f16ff */
[----:B------:R-:W-:Y:S01]  /*139b0*/  IMAD R107, R107, UR13, RZ ;  /* 0x0000000d6b6b7c24 */ /* 0x000fe2000f8e02ff */
[----:B------:R-:W-:Y:S01]  /*139c0*/  LEA.HI.X.SX32 R15, R222, R252, 0x2, P1 ;  /* 0x000000fcde0f7211 */ /* 0x000fe200008f16ff */
[----:B------:R-:W-:-:S02]  /*139d0*/  IMAD.MOV.U32 R182, RZ, RZ, R151 ;  /* 0x000000ffffb67224 */ /* 0x000fc400078e0097 */
[----:B------:R-:W-:Y:S02]  /*139e0*/  IMAD R108, R108, UR14, RZ ;  /* 0x0000000e6c6c7c24 */ /* 0x000fe4000f8e02ff */
        /* <DEDUP_REMOVED lines=30> */
[----:B------:R-:W-:Y:S01]  /*13bd0*/  IMAD R141, R141, UR60, RZ ;  /* 0x0000003c8d8d7c24 */ /* 0x000fe2000f8e02ff */
[----:B------:R-:W-:Y:S01]  /*13be0*/  SEL R147, R250, R225, !P0 ;  /* 0x000000e1fa937207 */ /* 0x000fe20004000000 */
[----:B------:R-:W-:Y:S01]  /*13bf0*/  IMAD R102, R102, UR77, RZ ;  /* 0x0000004d66667c24 */ /* 0x000fe2000f8e02ff */
[----:B--2---:R-:W-:Y:S01]  /*13c00*/  LEA R18, P5, R6, R251, 0x2 ;  /* 0x000000fb06127211 */ /* 0x004fe200078a10ff */
[----:B------:R-:W-:Y:S02]  /*13c10*/  IMAD R142, R142, UR59, RZ ;  /* 0x0000003b8e8e7c24 */ /* 0x000fe4000f8e02ff */
[----:B------:R-:W-:Y:S01]  /*13c20*/  IMAD R143, R143, UR58, RZ ;  /* 0x0000003a8f8f7c24 */ /* 0x000fe2000f8e02ff */
[----:B------:R-:W-:Y:S01]  /*13c30*/  LEA.HI.X.SX32 R19, R6, R252, 0x2, P5 ;  /* 0x000000fc06137211 */ /* 0x000fe200028f16ff */
[----:B------:R-:W-:-:S02]  /*13c40*/  IMAD.MOV.U32 R193, RZ, RZ, R3 ;  /* 0x000000ffffc17224 */ /* 0x000fc400078e0003 */
[----:B------:R-:W-:Y:S01]  /*13c50*/  IMAD R144, R144, UR57, RZ ;  /* 0x0000003990907c24 */ /* 0x000fe2000f8e02ff */
[----:B------:R1:W5:Y:S01]  /*13c60*/  LDL.LU R3, [R1+0x1378] ;  /* 0x0013780001037983 */ /* 0x0003620000300800 */
[----:B------:R-:W-:Y:S02]  /*13c70*/  IMAD.MOV.U32 R198, RZ, RZ, R193 ;  /* 0x000000ffffc67224 */ /* 0x000fe400078e00c1 */
[----:B------:R-:W-:Y:S01]  /*13c80*/  IMAD R145, R145, UR56, RZ ;  /* 0x0000003891917c24 */ /* 0x000fe2000f8e02ff */
[----:B------:R-:W-:Y:S01]  /*13c90*/  SEL R148, R250, R226, !P0 ;  /* 0x000000e2fa947207 */ /* 0x000fe20004000000 */
[----:B------:R-:W-:Y:S01]  /*13ca0*/  IMAD.MOV.U32 R193, RZ, RZ, R4 ;  /* 0x000000ffffc17224 */ /* 0x000fe200078e0004 */
[----:B------:R2:W-:Y:S01]  /*13cb0*/  STL.64 [R1+0x448], R12 ;  /* 0x0004480c01007387 */ /* 0x0005e20000100a00 */
[----:B------:R-:W-:Y:S02]  /*13cc0*/  IMAD.MOV.U32 R203, RZ, RZ, R198 ;  /* 0x000000ffffcb7224 */ /* 0x000fe400078e00c6 */
[----:B------:R-:W-:Y:S01]  /*13cd0*/  IMAD R146, R146, UR55, RZ ;  /* 0x0000003792927c24 */ /* 0x000fe2000f8e02ff */
[----:B------:R1:W5:Y:S01]  /*13ce0*/  LDL.LU R4, [R1+0x1374] ;  /* 0x0013740001047983 */ /* 0x0003620000300800 */
[----:B------:R-:W-:Y:S01]  /*13cf0*/  MOV R198, R193 ;  /* 0x000000c100c67202 */ /* 0x000fe20000000f00 */
[----:B------:R-:W-:Y:S01]  /*13d00*/  IMAD.MOV.U32 R193, RZ, RZ, R5 ;  /* 0x000000ffffc17224 */ /* 0x000fe200078e0005 */
[C---:B------:R-:W-:Y:S01]  /*13d10*/  SEL R149, R250.reuse, R227, !P0 ;  /* 0x000000e3fa957207 */ /* 0x040fe20004000000 */
[----:B------:R3:W-:Y:S01]  /*13d20*/  STL.64 [R1+0x450], R10 ;  /* 0x0004500a01007387 */ /* 0x0007e20000100a00 */
[----:B------:R-:W-:Y:S01]  /*13d30*/  SEL R150, R250, R228, !P0 ;  /* 0x000000e4fa967207 */ /* 0x000fe20004000000 */
[----:B------:R-:W4:Y:S01]  /*13d40*/  LDC R132, c[0x0][0x3a0] ;  /* 0x0000e800ff847b82 */ /* 0x000f220000000800 */
[-C--:B--2---:R-:W-:Y:S01]  /*13d50*/  LEA R12, P2, R221, R251.reuse, 0x2 ;  /* 0x000000fbdd0c7211 */ /* 0x084fe200078410ff */
[----:B------:R1:W5:Y:S04]  /*13d60*/  LDL.LU R5, [R1+0x1370] ;  /* 0x0013700001057983 */ /* 0x0003680000300800 */
[----:B------:R2:W-:Y:S01]  /*13d70*/  STL.64 [R1+0x458], R8 ;  /* 0x0004580801007387 */ /* 0x0005e20000100a00 */
[----:B---3--:R-:W-:-:S03]  /*13d80*/  LEA R10, P3, R220, R251, 0x2 ;  /* 0x000000fbdc0a7211 */ /* 0x008fc600078610ff */
[----:B------:R1:W5:Y:S01]  /*13d90*/  LDL.LU R7, [R1+0x136c] ;  /* 0x00136c0001077983 */ /* 0x0003620000300800 */
[-C--:B------:R-:W-:Y:S02]  /*13da0*/  LEA.HI.X.SX32 R13, R221, R252.reuse, 0x2, P2 ;  /* 0x000000fcdd0d7211 */ /* 0x080fe400010f16ff */
[----:B------:R-:W-:Y:S01]  /*13db0*/  LEA.HI.X.SX32 R11, R220, R252, 0x2, P3 ;  /* 0x000000fcdc0b7211 */ /* 0x000fe200018f16ff */
[----:B------:R1:W5:Y:S01]  /*13dc0*/  LDL.LU R6, [R1+0x1368] ;  /* 0x0013680001067983 */ /* 0x0003620000300800 */
[----:B--2---:R-:W-:-:S03]  /*13dd0*/  LEA R8, P4, R219, R251, 0x2 ;  /* 0x000000fbdb087211 */ /* 0x004fc600078810ff */
        /* <DEDUP_REMOVED lines=9> */
[CC--:B-1----:R-:W-:Y:S01]  /*13e70*/  LEA R14, P1, R216.reuse, R251.reuse, 0x2 ;  /* 0x000000fbd80e7211 */ /* 0x0c2fe200078210ff */
[----:B------:R1:W-:Y:S01]  /*13e80*/  STL.64 [R1+0x488], R8 ;  /* 0x0004880801007387 */ /* 0x0003e20000100a00 */
[-C--:B------:R-:W-:Y:S02]  /*13e90*/  LEA.HI.X.SX32 R17, R217, R252.reuse, 0x2, P6 ;  /* 0x000000fcd9117211 */ /* 0x080fe400030f16ff */
[-C--:B--2---:R-:W-:Y:S02]  /*13ea0*/  LEA R12, P2, R215, R251.reuse, 0x2 ;  /* 0x000000fbd70c7211 */ /* 0x084fe400078410ff */
[----:B------:R-:W-:Y:S02]  /*13eb0*/  LEA.HI.X.SX32 R15, R216, R252, 0x2, P1 ;  /* 0x000000fcd80f7211 */ /* 0x000fe400008f16ff */
[----:B---3--:R-:W-:-:S02]  /*13ec0*/  LEA R10, P3, R214, R251, 0x2 ;  /* 0x000000fbd60a7211 */ /* 0x008fc400078610ff */
[-C--:B------:R-:W-:Y:S02]  /*13ed0*/  LEA.HI.X.SX32 R13, R215, R252.reuse, 0x2, P2 ;  /* 0x000000fcd70d7211 */ /* 0x080fe400010f16ff */
[CC--:B-1----:R-:W-:Y:S01]  /*13ee0*/  LEA R8, P4, R213.reuse, R251.reuse, 0x2 ;  /* 0x000000fbd5087211 */ /* 0x0c2fe200078810ff */
        /* <DEDUP_REMOVED lines=100> */
[-C--:B---3--:R-:W-:Y:S01]  /*14530*/  LEA R14, P1, R171, R251.reuse, 0x2 ;  /* 0x000000fbab0e7211 */ /* 0x088fe200078210ff */
        /* <DEDUP_REMOVED lines=150> */
[----:B---3--:R-:W-:Y:S01]  /*14ea0*/  LEA R8, P4, R141, R251, 0x2 ;  /* 0x000000fb8d087211 */ /* 0x008fe200078810ff */
[----:B------:R1:W-:Y:S01]  /*14eb0*/  STL.64 [R1+0x730], R18 ;  /* 0x0007301201007387 */ /* 0x0003e20000100a00 */
[-C--:B------:R-:W-:Y:S01]  /*14ec0*/  LEA.HI.X.SX32 R11, R140, R252.reuse, 0x2, P3 ;  /* 0x000000fc8c0b7211 */ /* 0x080fe200018f16ff */
[----:B------:R-:W-:Y:S01]  /*14ed0*/  IMAD R147, R147, UR54, RZ ;  /* 0x0000003693937c24 */ /* 0x000fe2000f8e02ff */
[----:B------:R-:W-:Y:S01]  /*14ee0*/  LEA.HI.X.SX32 R9, R141, R252, 0x2, P4 ;  /* 0x000000fc8d097211 */ /* 0x000fe200020f16ff */
[----:B------:R2:W-:Y:S01]  /*14ef0*/  STL.64 [R1+0x738], R16 ;  /* 0x0007381001007387 */ /* 0x0005e20000100a00 */
[----:B------:R-:W-:-:S03]  /*14f00*/  SEL R151, R250, R229, !P0 ;  /* 0x000000e5fa977207 */ /* 0x000fc60004000000 */
[----:B------:R3:W-:Y:S01]  /*14f10*/  STL.64 [R1+0x740], R14 ;  /* 0x0007400e01007387 */ /* 0x0007e20000100a00 */
[----:B-1----:R-:W-:-:S03]  /*14f20*/  LEA R18, P5, R142, R251, 0x2 ;  /* 0x000000fb8e127211 */ /* 0x002fc600078a10ff */
[----:B------:R1:W-:Y:S01]  /*14f30*/  STL.64 [R1+0x748], R12 ;  /* 0x0007480c01007387 */ /* 0x0003e20000100a00 */
[----:B--2---:R-:W-:-:S03]  /*14f40*/  LEA R16, P6, R143, R251, 0x2 ;  /* 0x000000fb8f107211 */ /* 0x004fc600078c10ff */
[----:B------:R2:W-:Y:S01]  /*14f50*/  STL.64 [R1+0x750], R10 ;  /* 0x0007500a01007387 */ /* 0x0005e20000100a00 */
[----:B------:R-:W-:Y:S02]  /*14f60*/  SEL R152, R250, R230, !P0 ;  /* 0x000000e6fa987207 */ /* 0x000fe40004000000 */
[-C--:B---3--:R-:W-:Y:S01]  /*14f70*/  LEA R14, P1, R144, R251.reuse, 0x2 ;  /* 0x000000fb900e7211 */ /* 0x088fe200078210ff */
[----:B------:R3:W-:Y:S01]  /*14f80*/  STL.64 [R1+0x758], R8 ;  /* 0x0007580801007387 */ /* 0x0007e20000100a00 */
[----:B------:R-:W-:Y:S01]  /*14f90*/  LEA.HI.X.SX32 R19, R142, R252, 0x2, P5 ;  /* 0x000000fc8e137211 */ /* 0x000fe200028f16ff */
[----:B------:R-:W-:Y:S01]  /*14fa0*/  IMAD R148, R148, UR53, RZ ;  /* 0x0000003594947c24 */ /* 0x000fe2000f8e02ff */
[----:B-1----:R-:W-:Y:S01]  /*14fb0*/  LEA R12, P2, R145, R251, 0x2 ;  /* 0x000000fb910c7211 */ /* 0x002fe200078410ff */
[----:B------:R-:W-:Y:S01]  /*14fc0*/  IMAD R149, R149, UR52, RZ ;  /* 0x0000003495957c24 */ /* 0x000fe2000f8e02ff */
[----:B------:R-:W-:Y:S02]  /*14fd0*/  SEL R153, R250, R231, !P0 ;  /* 0x000000e7fa997207 */ /* 0x000fe40004000000 */
[----:B--2---:R-:W-:-:S02]  /*14fe0*/  LEA R10, P3, R146, R251, 0x2 ;  /* 0x000000fb920a7211 */ /* 0x004fc400078610ff */
[-C--:B------:R-:W-:Y:S02]  /*14ff0*/  LEA.HI.X.SX32 R17, R143, R252.reuse, 0x2, P6 ;  /* 0x000000fc8f117211 */ /* 0x080fe400030f16ff */
[----:B---3--:R-:W-:Y:S01]  /*15000*/  LEA R8, P4, R147, R251, 0x2 ;  /* 0x000000fb93087211 */ /* 0x008fe200078810ff */
[----:B------:R-:W-:Y:S01]  /*15010*/  IMAD R150, R150, UR51, RZ ;  /* 0x0000003396967c24 */ /* 0x000fe2000f8e02ff */
[-C--:B------:R-:W-:Y:S01]  /*15020*/  LEA.HI.X.SX32 R15, R144, R252.reuse, 0x2, P1 ;  /* 0x000000fc900f7211 */ /* 0x080fe200008f16ff */
[----:B------:R-:W-:Y:S01]  /*15030*/  IMAD R151, R151, UR50, RZ ;  /* 0x0000003297977c24 */ /* 0x000fe2000f8e02ff */
[-C--:B------:R-:W-:Y:S01]  /*15040*/  LEA.HI.X.SX32 R13, R145, R252.reuse, 0x2, P2 ;  /* 0x000000fc910d7211 */ /* 0x080fe200010f16ff */
[----:B------:R-:W-:Y:S01]  /*15050*/  IMAD R152, R152, UR49, RZ ;  /* 0x0000003198987c24 */ /* 0x000fe2000f8e02ff */
[-C--:B------:R-:W-:Y:S01]  /*15060*/  LEA.HI.X.SX32 R11, R146, R252.reuse, 0x2, P3 ;  /* 0x000000fc920b7211 */ /* 0x080fe200018f16ff */
[----:B------:R1:W-:Y:S01]  /*15070*/  STL.64 [R1+0x760], R18 ;  /* 0x0007601201007387 */ /* 0x0003e20000100a00 */
[----:B------:R-:W-:Y:S01]  /*15080*/  LEA.HI.X.SX32 R9, R147, R252, 0x2, P4 ;  /* 0x000000fc93097211 */ /* 0x000fe200020f16ff */
[----:B------:R-:W-:Y:S01]  /*15090*/  IMAD R153, R153, UR48, RZ ;  /* 0x0000003099997c24 */ /* 0x000fe2000f8e02ff */
[C---:B------:R-:W-:Y:S01]  /*150a0*/  SEL R154, R250.reuse, R232, !P0 ;  /* 0x000000e8fa9a7207 */ /* 0x040fe20004000000 */
[----:B------:R2:W-:Y:S01]  /*150b0*/  STL.64 [R1+0x768], R16 ;  /* 0x0007681001007387 */ /* 0x0005e20000100a00 */
[----:B------:R-:W-:-:S02]  /*150c0*/  SEL R155, R250, R233, !P0 ;  /* 0x000000e9fa9b7207 */ /* 0x000fc40004000000 */
[C---:B------:R-:W-:Y:S01]  /*150d0*/  SEL R156, R250.reuse, R234, !P0 ;  /* 0x000000eafa9c7207 */ /* 0x040fe20004000000 */
[----:B------:R3:W-:Y:S01]  /*150e0*/  STL.64 [R1+0x770], R14 ;  /* 0x0007700e01007387 */ /* 0x0007e20000100a00 */
[----:B------:R-:W-:Y:S02]  /*150f0*/  SEL R157, R250, R235, !P0 ;  /* 0x000000ebfa9d7207 */ /* 0x000fe40004000000 */
[-C--:B-1----:R-:W-:Y:S01]  /*15100*/  LEA R18, P5, R148, R251.reuse, 0x2 ;  /* 0x000000fb94127211 */ /* 0x082fe200078a10ff */
        /* <DEDUP_REMOVED lines=55> */
[----:B------:R-:W-:-:S03]  /*15480*/  SEL R245, R250, R245, !P0 ;  /* 0x000000f5faf57207 */ /* 0x000fc60004000000 */
        /* <DEDUP_REMOVED lines=9> */
[----:B------:R-:W-:Y:S02]  /*15520*/  LEA.HI.X.SX32 R19, R160, R252, 0x2, P5 ;  /* 0x000000fca0137211 */ /* 0x000fe400028f16ff */
[----:B-1----:R-:W-:Y:S01]  /*15530*/  LEA R12, P2, R163, R251, 0x2 ;  /* 0x000000fba30c7211 */ /* 0x002fe200078410ff */
[----:B------:R-:W-:Y:S01]  /*15540*/  IMAD R244, R244, UR35, RZ ;  /* 0x00000023f4f47c24 */ /* 0x000fe2000f8e02ff */
[----:B------:R-:W-:Y:S02]  /*15550*/  SEL R165, R250, R249, !P0 ;  /* 0x000000f9faa57207 */ /* 0x000fe40004000000 */
[----:B--2---:R-:W-:-:S02]  /*15560*/  LEA R10, P3, R164, R251, 0x2 ;  /* 0x000000fba40a7211 */ /* 0x004fc400078610ff */
[----:B------:R-:W-:Y:S02]  /*15570*/  LEA.HI.X.SX32 R17, R161, R252, 0x2, P6 ;  /* 0x000000fca1117211 */ /* 0x000fe400030f16ff */
[----:B---3--:R-:W-:Y:S01]  /*15580*/  LEA R8, P4, R243, R251, 0x2 ;  /* 0x000000fbf3087211 */ /* 0x008fe200078810ff */
[----:B------:R-:W-:Y:S01]  /*15590*/  IMAD R245, R245, UR34, RZ ;  /* 0x00000022f5f57c24 */ /* 0x000fe2000f8e02ff */
[----:B------:R-:W-:Y:S02]  /*155a0*/  SEL R166, R250, R248, !P0 ;  /* 0x000000f8faa67207 */ /* 0x000fe40004000000 */
[-C--:B------:R-:W-:Y:S01]  /*155b0*/  LEA.HI.X.SX32 R15, R162, R252.reuse, 0x2, P1 ;  /* 0x000000fca20f7211 */ /* 0x080fe200008f16ff */
[----:B------:R-:W-:Y:S01]  /*155c0*/  IMAD R168, R168, UR33, RZ ;  /* 0x00000021a8a87c24 */ /* 0x000fe2000f8e02ff */
[-C--:B------:R-:W-:Y:S01]  /*155d0*/  LEA.HI.X.SX32 R13, R163, R252.reuse, 0x2, P2 ;  /* 0x000000fca30d7211 */ /* 0x080fe200010f16ff */
[----:B------:R-:W1:Y:S01]  /*155e0*/  S2R R133, SR_TID.X ;  /* 0x0000000000857919 */ /* 0x000e620000002100 */
[-C--:B------:R-:W-:Y:S01]  /*155f0*/  LEA.HI.X.SX32 R11, R164, R252.reuse, 0x2, P3 ;  /* 0x000000fca40b7211 */ /* 0x080fe200018f16ff */
[----:B------:R-:W-:Y:S01]  /*15600*/  IMAD R167, R167, UR32, RZ ;  /* 0x00000020a7a77c24 */ /* 0x000fe2000f8e02ff */
[----:B------:R-:W-:Y:S01]  /*15610*/  LEA.HI.X.SX32 R9, R243, R252, 0x2, P4 ;  /* 0x000000fcf3097211 */ /* 0x000fe200020f16ff */
[----:B------:R2:W-:Y:S01]  /*15620*/  STL.64 [R1+0x7f0], R18 ;  /* 0x0007f01201007387 */ /* 0x0005e20000100a00 */
[----:B------:R-:W-:-:S02]  /*15630*/  IMAD R165, R165, UR30, RZ ;  /* 0x0000001ea5a57c24 */ /* 0x000fc4000f8e02ff */
[----:B------:R-:W-:Y:S01]  /*15640*/  IMAD R166, R166, UR31, RZ ;  /* 0x0000001fa6a67c24 */ /* 0x000fe2000f8e02ff */
        /* <DEDUP_REMOVED lines=13> */
[----:B----4-:R-:W-:Y:S02]  /*15720*/  LEA R8, P4, R165, R251, 0x2 ;  /* 0x000000fba5087211 */ /* 0x010fe400078810ff */
        /* <DEDUP_REMOVED lines=8> */
[----:B------:R3:W-:Y:S01]  /*157b0*/  STL.64 [R1+0x848], R10 ;  /* 0x0008480a01007387 */ /* 0x0007e20000100a00 */
[----:B-1----:R-:W-:Y:S01]  /*157c0*/  LOP3.LUT R133, R133, 0x7f, RZ, 0xc0, !PT ;  /* 0x0000007f85857812 */ /* 0x002fe200078ec0ff */
[----:B------:R-:W-:-:S03]  /*157d0*/  VIADD R2, R132, 0xffffff80 ;  /* 0xffffff8084027836 */ /* 0x000fc60000000000 */
[----:B------:R-:W-:Y:S01]  /*157e0*/  ISETP.NE.U32.AND P0, PT, R133, RZ, PT ;  /* 0x000000ff8500720c */ /* 0x000fe20003f05070 */
[----:B--2---:R-:W-:Y:S01]  /*157f0*/  VIADD R8, R132, 0xffffffff ;  /* 0xffffffff84087836 */ /* 0x004fe20000000000 */
[----:B------:R-:W-:Y:S02]  /*15800*/  UIADD3 UR4, UPT, UPT, UR9, 0xb0000, URZ ;  /* 0x000b000009047890 */ /* 0x000fe4000fffe0ff */
[----:B------:R-:W-:Y:S01]  /*15810*/  UIADD3 UR11, UPT, UPT, UR10, UR11, URZ ;  /* 0x0000000b0a0b7290 */ /* 0x000fe2000fffe0ff */
[----:B------:R-:W-:Y:S01]  /*15820*/  UMOV UR8, 0x1 ;  /* 0x0000000100087882 */ /* 0x000fe20000000000 */
[----:B---3--:R-:W-:Y:S10]  /*15830*/  BRA.U UP0, `(.L_x_5) ;  /* 0x0000000100187547 */ /* 0x008ff4000b800000 */
[----:B------:R-:W-:Y:S01]  /*15840*/  ELECT P1, URZ, PT ;  /* 0x0000000000ff782f */ /* 0x000fe20003820000 */
[----:B------:R-:W-:Y:S01]  /*15850*/  IMAD.MOV.U32 R0, RZ, RZ, 0x1 ;  /* 0x00000001ff007424 */ /* 0x000fe200078e00ff */
[----:B------:R-:W-:Y:S01]  /*15860*/  UMOV UR7, 0x40 ;  /* 0x0000004000077882 */ /* 0x000fe20000000000 */
[----:B------:R-:W-:Y:S01]  /*15870*/  UVIRTCOUNT.DEALLOC.SMPOOL 0x80 ;  /* 0x000000800000784c */ /* 0x000fe20000000000 */
[----:B------:R-:W-:-:S09]  /*15880*/  ULEA UR7, UR6, UR7, 0x18 ;  /* 0x0000000706077291 */ /* 0x000fd2000f8ec0ff */
[----:B------:R1:W-:Y:S03]  /*15890*/  @P1 STS.U8 [UR7], R0 ;  /* 0x00000000ff001988 */ /* 0x0003e60008000007 */
.L_x_5:
[----:B------:R-:W-:Y:S01]  /*158a0*/  STTM.x64 tmem[UR11], RZ ;  /* 0x000000ff000079ed */ /* 0x000fe2000834000b */
[----:B------:R-:W-:Y:S01]  /*158b0*/  STTM.x64 tmem[UR11+0x40], RZ ;  /* 0x000040ff000079ed */ /* 0x000fe2000834000b */
[----:B------:R-:W-:Y:S01]  /*158c0*/  STTM.x64 tmem[UR11+0x80], RZ ;  /* 0x000080ff000079ed */ /* 0x000fe2000834000b */
[----:B------:R-:W-:Y:S01]  /*158d0*/  STTM.x64 tmem[UR11+0xc0], RZ ;  /* 0x0000c0ff000079ed */ /* 0x000fe2000834000b */
[----:B------:R-:W2:Y:S02]  /*158e0*/  FENCE.VIEW.ASYNC.T ;  /* 0x00000000000073c6 */ /* 0x000ea40000000200 */
[----:B--2---:R-:W-:Y:S01]  /*158f0*/  VOTEU.ALL UP1, P0 ;  /* 0x0000000000ff7886 */ /* 0x004fe20000020000 */
[----:B------:R-:W2:Y:S01]  /*15900*/  LDCU.64 UR22, c[0x0][0x358] ;  /* 0x00006b00ff1677ac */ /* 0x000ea20008000a00 */
[----:B------:R-:W-:Y:S01]  /*15910*/  ISETP.GE.U32.AND P1, PT, R8, 0x7fffff80, PT ;  /* 0x7fffff800800780c */ /* 0x000fe20003f26070 */
[----:B-----5:R-:W-:Y:S01]  /*15920*/  IMAD R8, R6, 0x3, RZ ;  /* 0x0000000306087824 */ /* 0x020fe200078e02ff */
[----:B------:R-:W-:Y:S01]  /*15930*/  LEA R134, R133, UR9, 0x9 ;  /* 0x0000000985867c11 */ /* 0x000fe2000f8e48ff */
[----:B------:R-:W-:Y:S01]  /*15940*/  VOTEU.ALL UP2, P0 ;  /* 0x0000000000ff7886 */ /* 0x000fe20000040000 */
[----:B------:R-:W-:-:S04]  /*15950*/  @!UP1 UIADD3 UR12, UPT, UPT, -UR8, 0x100000, URZ ;  /* 0x00100000080c9890 */ /* 0x000fc8000fffe1ff */
[----:B------:R-:W-:Y:S02]  /*15960*/  @!UP1 USHF.L.U32 UR13, UR12, 0xb, URZ ;  /* 0x0000000b0c0d9899 */ /* 0x000fe400080006ff */
[----:B------:R-:W-:Y:S01]  /*15970*/  @!UP1 USHF.L.U32 UR12, UR12, 0x1, URZ ;  /* 0x000000010c0c9899 */ /* 0x000fe200080006ff */
[----:B------:R-:W-:Y:S01]  /*15980*/  IMAD R17, R6, 0x14, RZ ;  /* 0x0000001406117824 */ /* 0x000fe200078e02ff */
[----:B------:R-:W-:-:S04]  /*15990*/  @!UP1 UIADD3 UR6, UPT, UPT, -UR8, 0x100000, URZ ;  /* 0x0010000008069890 */ /* 0x000fc8000fffe1ff */
[----:B------:R-:W-:Y:S02]  /*159a0*/  @!UP1 USHF.L.U32 UR7, UR6, 0xb, URZ ;  /* 0x0000000b06079899 */ /* 0x000fe400080006ff */
[----:B------:R-:W-:Y:S01]  /*159b0*/  @!UP1 USHF.L.U32 UR6, UR6, 0x1, URZ ;  /* 0x0000000106069899 */ /* 0x000fe200080006ff */
[----:B------:R-:W-:Y:S01]  /*159c0*/  BAR.SYNC.DEFER_BLOCKING 0x0 ;  /* 0x0000000000007b1d */ /* 0x000fe20000010000 */
[----:B-1----:R-:W-:Y:S01]  /*159d0*/  IADD3 R0, PT, PT, R134, 0x100000, RZ ;  /* 0x0010000086007810 */ /* 0x002fe20007ffe0ff */
[----:B------:R-:W-:Y:S01]  /*159e0*/  IMAD R23, R6, 0x18, RZ ;  /* 0x0000001806177824 */ /* 0x000fe200078e02ff */
[----:B------:R-:W-:Y:S01]  /*159f0*/  ISETP.GE.U32.AND P4, PT, R2, 0x7fffff01, PT ;  /* 0x7fffff010200780c */ /* 0x000fe20003f86070 */
[C---:B------:R-:W-:Y:S01]  /*15a00*/  IMAD R9, R6.reuse, 0x5, RZ ;  /* 0x0000000506097824 */ /* 0x040fe200078e02ff */
[----:B------:R-:W-:Y:S01]  /*15a10*/  ISETP.GE.AND P2, PT, R133, R2, PT ;  /* 0x000000028500720c */ /* 0x000fe20003f46270 */
[----:B------:R-:W-:Y:S01]  /*15a20*/  VOTEU.ALL UP1, P0 ;  /* 0x0000000000ff7886 */ /* 0x000fe20000020000 */
[C---:B------:R-:W-:Y:S01]  /*15a30*/  IMAD R2, R6.reuse, 0xc, RZ ;  /* 0x0000000c06027824 */ /* 0x040fe200078e02ff */
[CC--:B------:R-:W-:Y:S01]  /*15a40*/  LEA R196, P3, R6.reuse, R4.reuse, 0x3 ;  /* 0x0000000406c47211 */ /* 0x0c0fe200078618ff */
[C---:B------:R-:W-:Y:S01]  /*15a50*/  IMAD R31, R6.reuse, 0x1c, RZ ;  /* 0x0000001c061f7824 */ /* 0x040fe200078e02ff */
[C---:B------:R-:W-:Y:S01]  /*15a60*/  SHF.L.U32 R41, R6.reuse, 0x5, RZ ;  /* 0x0000000506297819 */ /* 0x040fe200000006ff */
[----:B------:R-:W-:Y:S01]  /*15a70*/  IMAD R10, R6, 0x6, RZ ;  /* 0x00000006060a7824 */ /* 0x000fe200078e02ff */
[----:B------:R-:W-:Y:S01]  /*15a80*/  IADD3 R192, P5, PT, R2, R4, RZ ;  /* 0x0000000402c07210 */ /* 0x000fe20007fbe0ff */
[----:B------:R-:W-:-:S02]  /*15a90*/  IMAD R11, R6, 0x7, RZ ;  /* 0x00000007060b7824 */ /* 0x000fc400078e02ff */
[----:B------:R-:W-:Y:S01]  /*15aa0*/  IMAD R47, R6, 0x24, RZ ;  /* 0x00000024062f7824 */ /* 0x000fe200078e02ff */
[----:B------:R-:W-:Y:S01]  /*15ab0*/  LEA.HI.X.SX32 R193, R8, R5, 0x2, P5 ;  /* 0x0000000508c17211 */ /* 0x000fe200028f16ff */
[C---:B------:R-:W-:Y:S02]  /*15ac0*/  IMAD.SHL.U32 R12, R6.reuse, 0x8, RZ ;  /* 0x00000008060c7824 */ /* 0x040fe400078e00ff */
[C---:B------:R-:W-:Y:S02]  /*15ad0*/  IMAD R55, R6.reuse, 0x28, RZ ;  /* 0x0000002806377824 */ /* 0x040fe400078e02ff */
[C---:B------:R-:W-:Y:S02]  /*15ae0*/  IMAD R71, R6.reuse, 0x30, RZ ;  /* 0x0000003006477824 */ /* 0x040fe400078e02ff */
[C---:B------:R-:W-:Y:S01]  /*15af0*/  IMAD R63, R6.reuse, 0x2c, RZ ;  /* 0x0000002c063f7824 */ /* 0x040fe200078e02ff */
[----:B------:R-:W1:Y:S02]  /*15b00*/  FENCE.VIEW.ASYNC.S ;  /* 0x00000000000073c6 */ /* 0x000e640000000000 */
[----:B-1----:R1:W3:Y:S02]  /*15b10*/  @!UP1 SYNCS.EXCH.64 URZ, [UR4], UR12 ;  /* 0x0000000c04ff95b2 */ /* 0x0022e40008000100 */
[----:B---3--:R-:W-:Y:S01]  /*15b20*/  BAR.SYNC.DEFER_BLOCKING 0x0 ;  /* 0x0000000000007b1d */ /* 0x008fe20000010000 */
[----:B------:R-:W-:-:S02]  /*15b30*/  IMAD R13, R6, 0x9, RZ ;  /* 0x00000009060d7824 */ /* 0x000fc400078e02ff */
[C---:B------:R-:W-:Y:S02]  /*15b40*/  IMAD R14, R6.reuse, 0xa, RZ ;  /* 0x0000000a060e7824 */ /* 0x040fe400078e02ff */
[C---:B------:R-:W-:Y:S02]  /*15b50*/  IMAD R15, R6.reuse, 0xb, RZ ;  /* 0x0000000b060f7824 */ /* 0x040fe400078e02ff */
[C---:B------:R-:W-:Y:S02]  /*15b60*/  IMAD R79, R6.reuse, 0x34, RZ ;  /* 0x00000034064f7824 */ /* 0x040fe400078e02ff */
[C---:B------:R-:W-:Y:S02]  /*15b70*/  IMAD R87, R6.reuse, 0x38, RZ ;  /* 0x0000003806577824 */ /* 0x040fe400078e02ff */
[C---:B------:R-:W-:Y:S02]  /*15b80*/  IMAD R95, R6.reuse, 0x3c, RZ ;  /* 0x0000003c065f7824 */ /* 0x040fe400078e02ff */
[----:B------:R-:W-:-:S02]  /*15b90*/  IMAD R16, R6, 0xd, RZ ;  /* 0x0000000d06107824 */ /* 0x000fc400078e02ff */
[C---:B------:R-:W-:Y:S02]  /*15ba0*/  IMAD R18, R6.reuse, 0xe, RZ ;  /* 0x0000000e06127824 */ /* 0x040fe400078e02ff */
[C---:B------:R-:W-:Y:S02]  /*15bb0*/  IMAD R111, R6.reuse, 0x44, RZ ;  /* 0x00000044066f7824 */ /* 0x040fe400078e02ff */
[C---:B------:R-:W-:Y:S02]  /*15bc0*/  IMAD R119, R6.reuse, 0x48, RZ ;  /* 0x0000004806777824 */ /* 0x040fe400078e02ff */
[C---:B------:R-:W-:Y:S02]  /*15bd0*/  IMAD R19, R6.reuse, 0xf, RZ ;  /* 0x0000000f06137824 */ /* 0x040fe400078e02ff */
[C---:B------:R-:W-:Y:S01]  /*15be0*/  IMAD.SHL.U32 R20, R6.reuse, 0x10, RZ ;  /* 0x0000001006147824 */ /* 0x040fe200078e00ff */
[----:B------:R1:W2:Y:S02]  /*15bf0*/  @!UP2 SYNCS.EXCH.64 URZ, [UR9+0xb0008], UR6 ;  /* 0x0b00080609ffa5b2 */ /* 0x0002a40008000100 */
[----:B------:R-:W-:Y:S01]  /*15c00*/  @!PT LDS RZ, [RZ] ;  /* 0x00000000fffff984 */ /* 0x000fe20000000800 */
[----:B------:R-:W-:Y:S01]  /*15c10*/  @!PT LDS RZ, [RZ] ;  /* 0x00000000fffff984 */ /* 0x000fe20000000800 */
[----:B------:R-:W-:Y:S01]  /*15c20*/  @!PT LDS RZ, [RZ] ;  /* 0x00000000fffff984 */ /* 0x000fe20000000800 */
[----:B--2---:R2:W-:Y:S01]  /*15c30*/  LDGSTS.E [R0+-0x80000], desc[UR22][R4.64], !P1 ;  /* 0x8000000004007fae */ /* 0x0045e2000c9a1016 */
[----:B------:R-:W-:Y:S01]  /*15c40*/  IADD3 R198, P1, PT, R17, R4, RZ ;  /* 0x0000000411c67210 */ /* 0x000fe20007f3e0ff */
[----:B------:R-:W-:-:S02]  /*15c50*/  IMAD R127, R6, 0x4c, RZ ;  /* 0x0000004c067f7824 */ /* 0x000fc400078e02ff */
[C---:B------:R-:W-:Y:S01]  /*15c60*/  IMAD R135, R6.reuse, 0x50, RZ ;  /* 0x0000005006877824 */ /* 0x040fe200078e02ff */
[----:B------:R-:W-:Y:S01]  /*15c70*/  LEA.HI.X.SX32 R199, R9, R5, 0x2, P1 ;  /* 0x0000000509c77211 */ /* 0x000fe200008f16ff */
[C---:B------:R-:W-:Y:S02]  /*15c80*/  IMAD R21, R6.reuse, 0x11, RZ ;  /* 0x0000001106157824 */ /* 0x040fe400078e02ff */
[C---:B------:R-:W-:Y:S02]  /*15c90*/  IMAD R22, R6.reuse, 0x12, RZ ;  /* 0x0000001206167824 */ /* 0x040fe400078e02ff */
[C---:B------:R-:W-:Y:S02]  /*15ca0*/  IMAD R136, R6.reuse, 0x54, RZ ;  /* 0x0000005406887824 */ /* 0x040fe400078e02ff */
[C---:B--2---:R-:W-:Y:S02]  /*15cb0*/  IMAD.SHL.U32 R0, R6.reuse, 0x2, RZ ;  /* 0x0000000206007824 */ /* 0x044fe400078e00ff */
[----:B------:R-:W-:-:S02]  /*15cc0*/  IMAD R137, R6, 0x58, RZ ;  /* 0x0000005806897824 */ /* 0x000fc400078e02ff */
[----:B------:R-:W-:Y:S01]  /*15cd0*/  IMAD R24, R6, 0x13, RZ ;  /* 0x0000001306187824 */ /* 0x000fe200078e02ff */
[----:B------:R-:W-:Y:S01]  /*15ce0*/  LEA.HI.X.SX32 R197, R0, R5, 0x2, P3 ;  /* 0x0000000500c57211 */ /* 0x000fe200018f16ff */
[C---:B------:R-:W-:Y:S02]  /*15cf0*/  IMAD R139, R6.reuse, 0x5c, RZ ;  /* 0x0000005c068b7824 */ /* 0x040fe400078e02ff */
[C---:B------:R-:W-:Y:S02]  /*15d00*/  IMAD R143, R6.reuse, 0x60, RZ ;  /* 0x00000060068f7824 */ /* 0x040fe400078e02ff */
[----:B------:R2:W-:Y:S01]  /*15d10*/  STL.64 [R1+0x48], R196 ;  /* 0x000048c401007387 */ /* 0x0005e20000100a00 */
[C---:B------:R-:W-:Y:S02]  /*15d20*/  IMAD R25, R6.reuse, 0x15, RZ ;  /* 0x0000001506197824 */ /* 0x040fe400078e02ff */
[C---:B------:R-:W-:Y:S01]  /*15d30*/  IMAD R26, R6.reuse, 0x16, RZ ;  /* 0x00000016061a7824 */ /* 0x040fe200078e02ff */
[----:B------:R3:W-:Y:S01]  /*15d40*/  STL.64 [R1+0x40], R192 ;  /* 0x000040c001007387 */ /* 0x0007e20000100a00 */
[----:B------:R-:W-:-:S02]  /*15d50*/  IMAD R187, R6, 0x64, RZ ;  /* 0x0000006406bb7824 */ /* 0x000fc400078e02ff */
[C---:B------:R-:W-:Y:S01]  /*15d60*/  IMAD R195, R6.reuse, 0x68, RZ ;  /* 0x0000006806c37824 */ /* 0x040fe200078e02ff */
[----:B------:R4:W-:Y:S01]  /*15d70*/  STL.64 [R1+0x30], R198 ;  /* 0x000030c601007387 */ /* 0x0009e20000100a00 */
[C---:B------:R-:W-:Y:S02]  /*15d80*/  IMAD R27, R6.reuse, 0x17, RZ ;  /* 0x00000017061b7824 */ /* 0x040fe400078e02ff */
[C---:B------:R-:W-:Y:S01]  /*15d90*/  IMAD R203, R6.reuse, 0x6c, RZ ;  /* 0x0000006c06cb7824 */ /* 0x040fe200078e02ff */
[-C--:B--2---:R-:W-:Y:S01]  /*15da0*/  IADD3 R196, P6, PT, R23, R4.reuse, RZ ;  /* 0x0000000417c47210 */ /* 0x084fe20007fde0ff */
[C---:B------:R-:W-:Y:S02]  /*15db0*/  IMAD R211, R6.reuse, 0x70, RZ ;  /* 0x0000007006d37824 */ /* 0x040fe400078e02ff */
[C---:B------:R-:W-:Y:S01]  /*15dc0*/  IMAD R29, R6.reuse, 0x19, RZ ;  /* 0x00000019061d7824 */ /* 0x040fe200078e02ff */
[-C--:B---3--:R-:W-:Y:S01]  /*15dd0*/  IADD3 R192, P3, PT, R31, R4.reuse, RZ ;  /* 0x000000041fc07210 */ /* 0x088fe20007f7e0ff */
[----:B------:R-:W-:Y:S01]  /*15de0*/  IMAD R32, R6, 0x1a, RZ ;  /* 0x0000001a06207824 */ /* 0x000fe200078e02ff */
[-C--:B------:R-:W-:Y:S01]  /*15df0*/  LEA.HI.X.SX32 R197, R10, R5.reuse, 0x2, P6 ;  /* 0x000000050ac57211 */ /* 0x080fe200030f16ff */
[C---:B------:R-:W-:Y:S01]  /*15e00*/  IMAD R219, R6.reuse, 0x74, RZ ;  /* 0x0000007406db7824 */ /* 0x040fe200078e02ff */
[-C--:B------:R-:W-:Y:S01]  /*15e10*/  LEA.HI.X.SX32 R193, R11, R5.reuse, 0x2, P3 ;  /* 0x000000050bc17211 */ /* 0x080fe200018f16ff */
[C---:B------:R-:W-:Y:S01]  /*15e20*/  IMAD R33, R6.reuse, 0x1b, RZ ;  /* 0x0000001b06217824 */ /* 0x040fe200078e02ff */
[CC--:B----4-:R-:W-:Y:S01]  /*15e30*/  LEA R198, P5, R6.reuse, R4.reuse, 0x5 ;  /* 0x0000000406c67211 */ /* 0x0d0fe200078a28ff */
[----:B------:R2:W-:Y:S01]  /*15e40*/  STL.64 [R1+0x28], R196 ;  /* 0x000028c401007387 */ /* 0x0005e20000100a00 */
[-C--:B------:R-:W-:Y:S01]  /*15e50*/  IADD3 R8, P3, PT, R63, R4.reuse, RZ ;  /* 0x000000043f087210 */ /* 0x080fe20007f7e0ff */
[----:B------:R-:W-:Y:S01]  /*15e60*/  IMAD R227, R6, 0x78, RZ ;  /* 0x0000007806e37824 */ /* 0x000fe200078e02ff */
[-C--:B------:R-:W-:Y:S01]  /*15e70*/  LEA.HI.X.SX32 R199, R12, R5.reuse, 0x2, P5 ;  /* 0x000000050cc77211 */ /* 0x080fe200028f16ff */
[----:B------:R3:W-:Y:S01]  /*15e80*/  STL.64 [R1+0x20], R192 ;  /* 0x000020c001007387 */ /* 0x0007e20000100a00 */
[-C--:B------:R-:W-:Y:S01]  /*15e90*/  IADD3 R250, P5, PT, R71, R4.reuse, RZ ;  /* 0x0000000447fa7210 */ /* 0x080fe20007fbe0ff */
[----:B------:R-:W-:Y:S01]  /*15ea0*/  IMAD R235, R6, 0x7c, RZ ;  /* 0x0000007c06eb7824 */ /* 0x000fe200078e02ff */
[-C--:B------:R-:W-:Y:S01]  /*15eb0*/  LEA.HI.X.SX32 R9, R15, R5.reuse, 0x2, P3 ;  /* 0x000000050f097211 */ /* 0x080fe200018f16ff */
[----:B------:R-:W-:Y:S01]  /*15ec0*/  STL.64 [R1+0x18], R198 ;  /* 0x000018c601007387 */ /* 0x000fe20000100a00 */
[----:B------:R-:W-:Y:S01]  /*15ed0*/  LEA.HI.X.SX32 R251, R2, R5, 0x2, P5 ;  /* 0x0000000502fb7211 */ /* 0x000fe200028f16ff */
[C---:B------:R-:W-:Y:S01]  /*15ee0*/  IMAD R35, R6.reuse, 0x1d, RZ ;  /* 0x0000001d06237824 */ /* 0x040fe200078e02ff */
[----:B--2---:R-:W-:Y:S01]  /*15ef0*/  IADD3 R196, P1, PT, R47, R4, RZ ;  /* 0x000000042fc47210 */ /* 0x004fe20007f3e0ff */
[----:B------:R-:W-:-:S02]  /*15f00*/  IMAD R37, R6, 0x1e, RZ ;  /* 0x0000001e06257824 */ /* 0x000fc400078e02ff */
[C---:B------:R-:W-:Y:S01]  /*15f10*/  IMAD R40, R6.reuse, 0x84, RZ ;  /* 0x0000008406287824 */ /* 0x040fe200078e02ff */
[-C--:B---3--:R-:W-:Y:S01]  /*15f20*/  IADD3 R192, P6, PT, R55, R4.reuse, RZ ;  /* 0x0000000437c07210 */ /* 0x088fe20007fde0ff */
[C---:B------:R-:W-:Y:S01]  /*15f30*/  IMAD R39, R6.reuse, 0x1f, RZ ;  /* 0x0000001f06277824 */ /* 0x040fe200078e02ff */
[-C--:B------:R-:W-:Y:S01]  /*15f40*/  LEA.HI.X.SX32 R197, R13, R5.reuse, 0x2, P1 ;  /* 0x000000050dc57211 */ /* 0x080fe200008f16ff */
[----:B------:R-:W-:Y:S01]  /*15f50*/  IMAD R42, R6, 0x88, RZ ;  /* 0x00000088062a7824 */ /* 0x000fe200078e02ff */
[----:B------:R-:W-:Y:S01]  /*15f60*/  LEA.HI.X.SX32 R193, R14, R5, 0x2, P6 ;  /* 0x000000050ec17211 */ /* 0x000fe200030f16ff */
[C---:B------:R-:W-:Y:S01]  /*15f70*/  IMAD R44, R6.reuse, 0x8c, RZ ;  /* 0x0000008c062c7824 */ /* 0x040fe200078e02ff */
[-C--:B------:R-:W-:Y:S01]  /*15f80*/  IADD3 R248, P1, PT, R79, R4.reuse, RZ ;  /* 0x000000044ff87210 */ /* 0x080fe20007f3e0ff */
[----:B------:R-:W-:Y:S01]  /*15f90*/  STL.64 [R1+0x10], R196 ;  /* 0x000010c401007387 */ /* 0x000fe20000100a00 */
[----:B------:R-:W-:Y:S01]  /*15fa0*/  IADD3 R246, P6, PT, R87, R4, RZ ;  /* 0x0000000457f67210 */ /* 0x000fe20007fde0ff */
[----:B------:R-:W-:-:S02]  /*15fb0*/  IMAD R46, R6, 0x90, RZ ;  /* 0x00000090062e7824 */ /* 0x000fc400078e02ff */
[----:B------:R-:W-:Y:S01]  /*15fc0*/  STL.64 [R1+0x8], R192 ;  /* 0x000008c001007387 */ /* 0x000fe20000100a00 */
[C---:B------:R-:W-:Y:S02]  /*15fd0*/  IMAD R43, R6.reuse, 0x21, RZ ;  /* 0x00000021062b7824 */ /* 0x040fe400078e02ff */
[C---:B------:R-:W-:Y:S01]  /*15fe0*/  IMAD R45, R6.reuse, 0x22, RZ ;  /* 0x00000022062d7824 */ /* 0x040fe200078e02ff */
[----:B------:R2:W-:Y:S01]  /*15ff0*/  STL.64 [R1+0x1808], R250 ;  /* 0x001808fa01007387 */ /* 0x0005e20000100a00 */
[C---:B------:R-:W-:Y:S02]  /*16000*/  IMAD R48, R6.reuse, 0x94, RZ ;  /* 0x0000009406307824 */ /* 0x040fe400078e02ff */
[C---:B------:R-:W-:Y:S01]  /*16010*/  IMAD R49, R6.reuse, 0x23, RZ ;  /* 0x0000002306317824 */ /* 0x040fe200078e02ff */
[----:B------:R3:W-:Y:S01]  /*16020*/  STL.64 [R1], R8 ;  /* 0x0000000801007387 */ /* 0x0007e20000100a00 */
[C---:B------:R-:W-:Y:S02]  /*16030*/  IMAD R50, R6.reuse, 0x98, RZ ;  /* 0x0000009806327824 */ /* 0x040fe400078e02ff */
[----:B------:R-:W-:-:S02]  /*16040*/  IMAD R52, R6, 0x9c, RZ ;  /* 0x0000009c06347824 */ /* 0x000fc400078e02ff */
[C---:B------:R-:W-:Y:S02]  /*16050*/  IMAD R54, R6.reuse, 0xa0, RZ ;  /* 0x000000a006367824 */ /* 0x040fe400078e02ff */
[C---:B------:R-:W-:Y:S01]  /*16060*/  IMAD R51, R6.reuse, 0x25, RZ ;  /* 0x0000002506337824 */ /* 0x040fe200078e02ff */
[----:B--2---:R-:W2:Y:S01]  /*16070*/  LDL.64 R250, [R1+0x28] ;  /* 0x0000280001fa7983 */ /* 0x004ea20000100a00 */
[-C--:B------:R-:W-:Y:S01]  /*16080*/  IADD3 R244, P3, PT, R95, R4.reuse, RZ ;  /* 0x000000045ff47210 */ /* 0x080fe20007f7e0ff */
[C---:B------:R-:W-:Y:S01]  /*16090*/  IMAD R53, R6.reuse, 0x26, RZ ;  /* 0x0000002606357824 */ /* 0x040fe200078e02ff */
[CC--:B------:R-:W-:Y:S01]  /*160a0*/  LEA R242, P5, R6.reuse, R4.reuse, 0x6 ;  /* 0x0000000406f27211 */ /* 0x0c0fe200078a30ff */
[----:B------:R-:W-:Y:S01]  /*160b0*/  IMAD R56, R6, 0xa4, RZ ;  /* 0x000000a406387824 */ /* 0x000fe200078e02ff */
[-C--:B------:R-:W-:Y:S01]  /*160c0*/  LEA.HI.X.SX32 R249, R16, R5.reuse, 0x2, P1 ;  /* 0x0000000510f97211 */ /* 0x080fe200008f16ff */
[----:B------:R-:W-:Y:S01]  /*160d0*/  IMAD R57, R6, 0x27, RZ ;  /* 0x0000002706397824 */ /* 0x000fe200078e02ff */
[-C--:B------:R-:W-:Y:S01]  /*160e0*/  LEA.HI.X.SX32 R247, R18, R5.reuse, 0x2, P6 ;  /* 0x0000000512f77211 */ /* 0x080fe200030f16ff */
[C---:B------:R-:W-:Y:S01]  /*160f0*/  IMAD R58, R6.reuse, 0xa8, RZ ;  /* 0x000000a8063a7824 */ /* 0x040fe200078e02ff */
[-C--:B---3--:R-:W-:Y:S01]  /*16100*/  IADD3 R8, P1, PT, R111, R4.reuse, RZ ;  /* 0x000000046f087210 */ /* 0x088fe20007f3e0ff */
[C---:B------:R-:W-:Y:S01]  /*16110*/  IMAD R60, R6.reuse, 0xac, RZ ;  /* 0x000000ac063c7824 */ /* 0x040fe200078e02ff */
[-C--:B------:R-:W-:Y:S01]  /*16120*/  IADD3 R10, P6, PT, R119, R4.reuse, RZ ;  /* 0x00000004770a7210 */ /* 0x080fe20007fde0ff */
[C---:B------:R-:W-:Y:S01]  /*16130*/  IMAD R62, R6.reuse, 0xb0, RZ ;  /* 0x000000b0063e7824 */ /* 0x040fe200078e02ff */
[-C--:B------:R-:W-:Y:S01]  /*16140*/  LEA.HI.X.SX32 R245, R19, R5.reuse, 0x2, P3 ;  /* 0x0000000513f57211 */ /* 0x080fe200018f16ff */
[----:B------:R-:W-:Y:S01]  /*16150*/  IMAD R59, R6, 0x29, RZ ;  /* 0x00000029063b7824 */ /* 0x000fe200078e02ff */
[-C--:B------:R-:W-:Y:S01]  /*16160*/  LEA.HI.X.SX32 R243, R20, R5.reuse, 0x2, P5 ;  /* 0x0000000514f37211 */ /* 0x080fe200028f16ff */
[C---:B------:R-:W-:Y:S01]  /*16170*/  IMAD R61, R6.reuse, 0x2a, RZ ;  /* 0x0000002a063d7824 */ /* 0x040fe200078e02ff */
[-C--:B------:R-:W-:Y:S01]  /*16180*/  IADD3 R12, P3, PT, R127, R4.reuse, RZ ;  /* 0x000000047f0c7210 */ /* 0x080fe20007f7e0ff */
[C---:B------:R-:W-:Y:S01]  /*16190*/  IMAD R64, R6.reuse, 0xb4, RZ ;  /* 0x000000b406407824 */ /* 0x040fe200078e02ff */
[-C--:B------:R-:W-:Y:S01]  /*161a0*/  IADD3 R14, P5, PT, R135, R4.reuse, RZ ;  /* 0x00000004870e7210 */ /* 0x080fe20007fbe0ff */
[C---:B------:R-:W-:Y:S01]  /*161b0*/  IMAD R65, R6.reuse, 0x2b, RZ ;  /* 0x0000002b06417824 */ /* 0x040fe200078e02ff */
[-C--:B------:R-:W-:Y:S01]  /*161c0*/  LEA.HI.X.SX32 R9, R21, R5.reuse, 0x2, P1 ;  /* 0x0000000515097211 */ /* 0x080fe200008f16ff */
[----:B------:R-:W-:Y:S01]  /*161d0*/  IMAD R66, R6, 0xb8, RZ ;  /* 0x000000b806427824 */ /* 0x000fe200078e02ff */
[-C--:B------:R-:W-:Y:S01]  /*161e0*/  LEA.HI.X.SX32 R11, R22, R5.reuse, 0x2, P6 ;  /* 0x00000005160b7211 */ /* 0x080fe200030f16ff */
[----:B------:R-:W-:Y:S01]  /*161f0*/  IMAD R68, R6, 0xbc, RZ ;  /* 0x000000bc06447824 */ /* 0x000fe200078e02ff */
[-C--:B------:R-:W-:Y:S01]  /*16200*/  IADD3 R16, P1, PT, R136, R4.reuse, RZ ;  /* 0x0000000488107210 */ /* 0x080fe20007f3e0ff */
[C---:B------:R-:W-:Y:S01]  /*16210*/  IMAD R70, R6.reuse, 0xc0, RZ ;  /* 0x000000c006467824 */ /* 0x040fe200078e02ff */
[-C--:B------:R-:W-:Y:S01]  /*16220*/  IADD3 R18, P6, PT, R137, R4.reuse, RZ ;  /* 0x0000000489127210 */ /* 0x080fe20007fde0ff */
[----:B------:R-:W-:Y:S01]  /*16230*/  IMAD R67, R6, 0x2d, RZ ;  /* 0x0000002d06437824 */ /* 0x000fe200078e02ff */
[-C--:B------:R-:W-:Y:S01]  /*16240*/  LEA.HI.X.SX32 R13, R24, R5.reuse, 0x2, P3 ;  /* 0x00000005180d7211 */ /* 0x080fe200018f16ff */
[C---:B------:R-:W-:Y:S01]  /*16250*/  IMAD R69, R6.reuse, 0x2e, RZ ;  /* 0x0000002e06457824 */ /* 0x040fe200078e02ff */
        /* <DEDUP_REMOVED lines=36> */
[C---:B------:R-:W-:Y:S01]  /*164a0*/  LEA R38, P5, R6.reuse, R4, 0x7 ;  /* 0x0000000406267211 */ /* 0x040fe200078a38ff */
[C---:B------:R-:W-:Y:S01]  /*164b0*/  IMAD R94, R6.reuse, 0xf0, RZ ;  /* 0x000000f0065e7824 */ /* 0x040fe200078e02ff */
[-C--:B------:R-:W-:Y:S01]  /*164c0*/  LEA.HI.X.SX32 R33, R35, R5.reuse, 0x2, P1 ;  /* 0x0000000523217211 */ /* 0x080fe200008f16ff */
[C---:B------:R-:W-:Y:S01]  /*164d0*/  IMAD R91, R6.reuse, 0x39, RZ ;  /* 0x00000039065b7824 */ /* 0x040fe200078e02ff */
[----:B------:R-:W-:Y:S01]  /*164e0*/  LEA.HI.X.SX32 R35, R37, R5, 0x2, P6 ;  /* 0x0000000525237211 */ /* 0x000fe200030f16ff */
        /* <DEDUP_REMOVED lines=8> */
[C---:B------:R-:W-:Y:S02]  /*16570*/  IMAD.SHL.U32 R105, R6.reuse, 0x40, RZ ;  /* 0x0000004006697824 */ /* 0x040fe400078e00ff */
        /* <DEDUP_REMOVED lines=60> */
[C---:B------:R-:W-:Y:S02]  /*16940*/  IMAD.SHL.U32 R183, R6.reuse, 0x4, RZ ;  /* 0x0000000406b77824 */ /* 0x040fe400078e00ff */
[C---:B------:R-:W-:Y:S02]  /*16950*/  IMAD R185, R6.reuse, 0x62, RZ ;  /* 0x0000006206b97824 */ /* 0x040fe400078e02ff */
[C---:B------:R-:W-:Y:S02]  /*16960*/  IMAD R189, R6.reuse, 0x63, RZ ;  /* 0x0000006306bd7824 */ /* 0x040fe400078e02ff */
[----:B------:R-:W-:-:S02]  /*16970*/  IMAD R188, R6, 0x194, RZ ;  /* 0x0000019406bc7824 */ /* 0x000fc400078e02ff */
[C---:B------:R-:W-:Y:S02]  /*16980*/  IMAD R186, R6.reuse, 0x190, RZ ;  /* 0x0000019006ba7824 */ /* 0x040fe400078e02ff */
[----:B------:R-:W-:Y:S01]  /*16990*/  IMAD R190, R6, 0x198, RZ ;  /* 0x0000019806be7824 */ /* 0x000fe200078e02ff */
[----:B--2---:R2:W-:Y:S04]  /*169a0*/  STL.64 [R1+0x1810], R250 ;  /* 0x001810fa01007387 */ /* 0x0045e80000100a00 */
[----:B--2---:R-:W2:Y:S01]  /*169b0*/  LDL.64 R250, [R1+0x30] ;  /* 0x0000300001fa7983 */ /* 0x004ea20000100a00 */
[----:B------:R-:W-:Y:S02]  /*169c0*/  IADD3 R40, P1, PT, R40, R4, RZ ;  /* 0x0000000428287210 */ /* 0x000fe40007f3e0ff */
[----:B------:R-:W-:-:S02]  /*169d0*/  LEA.HI.X.SX32 R37, R39, R5, 0x2, P3 ;  /* 0x0000000527257211 */ /* 0x000fc400018f16ff */
[-C--:B------:R-:W-:Y:S02]  /*169e0*/  IADD3 R42, P6, PT, R42, R4.reuse, RZ ;  /* 0x000000042a2a7210 */ /* 0x080fe40007fde0ff */
[-C--:B------:R-:W-:Y:S02]  /*169f0*/  LEA.HI.X.SX32 R39, R41, R5.reuse, 0x2, P5 ;  /* 0x0000000529277211 */ /* 0x080fe400028f16ff */
[-C--:B------:R-:W-:Y:S02]  /*16a00*/  IADD3 R44, P3, PT, R44, R4.reuse, RZ ;  /* 0x000000042c2c7210 */ /* 0x080fe40007f7e0ff */
[----:B------:R-:W-:Y:S02]  /*16a10*/  IADD3 R46, P5, PT, R46, R4, RZ ;  /* 0x000000042e2e7210 */ /* 0x000fe40007fbe0ff */
[-C--:B------:R-:W-:Y:S02]  /*16a20*/  LEA.HI.X.SX32 R41, R43, R5.reuse, 0x2, P1 ;  /* 0x000000052b297211 */ /* 0x080fe400008f16ff */
[----:B------:R-:W-:-:S02]  /*16a30*/  LEA.HI.X.SX32 R43, R45, R5, 0x2, P6 ;  /* 0x000000052d2b7211 */ /* 0x000fc400030f16ff */
[-C--:B------:R-:W-:Y:S02]  /*16a40*/  IADD3 R48, P1, PT, R48, R4.reuse, RZ ;  /* 0x0000000430307210 */ /* 0x080fe40007f3e0ff */
[-C--:B------:R-:W-:Y:S02]  /*16a50*/  LEA.HI.X.SX32 R45, R49, R5.reuse, 0x2, P3 ;  /* 0x00000005312d7211 */ /* 0x080fe400018f16ff */
[-C--:B------:R-:W-:Y:S02]  /*16a60*/  IADD3 R50, P6, PT, R50, R4.reuse, RZ ;  /* 0x0000000432327210 */ /* 0x080fe40007fde0ff */
[----:B------:R-:W-:Y:S02]  /*16a70*/  LEA.HI.X.SX32 R47, R47, R5, 0x2, P5 ;  /* 0x000000052f2f7211 */ /* 0x000fe400028f16ff */
[-C--:B------:R-:W-:Y:S02]  /*16a80*/  IADD3 R52, P3, PT, R52, R4.reuse, RZ ;  /* 0x0000000434347210 */ /* 0x080fe40007f7e0ff */
[----:B------:R-:W-:-:S02]  /*16a90*/  IADD3 R54, P5, PT, R54, R4, RZ ;  /* 0x0000000436367210 */ /* 0x000fc40007fbe0ff */
[-C--:B------:R-:W-:Y:S02]  /*16aa0*/  LEA.HI.X.SX32 R49, R51, R5.reuse, 0x2, P1 ;  /* 0x0000000533317211 */ /* 0x080fe400008f16ff */
[-C--:B------:R-:W-:Y:S02]  /*16ab0*/  LEA.HI.X.SX32 R51, R53, R5.reuse, 0x2, P6 ;  /* 0x0000000535337211 */ /* 0x080fe400030f16ff */
[-C--:B------:R-:W-:Y:S02]  /*16ac0*/  IADD3 R56, P1, PT, R56, R4.reuse, RZ ;  /* 0x0000000438387210 */ /* 0x080fe40007f3e0ff */
[-C--:B------:R-:W-:Y:S02]  /*16ad0*/  LEA.HI.X.SX32 R53, R57, R5.reuse, 0x2, P3 ;  /* 0x0000000539357211 */ /* 0x080fe400018f16ff */
[----:B------:R-:W-:Y:S02]  /*16ae0*/  IADD3 R58, P6, PT, R58, R4, RZ ;  /* 0x000000043a3a7210 */ /* 0x000fe40007fde0ff */
[----:B------:R-:W-:-:S02]  /*16af0*/  LEA.HI.X.SX32 R55, R55, R5, 0x2, P5 ;  /* 0x0000000537377211 */ /* 0x000fc400028f16ff */
[-C--:B------:R-:W-:Y:S02]  /*16b00*/  IADD3 R60, P3, PT, R60, R4.reuse, RZ ;  /* 0x000000043c3c7210 */ /* 0x080fe40007f7e0ff */
[-C--:B------:R-:W-:Y:S02]  /*16b10*/  IADD3 R62, P5, PT, R62, R4.reuse, RZ ;  /* 0x000000043e3e7210 */ /* 0x080fe40007fbe0ff */
[-C--:B------:R-:W-:Y:S02]  /*16b20*/  LEA.HI.X.SX32 R57, R59, R5.reuse, 0x2, P1 ;  /* 0x000000053b397211 */ /* 0x080fe400008f16ff */
[-C--:B------:R-:W-:Y:S02]  /*16b30*/  LEA.HI.X.SX32 R59, R61, R5.reuse, 0x2, P6 ;  /* 0x000000053d3b7211 */ /* 0x080fe400030f16ff */
        /* <DEDUP_REMOVED lines=37> */
[----:B------:R-:W-:-:S02]  /*16d90*/  LEA R102, P5, R6, R4, 0x8 ;  /* 0x0000000406667211 */ /* 0x000fc400078a40ff */
[-C--:B------:R-:W-:Y:S02]  /*16da0*/  LEA.HI.X.SX32 R97, R99, R5.reuse, 0x2, P1 ;  /* 0x0000000563617211 */ /* 0x080fe400008f16ff */
[-C--:B------:R-:W-:Y:S02]  /*16db0*/  LEA.HI.X.SX32 R99, R101, R5.reuse, 0x2, P6 ;  /* 0x0000000565637211 */ /* 0x080fe400030f16ff */
[-C--:B------:R-:W-:Y:S02]  /*16dc0*/  LEA.HI.X.SX32 R101, R103, R5.reuse, 0x2, P3 ;  /* 0x0000000567657211 */ /* 0x080fe400018f16ff */
[----:B------:R-:W-:Y:S02]  /*16dd0*/  LEA.HI.X.SX32 R103, R105, R5, 0x2, P5 ;  /* 0x0000000569677211 */ /* 0x000fe400028f16ff */
[----:B------:R-:W-:-:S04]  /*16de0*/  IADD3 R110, P5, PT, R110, R4, RZ ;  /* 0x000000046e6e7210 */ /* 0x000fc80007fbe0ff */
[----:B------:R-:W-:Y:S02]  /*16df0*/  LEA.HI.X.SX32 R111, R111, R5, 0x2, P5 ;  /* 0x000000056f6f7211 */ /* 0x000fe400028f16ff */
[----:B------:R-:W-:-:S04]  /*16e00*/  IADD3 R118, P5, PT, R118, R4, RZ ;  /* 0x0000000476767210 */ /* 0x000fc80007fbe0ff */
[----:B------:R-:W-:Y:S02]  /*16e10*/  LEA.HI.X.SX32 R119, R119, R5, 0x2, P5 ;  /* 0x0000000577777211 */ /* 0x000fe400028f16ff */
[----:B------:R-:W-:-:S04]  /*16e20*/  IADD3 R126, P5, PT, R126, R4, RZ ;  /* 0x000000047e7e7210 */ /* 0x000fc80007fbe0ff */
[-C--:B------:R-:W-:Y:S02]  /*16e30*/  LEA.HI.X.SX32 R127, R127, R5.reuse, 0x2, P5 ;  /* 0x000000057f7f7211 */ /* 0x080fe400028f16ff */
[-C--:B------:R-:W-:Y:S02]  /*16e40*/  IADD3 R146, P5, PT, R146, R4.reuse, RZ ;  /* 0x0000000492927210 */ /* 0x080fe40007fbe0ff */
[-C--:B------:R-:W-:Y:S02]  /*16e50*/  IADD3 R104, P1, PT, R104, R4.reuse, RZ ;  /* 0x0000000468687210 */ /* 0x080fe40007f3e0ff */
[-C--:B------:R-:W-:Y:S02]  /*16e60*/  LEA.HI.X.SX32 R147, R135, R5.reuse, 0x2, P5 ;  /* 0x0000000587937211 */ /* 0x080fe400028f16ff */
[-C--:B------:R-:W-:Y:S01]  /*16e70*/  IADD3 R106, P6, PT, R106, R4.reuse, RZ ;  /* 0x000000046a6a7210 */ /* 0x080fe20007fde0ff */
[----:B------:R-:W-:Y:S01]  /*16e80*/  IMAD R0, R6, 0x65, RZ ;  /* 0x0000006506007824 */ /* 0x000fe200078e02ff */
[-C--:B------:R-:W-:Y:S01]  /*16e90*/  IADD3 R154, P5, PT, R154, R4.reuse, RZ ;  /* 0x000000049a9a7210 */ /* 0x080fe20007fbe0ff */
[----:B------:R-:W-:Y:S01]  /*16ea0*/  IMAD R192, R6, 0x19c, RZ ;  /* 0x0000019c06c07824 */ /* 0x000fe200078e02ff */
[-C--:B------:R-:W-:Y:S01]  /*16eb0*/  IADD3 R108, P3, PT, R108, R4.reuse, RZ ;  /* 0x000000046c6c7210 */ /* 0x080fe20007f7e0ff */
[C---:B------:R-:W-:Y:S01]  /*16ec0*/  IMAD R2, R6.reuse, 0x67, RZ ;  /* 0x0000006706027824 */ /* 0x040fe200078e02ff */
[-C--:B------:R-:W-:Y:S01]  /*16ed0*/  LEA.HI.X.SX32 R105, R107, R5.reuse, 0x2, P1 ;  /* 0x000000056b697211 */ /* 0x080fe200008f16ff */
[----:B------:R-:W-:Y:S01]  /*16ee0*/  IMAD R196, R6, 0x1a4, RZ ;  /* 0x000001a406c47824 */ /* 0x000fe200078e02ff */
[-C--:B------:R-:W-:Y:S01]  /*16ef0*/  IADD3 R112, P1, PT, R112, R4.reuse, RZ ;  /* 0x0000000470707210 */ /* 0x080fe20007f3e0ff */
[C---:B------:R-:W-:Y:S01]  /*16f00*/  IMAD R194, R6.reuse, 0x1a0, RZ ;  /* 0x000001a006c27824 */ /* 0x040fe200078e02ff */
[-C--:B------:R-:W-:Y:S01]  /*16f10*/  LEA.HI.X.SX32 R107, R109, R5.reuse, 0x2, P6 ;  /* 0x000000056d6b7211 */ /* 0x080fe200030f16ff */
[----:B------:R-:W-:Y:S01]  /*16f20*/  IMAD R198, R6, 0x1a8, RZ ;  /* 0x000001a806c67824 */ /* 0x000fe200078e02ff */
[-C--:B------:R-:W-:Y:S01]  /*16f30*/  LEA.HI.X.SX32 R155, R136, R5.reuse, 0x2, P5 ;  /* 0x00000005889b7211 */ /* 0x080fe200028f16ff */
[C---:B------:R-:W-:Y:S01]  /*16f40*/  IMAD R200, R6.reuse, 0x1ac, RZ ;  /* 0x000001ac06c87824 */ /* 0x040fe200078e02ff */
[-C--:B------:R-:W-:Y:S01]  /*16f50*/  LEA.HI.X.SX32 R109, R113, R5.reuse, 0x2, P3 ;  /* 0x00000005716d7211 */ /* 0x080fe200018f16ff */
[----:B------:R-:W-:Y:S01]  /*16f60*/  IMAD R204, R6, 0x1b4, RZ ;  /* 0x000001b406cc7824 */ /* 0x000fe200078e02ff */
        /* <DEDUP_REMOVED lines=11> */
[C---:B------:R-:W-:Y:S01]  /*17020*/  IMAD R214, R6.reuse, 0x1c8, RZ ;  /* 0x000001c806d67824 */ /* 0x040fe200078e02ff */
[-C--:B------:R-:W-:Y:S01]  /*17030*/  LEA.HI.X.SX32 R163, R137, R5.reuse, 0x2, P5 ;  /* 0x0000000589a37211 */ /* 0x080fe200028f16ff */
[C---:B------:R-:W-:Y:S01]  /*17040*/  IMAD R216, R6.reuse, 0x1cc, RZ ;  /* 0x000001cc06d87824 */ /* 0x040fe200078e02ff */
[-C--:B------:R-:W-:Y:S01]  /*17050*/  LEA.HI.X.SX32 R117, R121, R5.reuse, 0x2, P3 ;  /* 0x0000000579757211 */ /* 0x080fe200018f16ff */
        /* <DEDUP_REMOVED lines=19> */
[-C--:B------:R-:W-:Y:S01]  /*17190*/  LEA.HI.X.SX32 R145, R140, R5.reuse, 0x2, P3 ;  /* 0x000000058c917211 */ /* 0x080fe200018f16ff */
[C---:B------:R-:W-:Y:S01]  /*171a0*/  IMAD R238, R6.reuse, 0x1f8, RZ ;  /* 0x000001f806ee7824 */ /* 0x040fe200078e02ff */
[----:B------:R-:W-:Y:S01]  /*171b0*/  LEA.HI.X.SX32 R149, R141, R5, 0x2, P1 ;  /* 0x000000058d957211 */ /* 0x000fe200008f16ff */
[----:B------:R-:W-:Y:S01]  /*171c0*/  IMAD R240, R6, 0x1fc, RZ ;  /* 0x000001fc06f07824 */ /* 0x000fe200078e02ff */
[----:B--2---:R2:W-:Y:S01]  /*171d0*/  STL.64 [R1+0x1818], R250 ;  /* 0x001818fa01007387 */ /* 0x0045e20000100a00 */
[----:B------:R-:W3:Y:S03]  /*171e0*/  LDC R135, c[0x0][0x3a0] ;  /* 0x0000e800ff877b82 */ /* 0x000ee60000000800 */
[----:B------:R-:W4:Y:S04]  /*171f0*/  LDL.64 R136, [R1+0x48] ;  /* 0x0000480001887983 */ /* 0x000f280000100a00 */
[----:B------:R-:W3:Y:S01]  /*17200*/  LDL.64 R140, [R1+0x40] ;  /* 0x00004000018c7983 */ /* 0x000ee20000100a00 */
[----:B------:R-:W-:-:S02]  /*17210*/  IADD3 R130, P6, PT, R130, R4, RZ ;  /* 0x0000000482827210 */ /* 0x000fc40007fde0ff */
[-C--:B------:R-:W-:Y:S02]  /*17220*/  IADD3 R152, P3, PT, R152, R4.reuse, RZ ;  /* 0x0000000498987210 */ /* 0x080fe40007f7e0ff */
[-C--:B------:R-:W-:Y:S02]  /*17230*/  LEA.HI.X.SX32 R131, R138, R5.reuse, 0x2, P6 ;  /* 0x000000058a837211 */ /* 0x080fe400030f16ff */
[-C--:B------:R-:W-:Y:S02]  /*17240*/  IADD3 R150, P6, PT, R150, R4.reuse, RZ ;  /* 0x0000000496967210 */ /* 0x080fe40007fde0ff */
[----:B------:R-:W-:Y:S02]  /*17250*/  IADD3 R156, P1, PT, R156, R4, RZ ;  /* 0x000000049c9c7210 */ /* 0x000fe40007f3e0ff */
[-C--:B------:R-:W-:Y:S02]  /*17260*/  LEA.HI.X.SX32 R151, R142, R5.reuse, 0x2, P6 ;  /* 0x000000058e977211 */ /* 0x080fe400030f16ff */
        /* <DEDUP_REMOVED lines=8> */
[-C--:B------:R-:W-:Y:S02]  /*172f0*/  IADD3 R168, P3, PT, R168, R4.reuse, RZ ;  /* 0x00000004a8a87210 */ /* 0x080fe40007f7e0ff */
[-C--:B------:R-:W-:Y:S02]  /*17300*/  IADD3 R170, P5, PT, R170, R4.reuse, RZ ;  /* 0x00000004aaaa7210 */ /* 0x080fe40007fbe0ff */
[-C--:B------:R-:W-:Y:S02]  /*17310*/  LEA.HI.X.SX32 R165, R165, R5.reuse, 0x2, P1 ;  /* 0x00000005a5a57211 */ /* 0x080fe400008f16ff */
[----:B------:R-:W-:Y:S02]  /*17320*/  LEA.HI.X.SX32 R167, R167, R5, 0x2, P6 ;  /* 0x00000005a7a77211 */ /* 0x000fe400030f16ff */
[----:B------:R-:W-:-:S02]  /*17330*/  IADD3 R172, P1, PT, R172, R4, RZ ;  /* 0x00000004acac7210 */ /* 0x000fc40007f3e0ff */
[-C--:B------:R-:W-:Y:S02]  /*17340*/  LEA.HI.X.SX32 R169, R169, R5.reuse, 0x2, P3 ;  /* 0x00000005a9a97211 */ /* 0x080fe400018f16ff */
[-C--:B------:R-:W-:Y:S02]  /*17350*/  IADD3 R174, P6, PT, R174, R4.reuse, RZ ;  /* 0x00000004aeae7210 */ /* 0x080fe40007fde0ff */
[-C--:B------:R-:W-:Y:S02]  /*17360*/  LEA.HI.X.SX32 R171, R139, R5.reuse, 0x2, P5 ;  /* 0x000000058bab7211 */ /* 0x080fe400028f16ff */
[-C--:B------:R-:W-:Y:S02]  /*17370*/  IADD3 R176, P3, PT, R176, R4.reuse, RZ ;  /* 0x00000004b0b07210 */ /* 0x080fe40007f7e0ff */
[----:B------:R-:W-:Y:S02]  /*17380*/  IADD3 R178, P5, PT, R178, R4, RZ ;  /* 0x00000004b2b27210 */ /* 0x000fe40007fbe0ff */
[----:B------:R-:W-:-:S02]  /*17390*/  LEA.HI.X.SX32 R173, R173, R5, 0x2, P1 ;  /* 0x00000005adad7211 */ /* 0x000fc400008f16ff */
[-C--:B------:R-:W-:Y:S02]  /*173a0*/  LEA.HI.X.SX32 R175, R175, R5.reuse, 0x2, P6 ;  /* 0x00000005afaf7211 */ /* 0x080fe400030f16ff */
[-C--:B------:R-:W-:Y:S02]  /*173b0*/  IADD3 R180, P1, PT, R180, R4.reuse, RZ ;  /* 0x00000004b4b47210 */ /* 0x080fe40007f3e0ff */
[-C--:B------:R-:W-:Y:S02]  /*173c0*/  LEA.HI.X.SX32 R177, R177, R5.reuse, 0x2, P3 ;  /* 0x00000005b1b17211 */ /* 0x080fe400018f16ff */
[-C--:B--2---:R-:W-:Y:S02]  /*173d0*/  LEA R250, P6, R6, R4.reuse, 0x4 ;  /* 0x0000000406fa7211 */ /* 0x084fe400078c20ff */
[----:B------:R-:W-:Y:S02]  /*173e0*/  LEA.HI.X.SX32 R179, R143, R5, 0x2, P5 ;  /* 0x000000058fb37211 */ /* 0x000fe400028f16ff */
[----:B------:R-:W-:-:S02]  /*173f0*/  IADD3 R182, P3, PT, R182, R4, RZ ;  /* 0x00000004b6b67210 */ /* 0x000fc40007f7e0ff */
[-C--:B------:R-:W-:Y:S02]  /*17400*/  IADD3 R184, P5, PT, R184, R4.reuse, RZ ;  /* 0x00000004b8b87210 */ /* 0x080fe40007fbe0ff */
[-C--:B------:R-:W-:Y:S02]  /*17410*/  LEA.HI.X.SX32 R181, R181, R5.reuse, 0x2, P1 ;  /* 0x00000005b5b57211 */ /* 0x080fe400008f16ff */
[CC--:B------:R-:W-:Y:S02]  /*17420*/  LEA.HI.X.SX32 R251, R183.reuse, R5.reuse, 0x2, P6 ;  /* 0x00000005b7fb7211 */ /* 0x0c0fe400030f16ff */
[----:B------:R-:W-:Y:S02]  /*17430*/  IADD3 R138, P1, PT, R183, R4, RZ ;  /* 0x00000004b78a7210 */ /* 0x000fe40007f3e0ff */
[-C--:B------:R-:W-:Y:S02]  /*17440*/  LEA.HI.X.SX32 R183, R185, R5.reuse, 0x2, P3 ;  /* 0x00000005b9b77211 */ /* 0x080fe400018f16ff */
[----:B------:R-:W-:-:S02]  /*17450*/  LEA.HI.X.SX32 R185, R189, R5, 0x2, P5 ;  /* 0x00000005bdb97211 */ /* 0x000fc400028f16ff */
[-C--:B------:R-:W-:Y:S02]  /*17460*/  IADD3 R188, P5, PT, R188, R4.reuse, RZ ;  /* 0x00000004bcbc7210 */ /* 0x080fe40007fbe0ff */
[-C--:B------:R-:W-:Y:S02]  /*17470*/  IADD3 R186, P3, PT, R186, R4.reuse, RZ ;  /* 0x00000004baba7210 */ /* 0x080fe40007f7e0ff */
[-C--:B------:R-:W-:Y:S01]  /*17480*/  LEA.HI.X.SX32 R189, R0, R5.reuse, 0x2, P5 ;  /* 0x0000000500bd7211 */ /* 0x080fe200028f16ff */
[----:B------:R-:W-:Y:S01]  /*17490*/  IMAD R0, R6, 0x66, RZ ;  /* 0x0000006606007824 */ /* 0x000fe200078e02ff */
[----:B------:R-:W-:Y:S02]  /*174a0*/  LEA.HI.X.SX32 R187, R187, R5, 0x2, P3 ;  /* 0x00000005bbbb7211 */ /* 0x000fe400018f16ff */
[-C--:B------:R-:W-:Y:S02]  /*174b0*/  IADD3 R190, P3, PT, R190, R4.reuse, RZ ;  /* 0x00000004bebe7210 */ /* 0x080fe40007f7e0ff */
[----:B------:R-:W-:-:S02]  /*174c0*/  IADD3 R192, P5, PT, R192, R4, RZ ;  /* 0x00000004c0c07210 */ /* 0x000fc40007fbe0ff */
[-C--:B------:R-:W-:Y:S01]  /*174d0*/  LEA.HI.X.SX32 R191, R0, R5.reuse, 0x2, P3 ;  /* 0x0000000500bf7211 */ /* 0x080fe200018f16ff */
[----:B------:R-:W-:Y:S01]  /*174e0*/  IMAD R0, R6, 0x69, RZ ;  /* 0x0000006906007824 */ /* 0x000fe200078e02ff */
[-C--:B------:R-:W-:Y:S02]  /*174f0*/  LEA.HI.X.SX32 R193, R2, R5.reuse, 0x2, P5 ;  /* 0x0000000502c17211 */ /* 0x080fe400028f16ff */
[-C--:B------:R-:W-:Y:S02]  /*17500*/  IADD3 R196, P5, PT, R196, R4.reuse, RZ ;  /* 0x00000004c4c47210 */ /* 0x080fe40007fbe0ff */
[-C--:B------:R-:W-:Y:S02]  /*17510*/  IADD3 R194, P3, PT, R194, R4.reuse, RZ ;  /* 0x00000004c2c27210 */ /* 0x080fe40007f7e0ff */
[-C--:B------:R-:W-:Y:S01]  /*17520*/  LEA.HI.X.SX32 R197, R0, R5.reuse, 0x2, P5 ;  /* 0x0000000500c57211 */ /* 0x080fe200028f16ff */
[C---:B------:R-:W-:Y:S01]  /*17530*/  IMAD R0, R6.reuse, 0x6a, RZ ;  /* 0x0000006a06007824 */ /* 0x040fe200078e02ff */
[----:B------:R-:W-:Y:S01]  /*17540*/  LEA.HI.X.SX32 R195, R195, R5, 0x2, P3 ;  /* 0x00000005c3c37211 */ /* 0x000fe200018f16ff */
[----:B------:R-:W-:Y:S01]  /*17550*/  IMAD R2, R6, 0x6b, RZ ;  /* 0x0000006b06027824 */ /* 0x000fe200078e02ff */
[----:B------:R-:W-:-:S02]  /*17560*/  IADD3 R198, P3, PT, R198, R4, RZ ;  /* 0x00000004c6c67210 */ /* 0x000fc40007f7e0ff */
[-C--:B------:R-:W-:Y:S02]  /*17570*/  IADD3 R200, P5, PT, R200, R4.reuse, RZ ;  /* 0x00000004c8c87210 */ /* 0x080fe40007fbe0ff */
        /* <DEDUP_REMOVED lines=48> */
[----:B------:R-:W-:Y:S02]  /*17880*/  IADD3 R234, P3, PT, R234, R4, RZ ;  /* 0x00000004eaea7210 */ /* 0x000fe40007f7e0ff */
[-C--:B------:R-:W-:Y:S01]  /*17890*/  LEA.HI.X.SX32 R237, R0, R5.reuse, 0x2, P5 ;  /* 0x0000000500ed7211 */ /* 0x080fe200028f16ff */
[----:B------:R-:W-:Y:S01]  /*178a0*/  IMAD R0, R6, 0x7e, RZ ;  /* 0x0000007e06007824 */ /* 0x000fe200078e02ff */
[----:B------:R-:W-:-:S02]  /*178b0*/  LEA.HI.X.SX32 R235, R235, R5, 0x2, P3 ;  /* 0x00000005ebeb7211 */ /* 0x000fc400018f16ff */
[-C--:B------:R-:W-:Y:S01]  /*178c0*/  IADD3 R238, P3, PT, R238, R4.reuse, RZ ;  /* 0x00000004eeee7210 */ /* 0x080fe20007f7e0ff */
[----:B------:R-:W-:Y:S01]  /*178d0*/  VIADD R2, R132, 0xfffffffe ;  /* 0xfffffffe84027836 */ /* 0x000fe20000000000 */
[----:B------:R-:W-:Y:S02]  /*178e0*/  IADD3 R240, P5, PT, R240, R4, RZ ;  /* 0x00000004f0f07210 */ /* 0x000fe40007fbe0ff */
[----:B------:R-:W-:Y:S01]  /*178f0*/  LEA.HI.X.SX32 R239, R0, R5, 0x2, P3 ;  /* 0x0000000500ef7211 */ /* 0x000fe200018f16ff */
[----:B------:R-:W-:Y:S01]  /*17900*/  IMAD R0, R6, 0x7f, RZ ;  /* 0x0000007f06007824 */ /* 0x000fe200078e02ff */
[----:B------:R-:W-:-:S04]  /*17910*/  ISETP.GE.U32.AND P6, PT, R2, 0x7fffff7f, PT ;  /* 0x7fffff7f0200780c */ /* 0x000fc80003fc6070 */
[-C--:B------:R-:W-:Y:S01]  /*17920*/  LEA.HI.X.SX32 R241, R0, R5.reuse, 0x2, P5 ;  /* 0x0000000500f17211 */ /* 0x080fe200028f16ff */
[----:B------:R-:W-:Y:S01]  /*17930*/  VIADD R0, R132, 0xfffffffc ;  /* 0xfffffffc84007836 */ /* 0x000fe20000000000 */
[----:B------:R-:W-:Y:S01]  /*17940*/  LEA.HI.X.SX32 R139, R6, R5, 0x2, P1 ;  /* 0x00000005068b7211 */ /* 0x000fe200008f16ff */
[----:B------:R-:W-:-:S03]  /*17950*/  VIADD R2, R132, 0xfffffffd ;  /* 0xfffffffd84027836 */ /* 0x000fc60000000000 */
[----:B------:R-:W-:Y:S02]  /*17960*/  ISETP.GE.U32.AND P5, PT, R0, 0x7fffff7d, PT ;  /* 0x7fffff7d0000780c */ /* 0x000fe40003fa6070 */
[----:B------:R-:W-:Y:S02]  /*17970*/  IADD3 R0, PT, PT, R134, 0x100000, RZ ;  /* 0x0010000086007810 */ /* 0x000fe40007ffe0ff */
[----:B------:R-:W-:-:S03]  /*17980*/  ISETP.GE.U32.AND P3, PT, R2, 0x7fffff7e, PT ;  /* 0x7fffff7e0200780c */ /* 0x000fc60003f66070 */
[----:B------:R2:W-:Y:S02]  /*17990*/  LDGSTS.E [R0+-0x7fffc], desc[UR22][R138.64], !P6 ;  /* 0x800040008a007fae */ /* 0x0005e4000f1a1016 */
[----:B--2---:R-:W-:-:S05]  /*179a0*/  VIADD R0, R132, 0xfffffffb ;  /* 0xfffffffb84007836 */ /* 0x004fca0000000000 */
[----:B------:R-:W-:Y:S01]  /*179b0*/  ISETP.GE.U32.AND P1, PT, R0, 0x7fffff7c, PT ;  /* 0x7fffff7c0000780c */ /* 0x000fe20003f26070 */
[----:B------:R-:W-:Y:S01]  /*179c0*/  VIADD R0, R134, 0x100000 ;  /* 0x0010000086007836 */ /* 0x000fe20000000000 */
[----:B------:R-:W-:Y:S04]  /*179d0*/  STL.64 [R1+0x38], R250 ;  /* 0x000038fa01007387 */ /* 0x000fe80000100a00 */
[----:B------:R2:W-:Y:S04]  /*179e0*/  STL.64 [R1+0x1778], R4 ;  /* 0x0017780401007387 */ /* 0x0005e80000100a00 */
[----:B--2---:R-:W2:Y:S04]  /*179f0*/  LDL.64 R4, [R1+0x20] ;  /* 0x0000200001047983 */ /* 0x004ea80000100a00 */
[----:B------:R1:W-:Y:S04]  /*17a00*/  STL.64 [R1+0x50], R138 ;  /* 0x0000508a01007387 */ /* 0x0003e80000100a00 */
[----:B------:R-:W2:Y:S04]  /*17a10*/  LDL.64 R142, [R1+0x18] ;  /* 0x00001800018e7983 */ /* 0x000ea80000100a00 */
[----:B-1----:R-:W2:Y:S04]  /*17a20*/  LDL.64 R138, [R1+0x10] ;  /* 0x00001000018a7983 */ /* 0x002ea80000100a00 */
[----:B----4-:R1:W-:Y:S02]  /*17a30*/  LDGSTS.E [R0+-0x7fff8], desc[UR22][R136.64], !P3 ;  /* 0x8000800088007fae */ /* 0x0103e4000d9a1016 */
[----:B-1----:R-:W-:-:S02]  /*17a40*/  VIADD R0, R132, 0xfffffffa ;  /* 0xfffffffa84007836 */ /* 0x002fc40000000000 */
[----:B------:R-:W4:Y:S03]  /*17a50*/  LDL.64 R136, [R1+0x8] ;  /* 0x0000080001887983 */ /* 0x000f260000100a00 */
[----:B------:R-:W-:Y:S01]  /*17a60*/  ISETP.GE.U32.AND P6, PT, R0, 0x7fffff7b, PT ;  /* 0x7fffff7b0000780c */ /* 0x000fe20003fc6070 */
[----:B------:R-:W-:-:S05]  /*17a70*/  VIADD R0, R134, 0x100000 ;  /* 0x0010000086007836 */ /* 0x000fca0000000000 */
[----:B---3--:R1:W-:Y:S02]  /*17a80*/  LDGSTS.E [R0+-0x7fff4], desc[UR22][R140.64], !P5 ;  /* 0x8000c0008c007fae */ /* 0x0083e4000e9a1016 */
[----:B-1----:R-:W-:Y:S02]  /*17a90*/  IADD3 R0, PT, PT, R132, -0x7, RZ ;  /* 0xfffffff984007810 */ /* 0x002fe40007ffe0ff */
[----:B------:R-:W3:Y:S02]  /*17aa0*/  LDL.64 R140, [R1] ;  /* 0x00000000018c7983 */ /* 0x000ee40000100a00 */
[----:B------:R-:W-:Y:S01]  /*17ab0*/  ISETP.GE.U32.AND P3, PT, R0, 0x7fffff7a, PT ;  /* 0x7fffff7a0000780c */ /* 0x000fe20003f66070 */
[----:B------:R-:W-:-:S05]  /*17ac0*/  VIADD R0, R134, 0x100000 ;  /* 0x0010000086007836 */ /* 0x000fca0000000000 */
[----:B------:R1:W-:Y:S04]  /*17ad0*/  LDGSTS.E [R0+-0x7fff0], desc[UR22][R250.64], !P1 ;  /* 0x80010000fa007fae */ /* 0x0003e8000c9a1016 */
[----:B------:R-:W2:Y:S01]  /*17ae0*/  LDL.LU.64 R250, [R1+0x1818] ;  /* 0x0018180001fa7983 */ /* 0x000ea20000300a00 */
[----:B-1----:R-:W-:-:S05]  /*17af0*/  VIADD R0, R132, 0xfffffff8 ;  /* 0xfffffff884007836 */ /* 0x002fca0000000000 */
[----:B------:R-:W-:Y:S01]  /*17b00*/  ISETP.GE.U32.AND P5, PT, R0, 0x7fffff79, PT ;  /* 0x7fffff790000780c */ /* 0x000fe20003fa6070 */
[----:B------:R-:W-:-:S05]  /*17b10*/  VIADD R0, R134, 0x100000 ;  /* 0x0010000086007836 */ /* 0x000fca0000000000 */
[----:B--2---:R1:W-:Y:S04]  /*17b20*/  LDGSTS.E [R0+-0x7ffec], desc[UR22][R250.64], !P6 ;  /* 0x80014000fa007fae */ /* 0x0043e8000f1a1016 */
[----:B------:R-:W2:Y:S01]  /*17b30*/  LDL.LU.64 R250, [R1+0x1810] ;  /* 0x0018100001fa7983 */ /* 0x000ea20000300a00 */
[----:B-1----:R-:W-:-:S05]  /*17b40*/  VIADD R0, R132, 0xfffffff7 ;  /* 0xfffffff784007836 */ /* 0x002fca0000000000 */
[----:B------:R-:W-:Y:S02]  /*17b50*/  ISETP.GE.U32.AND P1, PT, R0, 0x7fffff78, PT ;  /* 0x7fffff780000780c */ /* 0x000fe40003f26070 */
[----:B------:R-:W-:-:S05]  /*17b60*/  IADD3 R0, PT, PT, R134, 0x100000, RZ ;  /* 0x0010000086007810 */ /* 0x000fca0007ffe0ff */
[----:B--2---:R1:W-:Y:S04]  /*17b70*/  LDGSTS.E [R0+-0x7ffe8], desc[UR22][R250.64], !P3 ;  /* 0x80018000fa007fae */ /* 0x0043e8000d9a1016 */
[----:B------:R-:W2:Y:S01]  /*17b80*/  LDL.LU.64 R250, [R1+0x1808] ;  /* 0x0018080001fa7983 */ /* 0x000ea20000300a00 */
[----:B-1----:R-:W-:-:S05]  /*17b90*/  VIADD R0, R132, 0xfffffff6 ;  /* 0xfffffff684007836 */ /* 0x002fca0000000000 */
[----:B------:R-:W-:Y:S01]  /*17ba0*/  ISETP.GE.U32.AND P6, PT, R0, 0x7fffff77, PT ;  /* 0x7fffff770000780c */ /* 0x000fe20003fc6070 */
[----:B------:R-:W-:-:S05]  /*17bb0*/  VIADD R0, R134, 0x100000 ;  /* 0x0010000086007836 */ /* 0x000fca0000000000 */
[----:B------:R1:W-:Y:S02]  /*17bc0*/  LDGSTS.E [R0+-0x7ffe4], desc[UR22][R4.64], !P5 ;  /* 0x8001c00004007fae */ /* 0x0003e4000e9a1016 */
[----:B-1----:R-:W-:-:S05]  /*17bd0*/  VIADD R0, R132, 0xfffffff5 ;  /* 0xfffffff584007836 */ /* 0x002fca0000000000 */
[----:B------:R-:W-:Y:S01]  /*17be0*/  ISETP.GE.U32.AND P3, PT, R0, 0x7fffff76, PT ;  /* 0x7fffff760000780c */ /* 0x000fe20003f66070 */
[----:B------:R-:W-:-:S05]  /*17bf0*/  VIADD R0, R134, 0x100000 ;  /* 0x0010000086007836 */ /* 0x000fca0000000000 */
[----:B------:R1:W-:Y:S02]  /*17c00*/  LDGSTS.E [R0+-0x7ffe0], desc[UR22][R142.64], !P1 ;  /* 0x800200008e007fae */ /* 0x0003e4000c9a1016 */
[----:B-1----:R-:W-:-:S04]  /*17c10*/  IADD3 R0, PT, PT, R132, -0xc, RZ ;  /* 0xfffffff484007810 */ /* 0x002fc80007ffe0ff */
[----:B------:R-:W-:Y:S01]  /*17c20*/  ISETP.GE.U32.AND P5, PT, R0, 0x7fffff75, PT ;  /* 0x7fffff750000780c */ /* 0x000fe20003fa6070 */
[----:B------:R-:W-:-:S05]  /*17c30*/  VIADD R0, R134, 0x100000 ;  /* 0x0010000086007836 */ /* 0x000fca0000000000 */
[----:B------:R1:W-:Y:S02]  /*17c40*/  LDGSTS.E [R0+-0x7ffdc], desc[UR22][R138.64], !P6 ;  /* 0x800240008a007fae */ /* 0x0003e4000f1a1016 */
[----:B-1----:R-:W-:-:S05]  /*17c50*/  VIADD R0, R132, 0xfffffff3 ;  /* 0xfffffff384007836 */ /* 0x002fca0000000000 */
[----:B------:R-:W-:Y:S01]  /*17c60*/  ISETP.GE.U32.AND P1, PT, R0, 0x7fffff74, PT ;  /* 0x7fffff740000780c */ /* 0x000fe20003f26070 */
[----:B------:R-:W-:-:S05]  /*17c70*/  VIADD R0, R134, 0x100000 ;  /* 0x0010000086007836 */ /* 0x000fca0000000000 */
[----:B----4-:R1:W-:Y:S02]  /*17c80*/  LDGSTS.E [R0+-0x7ffd8], desc[UR22][R136.64], !P3 ;  /* 0x8002800088007fae */ /* 0x0103e4000d9a1016 */
[C---:B-1----:R-:W-:Y:S01]  /*17c90*/  VIADD R0, R132.reuse, 0xfffffff2 ;  /* 0xfffffff284007836 */ /* 0x042fe20000000000 */
[----:B------:R-:W1:Y:S01]  /*17ca0*/  S2R R252, SR_TID.X ;  /* 0x0000000000fc7919 */ /* 0x000e620000002100 */
[----:B------:R-:W-:Y:S01]  /*17cb0*/  VIADD R4, R132, 0x7f ;  /* 0x0000007f84047836 */ /* 0x000fe20000000000 */
[----:B------:R-:W4:Y:S02]  /*17cc0*/  LDC R136, c[0x0][0x3a0] ;  /* 0x0000e800ff887b82 */ /* 0x000f240000000800 */
[----:B------:R-:W-:Y:S02]  /*17cd0*/  ISETP.GE.U32.AND P6, PT, R0, 0x7fffff73, PT ;  /* 0x7fffff730000780c */ /* 0x000fe40003fc6070 */
[----:B------:R-:W-:-:S04]  /*17ce0*/  IADD3 R0, PT, PT, R134, 0x100000, RZ ;  /* 0x0010000086007810 */ /* 0x000fc80007ffe0ff */
[----:B------:R-:W1:Y:S01]  /*17cf0*/  LDC R137, c[0x0][0x3a0] ;  /* 0x0000e800ff897b82 */ /* 0x000e620000000800 */
[----:B---3--:R3:W-:Y:S02]  /*17d00*/  LDGSTS.E [R0+-0x7ffd4], desc[UR22][R140.64], !P5 ;  /* 0x8002c0008c007fae */ /* 0x0087e4000e9a1016 */
[----:B---3--:R-:W-:-:S05]  /*17d10*/  VIADD R0, R132, 0xfffffff1 ;  /* 0xfffffff184007836 */ /* 0x008fca0000000000 */
[----:B------:R-:W-:Y:S01]  /*17d20*/  ISETP.GE.U32.AND P3, PT, R0, 0x7fffff72, PT ;  /* 0x7fffff720000780c */ /* 0x000fe20003f66070 */
[----:B------:R-:W-:-:S05]  /*17d30*/  VIADD R0, R134, 0x100000 ;  /* 0x0010000086007836 */ /* 0x000fca0000000000 */
[----:B--2---:R2:W-:Y:S02]  /*17d40*/  LDGSTS.E [R0+-0x7ffd0], desc[UR22][R250.64], !P1 ;  /* 0x80030000fa007fae */ /* 0x0045e4000c9a1016 */
[----:B--2---:R-:W-:-:S05]  /*17d50*/  VIADD R0, R132, 0xfffffff0 ;  /* 0xfffffff084007836 */ /* 0x004fca0000000000 */
[----:B------:R-:W-:Y:S01]  /*17d60*/  ISETP.GE.U32.AND P5, PT, R0, 0x7fffff71, PT ;  /* 0x7fffff710000780c */ /* 0x000fe20003fa6070 */
[----:B------:R-:W-:-:S05]  /*17d70*/  VIADD R0, R134, 0x100000 ;  /* 0x0010000086007836 */ /* 0x000fca0000000000 */
[----:B------:R2:W-:Y:S02]  /*17d80*/  LDGSTS.E [R0+-0x7ffcc], desc[UR22][R248.64], !P6 ;  /* 0x80034000f8007fae */ /* 0x0005e4000f1a1016 */
[----:B--2---:R-:W-:-:S04]  /*17d90*/  IADD3 R0, PT, PT, R132, -0x11, RZ ;  /* 0xffffffef84007810 */ /* 0x004fc80007ffe0ff */
[----:B------:R-:W-:Y:S01]  /*17da0*/  ISETP.GE.U32.AND P1, PT, R0, 0x7fffff70, PT ;  /* 0x7fffff700000780c */ /* 0x000fe20003f26070 */
[----:B------:R-:W-:-:S05]  /*17db0*/  VIADD R0, R134, 0x100000 ;  /* 0x0010000086007836 */ /* 0x000fca0000000000 */
[----:B------:R2:W-:Y:S02]  /*17dc0*/  LDGSTS.E [R0+-0x7ffc8], desc[UR22][R246.64], !P3 ;  /* 0x80038000f6007fae */ /* 0x0005e4000d9a1016 */
[----:B--2---:R-:W-:-:S05]  /*17dd0*/  VIADD R0, R132, 0xffffffee ;  /* 0xffffffee84007836 */ /* 0x004fca0000000000 */
[----:B------:R-:W-:Y:S01]  /*17de0*/  ISETP.GE.U32.AND P6, PT, R0, 0x7fffff6f, PT ;  /* 0x7fffff6f0000780c */ /* 0x000fe20003fc6070 */
[----:B------:R-:W-:-:S05]  /*17df0*/  VIADD R0, R134, 0x100000 ;  /* 0x0010000086007836 */ /* 0x000fca0000000000 */
[----:B------:R2:W-:Y:S02]  /*17e00*/  LDGSTS.E [R0+-0x7ffc4], desc[UR22][R244.64], !P5 ;  /* 0x8003c000f4007fae */ /* 0x0005e4000e9a1016 */
[----:B--2---:R-:W-:-:S05]  /*17e10*/  VIADD R0, R132, 0xffffffed ;  /* 0xffffffed84007836 */ /* 0x004fca0000000000 */
[----:B------:R-:W-:Y:S02]  /*17e20*/  ISETP.GE.U32.AND P3, PT, R0, 0x7fffff6e, PT ;  /* 0x7fffff6e0000780c */ /* 0x000fe40003f66070 */
[----:B------:R-:W-:-:S05]  /*17e30*/  IADD3 R0, PT, PT, R134, 0x100000, RZ ;  /* 0x0010000086007810 */ /* 0x000fca0007ffe0ff */
[----:B------:R2:W-:Y:S02]  /*17e40*/  LDGSTS.E [R0+-0x7ffc0], desc[UR22][R242.64], !P1 ;  /* 0x80040000f2007fae */ /* 0x0005e4000c9a1016 */
[----:B--2---:R-:W-:-:S05]  /*17e50*/  VIADD R0, R132, 0xffffffec ;  /* 0xffffffec84007836 */ /* 0x004fca0000000000 */
[----:B------:R-:W-:Y:S01]  /*17e60*/  ISETP.GE.U32.AND P5, PT, R0, 0x7fffff6d, PT ;  /* 0x7fffff6d0000780c */ /* 0x000fe20003fa6070 */
[----:B------:R-:W-:-:S05]  /*17e70*/  VIADD R0, R134, 0x100000 ;  /* 0x0010000086007836 */ /* 0x000fca0000000000 */
[----:B------:R2:W-:Y:S02]  /*17e80*/  LDGSTS.E [R0+-0x7ffbc], desc[UR22][R8.64], !P6 ;  /* 0x8004400008007fae */ /* 0x0005e4000f1a1016 */
        /* <DEDUP_REMOVED lines=419> */
[----:B------:R2:W-:Y:S04]  /*198c0*/  LDGSTS.E [R0+-0x7fe18], desc[UR22][R230.64], !P3 ;  /* 0x801e8000e6007fae */ /* 0x0005e8000d9a1016 */
[----:B------:R-:W-:Y:S01]  /*198d0*/  STL.64 [R1+0x1748], R250 ;  /* 0x001748fa01007387 */ /* 0x000fe20000100a00 */
[----:B--2---:R-:W-:-:S03]  /*198e0*/  VIADD R0, R132, 0xffffff82 ;  /* 0xffffff8284007836 */ /* 0x004fc60000000000 */
[----:B------:R-:W-:Y:S02]  /*198f0*/  STL.64 [R1+0x1750], R248 ;  /* 0x001750f801007387 */ /* 0x000fe40000100a00 */
[----:B------:R-:W-:Y:S01]  /*19900*/  ISETP.GE.U32.AND P3, PT, R0, 0x7fffff03, PT ;  /* 0x7fffff030000780c */ /* 0x000fe20003f66070 */
[----:B------:R-:W-:Y:S01]  /*19910*/  VIADD R0, R134, 0x100000 ;  /* 0x0010000086007836 */ /* 0x000fe20000000000 */
[----:B------:R-:W-:Y:S04]  /*19920*/  STL.64 [R1+0x1758], R246 ;  /* 0x001758f601007387 */ /* 0x000fe80000100a00 */
[----:B------:R-:W-:Y:S04]  /*19930*/  STL.64 [R1+0x1760], R244 ;  /* 0x001760f401007387 */ /* 0x000fe80000100a00 */
[----:B------:R2:W-:Y:S04]  /*19940*/  LDGSTS.E [R0+-0x7fe14], desc[UR22][R232.64], !P5 ;  /* 0x801ec000e8007fae */ /* 0x0005e8000e9a1016 */
[----:B------:R-:W-:Y:S04]  /*19950*/  STL.64 [R1+0x1768], R242 ;  /* 0x001768f201007387 */ /* 0x000fe80000100a00 */
[----:B------:R-:W-:Y:S01]  /*19960*/  STL.64 [R1+0x1770], R8 ;  /* 0x0017700801007387 */ /* 0x000fe20000100a00 */
[----:B--2---:R-:W-:-:S03]  /*19970*/  IADD3 R0, PT, PT, R132, -0x7f, RZ ;  /* 0xffffff8184007810 */ /* 0x004fc60007ffe0ff */
[----:B------:R-:W-:Y:S01]  /*19980*/  STL.64 [R1+0x1780], R10 ;  /* 0x0017800a01007387 */ /* 0x000fe20000100a00 */
[----:B------:R-:W-:-:S03]  /*19990*/  ISETP.GE.U32.AND P5, PT, R0, 0x7fffff02, PT ;  /* 0x7fffff020000780c */ /* 0x000fc60003fa6070 */
[----:B------:R-:W-:Y:S01]  /*199a0*/  STL.64 [R1+0x1788], R12 ;  /* 0x0017880c01007387 */ /* 0x000fe20000100a00 */
[----:B------:R-:W-:-:S03]  /*199b0*/  VIADD R0, R134, 0x100000 ;  /* 0x0010000086007836 */ /* 0x000fc60000000000 */
[----:B------:R2:W-:Y:S04]  /*199c0*/  STL.64 [R1+0x1790], R14 ;  /* 0x0017900e01007387 */ /* 0x0005e80000100a00 */
[----:B------:R-:W-:Y:S04]  /*199d0*/  STL.64 [R1+0x1798], R16 ;  /* 0x0017981001007387 */ /* 0x000fe80000100a00 */
[----:B------:R-:W-:Y:S04]  /*199e0*/  STL.64 [R1+0x17a0], R18 ;  /* 0x0017a01201007387 */ /* 0x000fe80000100a00 */
[----:B------:R-:W-:Y:S04]  /*199f0*/  STL.64 [R1+0x17a8], R20 ;  /* 0x0017a81401007387 */ /* 0x000fe80000100a00 */
[----:B------:R-:W-:Y:S04]  /*19a00*/  STL.64 [R1+0x17b0], R22 ;  /* 0x0017b01601007387 */ /* 0x000fe80000100a00 */
[----:B------:R-:W-:Y:S04]  /*19a10*/  STL.64 [R1+0x17b8], R24 ;  /* 0x0017b81801007387 */ /* 0x000fe80000100a00 */
[----:B------:R-:W-:Y:S04]  /*19a20*/  STL.64 [R1+0x17c0], R26 ;  /* 0x0017c01a01007387 */ /* 0x000fe80000100a00 */
[----:B------:R3:W-:Y:S01]  /*19a30*/  LDGSTS.E [R0+-0x7fe10], desc[UR22][R234.64], !P1 ;  /* 0x801f0000ea007fae */ /* 0x0007e2000c9a1016 */
[----:B------:R-:W-:-:S03]  /*19a40*/  ISETP.GT.AND P1, PT, R4, 0x7f, PT ;  /* 0x0000007f0400780c */ /* 0x000fc60003f24270 */
[----:B------:R-:W-:Y:S01]  /*19a50*/  STL.64 [R1+0x17c8], R28 ;  /* 0x0017c81c01007387 */ /* 0x000fe20000100a00 */
[----:B------:R-:W-:Y:S02]  /*19a60*/  ISETP.GE.AND P6, PT, R133, R132, PT ;  /* 0x000000848500720c */ /* 0x000fe40003fc6270 */
[----:B------:R-:W1:Y:S01]  /*19a70*/  LDC R132, c[0x0][0x3a0] ;  /* 0x0000e800ff847b82 */ /* 0x000e620000000800 */
[----:B------:R-:W-:Y:S04]  /*19a80*/  STL.64 [R1+0x17d0], R30 ;  /* 0x0017d01e01007387 */ /* 0x000fe80000100a00 */
[----:B------:R-:W-:Y:S01]  /*19a90*/  STL.64 [R1+0x17d8], R32 ;  /* 0x0017d82001007387 */ /* 0x000fe20000100a00 */
[----:B---3--:R-:W-:-:S03]  /*19aa0*/  SEL R0, RZ, 0x4, !P1 ;  /* 0x00000004ff007807 */ /* 0x008fc60004800000 */
[----:B------:R-:W-:Y:S04]  /*19ab0*/  STL.64 [R1+0x17e0], R34 ;  /* 0x0017e02201007387 */ /* 0x000fe80000100a00 */
[----:B------:R-:W-:Y:S01]  /*19ac0*/  STL.64 [R1+0x17e8], R36 ;  /* 0x0017e82401007387 */ /* 0x000fe20000100a00 */
[----:B------:R-:W-:-:S03]  /*19ad0*/  SEL R2, R0, RZ, !P6 ;  /* 0x000000ff00027207 */ /* 0x000fc60007000000 */
[----:B------:R-:W-:Y:S01]  /*19ae0*/  STL.64 [R1+0x17f0], R38 ;  /* 0x0017f02601007387 */ /* 0x000fe20000100a00 */
[----:B------:R-:W-:-:S03]  /*19af0*/  ISETP.GT.AND P6, PT, R4, 0xff, PT ;  /* 0x000000ff0400780c */ /* 0x000fc60003fc4270 */
[----:B------:R-:W-:Y:S04]  /*19b00*/  STL.64 [R1+0x17f8], R40 ;  /* 0x0017f82801007387 */ /* 0x000fe80000100a00 */
[----:B------:R3:W-:Y:S04]  /*19b10*/  STL.64 [R1+0x1800], R42 ;  /* 0x0018002a01007387 */ /* 0x0007e80000100a00 */
[----:B--2---:R-:W2:Y:S04]  /*19b20*/  LDL.64 R14, [R1+0x418] ;  /* 0x00041800010e7983 */ /* 0x004ea80000100a00 */
[----:B------:R-:W2:Y:S04]  /*19b30*/  LDL.64 R12, [R1+0x3d8] ;  /* 0x0003d800010c7983 */ /* 0x000ea80000100a00 */
[----:B------:R-:W2:Y:S01]  /*19b40*/  LDL.64 R4, [R1+0x398] ;  /* 0x0003980001047983 */ /* 0x000ea20000100a00 */
[----:B------:R-:W-:-:S02]  /*19b50*/  SEL R0, RZ, 0x4, P2 ;  /* 0x00000004ff007807 */ /* 0x000fc40001000000 */
[----:B------:R-:W-:Y:S01]  /*19b60*/  ISETP.NE.U32.AND P2, PT, R2, RZ, PT ;  /* 0x000000ff0200720c */ /* 0x000fe20003f45070 */
[----:B------:R-:W-:Y:S01]  /*19b70*/  VIADD R2, R134, 0x100000 ;  /* 0x0010000086027836 */ /* 0x000fe20000000000 */
[----:B------:R-:W2:Y:S01]  /*19b80*/  LDL.64 R242, [R1+0x358] ;  /* 0x0003580001f27983 */ /* 0x000ea20000100a00 */
[----:B------:R-:W-:-:S03]  /*19b90*/  SEL R0, R0, RZ, P6 ;  /* 0x000000ff00007207 */ /* 0x000fc60003000000 */
[----:B------:R1:W-:Y:S04]  /*19ba0*/  LDGSTS.E [R2+-0x7fe0c], desc[UR22][R236.64], !P3 ;  /* 0x801f4000ec027fae */ /* 0x0003e8000d9a1016 */
[----:B------:R-:W2:Y:S01]  /*19bb0*/  LDL.64 R244, [R1+0x318] ;  /* 0x0003180001f47983 */ /* 0x000ea20000100a00 */
[----:B------:R-:W-:-:S03]  /*19bc0*/  ISETP.NE.U32.AND P3, PT, R0, RZ, PT ;  /* 0x000000ff0000720c */ /* 0x000fc60003f65070 */
[----:B------:R-:W2:Y:S01]  /*19bd0*/  LDL.64 R10, [R1+0x2d8] ;  /* 0x0002d800010a7983 */ /* 0x000ea20000100a00 */
[----:B-1----:R-:W-:-:S03]  /*19be0*/  VIADD R2, R132, 0xffffff7f ;  /* 0xffffff7f84027836 */ /* 0x002fc60000000000 */
[----:B------:R-:W2:Y:S01]  /*19bf0*/  LDL.64 R8, [R1+0x298] ;  /* 0x0002980001087983 */ /* 0x000ea20000100a00 */
[----:B------:R-:W-:Y:S01]  /*19c00*/  IMAD R132, R252, 0x100, R252 ;  /* 0x00000100fc847824 */ /* 0x000fe200078e02fc */
[----:B------:R-:W-:Y:S01]  /*19c10*/  IADD3 R0, PT, PT, R134, 0x100000, RZ ;  /* 0x0010000086007810 */ /* 0x000fe20007ffe0ff */
[----:B------:R-:W1:Y:S01]  /*19c20*/  LDC R252, c[0x0][0x3a0] ;  /* 0x0000e800fffc7b82 */ /* 0x000e620000000800 */
[----:B------:R-:W2:Y:S01]  /*19c30*/  LDL.64 R246, [R1+0x258] ;  /* 0x0002580001f67983 */ /* 0x000ea20000100a00 */
[----:B------:R-:W-:-:S03]  /*19c40*/  IMAD.SHL.U32 R132, R132, 0x4, RZ ;  /* 0x0000000484847824 */ /* 0x000fc600078e00ff */
[----:B------:R-:W-:Y:S02]  /*19c50*/  LDGSTS.E [R0+-0x7fe08], desc[UR22][R238.64], !P5 ;  /* 0x801f8000ee007fae */ /* 0x000fe4000e9a1016 */
[----:B------:R-:W-:Y:S02]  /*19c60*/  LOP3.LUT R132, R132, 0x1807c, RZ, 0xc0, !PT ;  /* 0x0001807c84847812 */ /* 0x000fe400078ec0ff */
[----:B------:R-:W2:Y:S04]  /*19c70*/  LDL.64 R248, [R1+0x218] ;  /* 0x0002180001f87983 */ /* 0x000ea80000100a00 */
[----:B------:R4:W-:Y:S04]  /*19c80*/  LDGSTS.E [R0+-0x7fe04], desc[UR22][R240.64], !P4 ;  /* 0x801fc000f0007fae */ /* 0x0009e8000e1a1016 */
[----:B------:R-:W2:Y:S04]  /*19c90*/  LDL.64 R250, [R1+0x1d8] ;  /* 0x0001d80001fa7983 */ /* 0x000ea80000100a00 */
[----:B------:R-:W0:Y:S01]  /*19ca0*/  LDGDEPBAR ;  /* 0x00000000000079af */ /* 0x000e220000000000 */
[----:B----4-:R-:W-:-:S03]  /*19cb0*/  VIADD R0, R136, 0xffffff7d ;  /* 0xffffff7d88007836 */ /* 0x010fc60000000000 */
[----:B---3--:R-:W3:Y:S01]  /*19cc0*/  LDL.64 R42, [R1+0x198] ;  /* 0x00019800012a7983 */ /* 0x008ee20000100a00 */
[----:B------:R-:W-:-:S03]  /*19cd0*/  VIADD R136, R132, UR9 ;  /* 0x0000000984887c36 */ /* 0x000fc60008000000 */
[----:B------:R-:W4:Y:S04]  /*19ce0*/  LDL.64 R40, [R1+0x158] ;  /* 0x0001580001287983 */ /* 0x000f280000100a00 */
[----:B------:R-:W3:Y:S04]  /*19cf0*/  LDL.64 R38, [R1+0x118] ;  /* 0x0001180001267983 */ /* 0x000ee80000100a00 */
[----:B------:R-:W3:Y:S04]  /*19d00*/  LDL.64 R36, [R1+0x98] ;  /* 0x0000980001247983 */ /* 0x000ee80000100a00 */
[----:B------:R-:W4:Y:S04]  /*19d10*/  LDL.64 R34, [R1+0x58] ;  /* 0x0000580001227983 */ /* 0x000f280000100a00 */
        /* <DEDUP_REMOVED lines=9> */
[----:B--2---:R-:W-:Y:S04]  /*19db0*/  LDGSTS.E [R136], desc[UR22][R14.64], P2 ;  /* 0x000000000e887fae */ /* 0x004fe800091a1016 */
[----:B------:R-:W-:Y:S04]  /*19dc0*/  LDGSTS.E [R136+0x400], desc[UR22][R12.64], P2 ;  /* 0x004000000c887fae */ /* 0x000fe800091a1016 */
[----:B------:R-:W-:Y:S04]  /*19dd0*/  LDGSTS.E [R136+0x800], desc[UR22][R4.64], P2 ;  /* 0x0080000004887fae */ /* 0x000fe800091a1016 */
[----:B------:R-:W2:Y:S04]  /*19de0*/  LDL.64 R14, [R1+0x518] ;  /* 0x00051800010e7983 */ /* 0x000ea80000100a00 */
[----:B------:R-:W-:Y:S04]  /*19df0*/  LDGSTS.E [R136+0xc00], desc[UR22][R242.64], P2 ;  /* 0x00c00000f2887fae */ /* 0x000fe800091a1016 */
[----:B------:R-:W2:Y:S04]  /*19e00*/  LDL.64 R4, [R1+0xd8] ;  /* 0x0000d80001047983 */ /* 0x000ea80000100a00 */
[----:B------:R-:W-:Y:S04]  /*19e10*/  LDGSTS.E [R136+0x1000], desc[UR22][R244.64], P2 ;  /* 0x01000000f4887fae */ /* 0x000fe800091a1016 */
[----:B------:R-:W2:Y:S04]  /*19e20*/  LDL.64 R242, [R1+0x498] ;  /* 0x0004980001f27983 */ /* 0x000ea80000100a00 */
[----:B------:R-:W2:Y:S04]  /*19e30*/  LDL.64 R12, [R1+0x558] ;  /* 0x00055800010c7983 */ /* 0x000ea80000100a00 */
[----:B------:R-:W2:Y:S04]  /*19e40*/  LDL.64 R244, [R1+0x598] ;  /* 0x0005980001f47983 */ /* 0x000ea80000100a00 */
[----:B------:R-:W-:Y:S04]  /*19e50*/  LDGSTS.E [R136+0x1400], desc[UR22][R10.64], P2 ;  /* 0x014000000a887fae */ /* 0x000fe800091a1016 */
[----:B------:R-:W-:Y:S04]  /*19e60*/  LDGSTS.E [R136+0x1800], desc[UR22][R8.64], P2 ;  /* 0x0180000008887fae */ /* 0x000fe800091a1016 */
[----:B------:R-:W-:Y:S04]  /*19e70*/  LDGSTS.E [R136+0x1c00], desc[UR22][R246.64], P2 ;  /* 0x01c00000f6887fae */ /* 0x000fe800091a1016 */
[----:B------:R-:W-:Y:S04]  /*19e80*/  LDGSTS.E [R136+0x2000], desc[UR22][R248.64], P2 ;  /* 0x02000000f8887fae */ /* 0x000fe800091a1016 */
[----:B------:R-:W2:Y:S04]  /*19e90*/  LDL.64 R10, [R1+0x808] ;  /* 0x00080800010a7983 */ /* 0x000ea80000100a00 */
[----:B------:R-:W2:Y:S04]  /*19ea0*/  LDL.64 R246, [R1+0x618] ;  /* 0x0006180001f67983 */ /* 0x000ea80000100a00 */
[----:B------:R-:W2:Y:S04]  /*19eb0*/  LDL.64 R248, [R1+0x798] ;  /* 0x0007980001f87983 */ /* 0x000ea80000100a00 */
[----:B------:R-:W-:Y:S04]  /*19ec0*/  LDGSTS.E [R136+0x2400], desc[UR22][R250.64], P2 ;  /* 0x02400000fa887fae */ /* 0x000fe800091a1016 */
[----:B------:R-:W2:Y:S04]  /*19ed0*/  LDL.64 R8, [R1+0x410] ;  /* 0x0004100001087983 */ /* 0x000ea80000100a00 */
[----:B---3--:R-:W-:Y:S04]  /*19ee0*/  LDGSTS.E [R136+0x2800], desc[UR22][R42.64], P2 ;  /* 0x028000002a887fae */ /* 0x008fe800091a1016 */
[----:B------:R-:W3:Y:S04]  /*19ef0*/  LDL.64 R250, [R1+0x3d0] ;  /* 0x0003d00001fa7983 */ /* 0x000ee80000100a00 */
[----:B----4-:R-:W-:Y:S04]  /*19f00*/  LDGSTS.E [R136+0x2c00], desc[UR22][R40.64], P2 ;  /* 0x02c0000028887fae */ /* 0x010fe800091a1016 */
[----:B------:R-:W-:Y:S01]  /*19f10*/  LDGSTS.E [R136+0x3000], desc[UR22][R38.64], P2 ;  /* 0x0300000026887fae */ /* 0x000fe200091a1016 */
[----:B------:R-:W-:-:S03]  /*19f20*/  LOP3.LUT R143, R132, 0x10, RZ, 0x3c, !PT ;  /* 0x00000010848f7812 */ /* 0x000fc600078e3cff */
[----:B------:R-:W4:Y:S04]  /*19f30*/  LDL.64 R42, [R1+0x1d0] ;  /* 0x0001d000012a7983 */ /* 0x000f280000100a00 */
[----:B------:R-:W3:Y:S04]  /*19f40*/  LDL.64 R40, [R1+0x190] ;  /* 0x0001900001287983 */ /* 0x000ee80000100a00 */
[----:B------:R-:W3:Y:S04]  /*19f50*/  LDL.64 R38, [R1+0x150] ;  /* 0x0001500001267983 */ /* 0x000ee80000100a00 */
[----:B--2---:R-:W-:Y:S04]  /*19f60*/  LDGSTS.E [R136+0x3400], desc[UR22][R4.64], P2 ;  /* 0x0340000004887fae */ /* 0x004fe800091a1016 */
[----:B------:R-:W-:Y:S04]  /*19f70*/  LDGSTS.E [R136+0x3800], desc[UR22][R36.64], P2 ;  /* 0x0380000024887fae */ /* 0x000fe800091a1016 */
[----:B------:R-:W-:Y:S04]  /*19f80*/  LDGSTS.E [R136+0x3c00], desc[UR22][R34.64], P2 ;  /* 0x03c0000022887fae */ /* 0x000fe800091a1016 */
[----:B------:R-:W2:Y:S04]  /*19f90*/  LDL.64 R4, [R1+0x390] ;  /* 0x0003900001047983 */ /* 0x000ea80000100a00 */
[----:B------:R-:W-:Y:S04]  /*19fa0*/  LDGSTS.E [R136+0x4000], desc[UR22][R32.64], P2 ;  /* 0x0400000020887fae */ /* 0x000fe800091a1016 */
[----:B------:R-:W-:Y:S04]  /*19fb0*/  LDGSTS.E [R136+0x4400], desc[UR22][R242.64], P2 ;  /* 0x04400000f2887fae */ /* 0x000fe800091a1016 */
[----:B------:R-:W-:Y:S04]  /*19fc0*/  LDGSTS.E [R136+0x4800], desc[UR22][R30.64], P2 ;  /* 0x048000001e887fae */ /* 0x000fe800091a1016 */
[----:B------:R-:W-:Y:S04]  /*19fd0*/  LDGSTS.E [R136+0x4c00], desc[UR22][R14.64], P2 ;  /* 0x04c000000e887fae */ /* 0x000fe800091a1016 */
[----:B------:R-:W4:Y:S04]  /*19fe0*/  LDL.64 R242, [R1+0x350] ;  /* 0x0003500001f27983 */ /* 0x000f280000100a00 */
[----:B------:R-:W-:Y:S04]  /*19ff0*/  LDGSTS.E [R136+0x5000], desc[UR22][R12.64], P2 ;  /* 0x050000000c887fae */ /* 0x000fe800091a1016 */
[----:B------:R-:W4:Y:S04]  /*1a000*/  LDL.64 R14, [R1+0x310] ;  /* 0x00031000010e7983 */ /* 0x000f280000100a00 */
[----:B------:R-:W-:Y:S04]  /*1a010*/  LDGSTS.E [R136+0x5400], desc[UR22][R244.64], P2 ;  /* 0x05400000f4887fae */ /* 0x000fe800091a1016 */
[----:B------:R-:W4:Y:S04]  /*1a020*/  LDL.64 R12, [R1+0x2d0] ;  /* 0x0002d000010c7983 */ /* 0x000f280000100a00 */
[----:B------:R-:W-:Y:S04]  /*1a030*/  LDGSTS.E [R136+0x5800], desc[UR22][R28.64], P2 ;  /* 0x058000001c887fae */ /* 0x000fe800091a1016 */
[----:B------:R-:W4:Y:S04]  /*1a040*/  LDL.64 R244, [R1+0x290] ;  /* 0x0002900001f47983 */ /* 0x000f280000100a00 */
[----:B------:R-:W-:Y:S01]  /*1a050*/  LDGSTS.E [R136+0x5c00], desc[UR22][R246.64], P2 ;  /* 0x05c00000f6887fae */ /* 0x000fe200091a1016 */
[----:B------:R-:W-:-:S03]  /*1a060*/  VIADD R143, R143, UR9 ;  /* 0x000000098f8f7c36 */ /* 0x000fc60008000000 */
[----:B------:R-:W-:Y:S04]  /*1a070*/  LDGSTS.E [R136+0x6000], desc[UR22][R26.64], P2 ;  /* 0x060000001a887fae */ /* 0x000fe800091a1016 */
[----:B------:R-:W-:Y:S04]  /*1a080*/  LDGSTS.E [R136+0x6400], desc[UR22][R24.64], P2 ;  /* 0x0640000018887fae */ /* 0x000fe800091a1016 */
[----:B------:R-:W4:Y:S04]  /*1a090*/  LDL.64 R246, [R1+0x250] ;  /* 0x0002500001f67983 */ /* 0x000f280000100a00 */
[----:B------:R-:W-:Y:S04]  /*1a0a0*/  LDGSTS.E [R136+0x6800], desc[UR22][R22.64], P2 ;  /* 0x0680000016887fae */ /* 0x000fe800091a1016 */
[----:B------:R-:W-:Y:S04]  /*1a0b0*/  LDGSTS.E [R136+0x6c00], desc[UR22][R20.64], P2 ;  /* 0x06c0000014887fae */ /* 0x000fe800091a1016 */
[----:B------:R-:W-:Y:S04]  /*1a0c0*/  LDGSTS.E [R136+0x7000], desc[UR22][R18.64], P2 ;  /* 0x0700000012887fae */ /* 0x000fe800091a1016 */
[----:B------:R-:W-:Y:S04]  /*1a0d0*/  LDGSTS.E [R136+0x7400], desc[UR22][R248.64], P2 ;  /* 0x07400000f8887fae */ /* 0x000fe800091a1016 */
[----:B------:R-:W-:Y:S04]  /*1a0e0*/  LDGSTS.E [R136+0x7800], desc[UR22][R16.64], P2 ;  /* 0x0780000010887fae */ /* 0x000fe800091a1016 */
[----:B------:R-:W-:Y:S04]  /*1a0f0*/  LDGSTS.E [R136+0x7c00], desc[UR22][R10.64], P2 ;  /* 0x07c000000a887fae */ /* 0x000fe800091a1016 */
[----:B------:R-:W4:Y:S04]  /*1a100*/  LDL.64 R248, [R1+0x210] ;  /* 0x0002100001f87983 */ /* 0x000f280000100a00 */
[----:B------:R-:W-:Y:S04]  /*1a110*/  LDGSTS.E [R143+0x80], desc[UR22][R8.64], P2 ;  /* 0x00080000088f7fae */ /* 0x000fe800091a1016 */
[----:B---3--:R-:W-:Y:S04]  /*1a120*/  LDGSTS.E [R143+0x480], desc[UR22][R250.64], P2 ;  /* 0x00480000fa8f7fae */ /* 0x008fe800091a1016 */
[----:B------:R-:W3:Y:S04]  /*1a130*/  LDL.64 R36, [R1+0xd0] ;  /* 0x0000d00001247983 */ /* 0x000ee80000100a00 */
        /* <DEDUP_REMOVED lines=13> */
[----:B--2---:R-:W-:Y:S04]  /*1a210*/  LDGSTS.E [R143+0x880], desc[UR22][R4.64], P2 ;  /* 0x00880000048f7fae */ /* 0x004fe800091a1016 */
[----:B------:R-:W2:Y:S04]  /*1a220*/  LDL.64 R4, [R1+0x460] ;  /* 0x0004600001047983 */ /* 0x000ea80000100a00 */
[----:B----4-:R-:W-:Y:S04]  /*1a230*/  LDGSTS.E [R143+0xc80], desc[UR22][R242.64], P2 ;  /* 0x00c80000f28f7fae */ /* 0x010fe800091a1016 */
[----:B------:R-:W-:Y:S04]  /*1a240*/  LDGSTS.E [R143+0x1080], desc[UR22][R14.64], P2 ;  /* 0x010800000e8f7fae */ /* 0x000fe800091a1016 */
[----:B------:R-:W4:Y:S04]  /*1a250*/  LDL.64 R242, [R1+0x560] ;  /* 0x0005600001f27983 */ /* 0x000f280000100a00 */
[----:B------:R-:W-:Y:S04]  /*1a260*/  LDGSTS.E [R143+0x1480], desc[UR22][R12.64], P2 ;  /* 0x014800000c8f7fae */ /* 0x000fe800091a1016 */
[----:B------:R-:W4:Y:S04]  /*1a270*/  LDL.64 R14, [R1+0x7e0] ;  /* 0x0007e000010e7983 */ /* 0x000f280000100a00 */
[----:B------:R-:W-:Y:S04]  /*1a280*/  LDGSTS.E [R143+0x1880], desc[UR22][R244.64], P2 ;  /* 0x01880000f48f7fae */ /* 0x000fe800091a1016 */
[----:B------:R-:W4:Y:S04]  /*1a290*/  LDL.64 R12, [R1+0x820] ;  /* 0x00082000010c7983 */ /* 0x000f280000100a00 */
[----:B------:R-:W4:Y:S04]  /*1a2a0*/  LDL.64 R244, [R1+0x5e0] ;  /* 0x0005e00001f47983 */ /* 0x000f280000100a00 */
[----:B------:R-:W-:Y:S04]  /*1a2b0*/  LDGSTS.E [R143+0x1c80], desc[UR22][R246.64], P2 ;  /* 0x01c80000f68f7fae */ /* 0x000fe800091a1016 */
[----:B------:R-:W4:Y:S04]  /*1a2c0*/  LDL.64 R246, [R1+0x760] ;  /* 0x0007600001f67983 */ /* 0x000f280000100a00 */
[----:B------:R-:W-:Y:S04]  /*1a2d0*/  LDGSTS.E [R143+0x2080], desc[UR22][R248.64], P2 ;  /* 0x02080000f88f7fae */ /* 0x000fe800091a1016 */
[----:B------:R-:W-:Y:S04]  /*1a2e0*/  LDGSTS.E [R143+0x2480], desc[UR22][R42.64], P2 ;  /* 0x024800002a8f7fae */ /* 0x000fe800091a1016 */
[----:B------:R-:W-:Y:S04]  /*1a2f0*/  LDGSTS.E [R143+0x2880], desc[UR22][R40.64], P2 ;  /* 0x02880000288f7fae */ /* 0x000fe800091a1016 */
[----:B------:R-:W4:Y:S04]  /*1a300*/  LDL.64 R248, [R1+0x408] ;  /* 0x0004080001f87983 */ /* 0x000f280000100a00 */
[----:B------:R-:W-:Y:S04]  /*1a310*/  LDGSTS.E [R143+0x2c80], desc[UR22][R38.64], P2 ;  /* 0x02c80000268f7fae */ /* 0x000fe800091a1016 */
[----:B---3--:R-:W-:Y:S04]  /*1a320*/  LDGSTS.E [R143+0x3080], desc[UR22][R250.64], P2 ;  /* 0x03080000fa8f7fae */ /* 0x008fe800091a1016 */
[----:B------:R-:W-:Y:S04]  /*1a330*/  LDGSTS.E [R143+0x3480], desc[UR22][R36.64], P2 ;  /* 0x03480000248f7fae */ /* 0x000fe800091a1016 */
[----:B------:R-:W-:Y:S04]  /*1a340*/  LDGSTS.E [R143+0x3880], desc[UR22][R34.64], P2 ;  /* 0x03880000228f7fae */ /* 0x000fe800091a1016 */
[----:B------:R-:W3:Y:S04]  /*1a350*/  LDL.64 R250, [R1+0x3c8] ;  /* 0x0003c80001fa7983 */ /* 0x000ee80000100a00 */
[----:B------:R-:W-:Y:S01]  /*1a360*/  LDGSTS.E [R143+0x3c80], desc[UR22][R32.64], P2 ;  /* 0x03c80000208f7fae */ /* 0x000fe200091a1016 */
[----:B------:R-:W-:-:S03]  /*1a370*/  LOP3.LUT R142, R132, 0x20, RZ, 0x3c, !PT ;  /* 0x00000020848e7812 */ /* 0x000fc600078e3cff */
[----:B------:R-:W3:Y:S04]  /*1a380*/  LDL.64 R42, [R1+0x208] ;  /* 0x00020800012a7983 */ /* 0x000ee80000100a00 */
[----:B------:R-:W3:Y:S04]  /*1a390*/  LDL.64 R40, [R1+0x1c8] ;  /* 0x0001c80001287983 */ /* 0x000ee80000100a00 */
[----:B------:R-:W3:Y:S04]  /*1a3a0*/  LDL.64 R38, [R1+0x188] ;  /* 0x0001880001267983 */ /* 0x000ee80000100a00 */
[----:B------:R-:W3:Y:S04]  /*1a3b0*/  LDL.64 R36, [R1+0x108] ;  /* 0x0001080001247983 */ /* 0x000ee80000100a00 */
[----:B------:R-:W3:Y:S04]  /*1a3c0*/  LDL.64 R34, [R1+0xc8] ;  /* 0x0000c80001227983 */ /* 0x000ee80000100a00 */
[----:B------:R-:W3:Y:S04]  /*1a3d0*/  LDL.64 R32, [R1+0x88] ;  /* 0x0000880001207983 */ /* 0x000ee80000100a00 */
[----:B--2---:R-:W-:Y:S04]  /*1a3e0*/  LDGSTS.E [R143+0x4080], desc[UR22][R4.64], P2 ;  /* 0x04080000048f7fae */ /* 0x004fe800091a1016 */
[----:B------:R-:W-:Y:S04]  /*1a3f0*/  LDGSTS.E [R143+0x4480], desc[UR22][R30.64], P2 ;  /* 0x044800001e8f7fae */ /* 0x000fe800091a1016 */
[----:B------:R-:W-:Y:S04]  /*1a400*/  LDGSTS.E [R143+0x4880], desc[UR22][R10.64], P2 ;  /* 0x048800000a8f7fae */ /* 0x000fe800091a1016 */
[----:B------:R-:W2:Y:S04]  /*1a410*/  LDL.64 R4, [R1+0x388] ;  /* 0x0003880001047983 */ /* 0x000ea80000100a00 */
[----:B------:R-:W-:Y:S04]  /*1a420*/  LDGSTS.E [R143+0x4c80], desc[UR22][R8.64], P2 ;  /* 0x04c80000088f7fae */ /* 0x000fe800091a1016 */
[----:B------:R-:W2:Y:S04]  /*1a430*/  LDL.64 R10, [R1+0x348] ;  /* 0x00034800010a7983 */ /* 0x000ea80000100a00 */
[----:B----4-:R-:W-:Y:S04]  /*1a440*/  LDGSTS.E [R143+0x5080], desc[UR22][R242.64], P2 ;  /* 0x05080000f28f7fae */ /* 0x010fe800091a1016 */
[----:B------:R-:W4:Y:S04]  /*1a450*/  LDL.64 R8, [R1+0x308] ;  /* 0x0003080001087983 */ /* 0x000f280000100a00 */
[----:B------:R-:W-:Y:S04]  /*1a460*/  LDGSTS.E [R143+0x5480], desc[UR22][R28.64], P2 ;  /* 0x054800001c8f7fae */ /* 0x000fe800091a1016 */
[----:B------:R-:W4:Y:S01]  /*1a470*/  LDL.64 R242, [R1+0x2c8] ;  /* 0x0002c80001f27983 */ /* 0x000f220000100a00 */
[----:B------:R-:W-:-:S03]  /*1a480*/  VIADD R142, R142, UR9 ;  /* 0x000000098e8e7c36 */ /* 0x000fc60008000000 */
[----:B------:R-:W4:Y:S04]  /*1a490*/  LDL.64 R30, [R1+0x468] ;  /* 0x00046800011e7983 */ /* 0x000f280000100a00 */
[----:B------:R-:W-:Y:S04]  /*1a4a0*/  LDGSTS.E [R143+0x5880], desc[UR22][R244.64], P2 ;  /* 0x05880000f48f7fae */ /* 0x000fe800091a1016 */
[----:B------:R-:W-:Y:S04]  /*1a4b0*/  LDGSTS.E [R143+0x5c80], desc[UR22][R26.64], P2 ;  /* 0x05c800001a8f7fae */ /* 0x000fe800091a1016 */
        /* <DEDUP_REMOVED lines=8> */
[----:B------:R-:W4:Y:S04]  /*1a540*/  LDL.64 R246, [R1+0x248] ;  /* 0x0002480001f67983 */ /* 0x000f280000100a00 */
[----:B------:R-:W-:Y:S04]  /*1a550*/  LDGSTS.E [R143+0x7c80], desc[UR22][R12.64], P2 ;  /* 0x07c800000c8f7fae */ /* 0x000fe800091a1016 */
[----:B------:R-:W-:Y:S04]  /*1a560*/  LDGSTS.E [R142+0x100], desc[UR22][R248.64], P2 ;  /* 0x00100000f88e7fae */ /* 0x000fe800091a1016 */
[----:B------:R-:W4:Y:S04]  /*1a570*/  LDL.64 R16, [R1+0x4a8] ;  /* 0x0004a80001107983 */ /* 0x000f280000100a00 */
[----:B------:R-:W4:Y:S04]  /*1a580*/  LDL.64 R12, [R1+0x4e8] ;  /* 0x0004e800010c7983 */ /* 0x000f280000100a00 */
[----:B------:R-:W4:Y:S04]  /*1a590*/  LDL.64 R248, [R1+0x148] ;  /* 0x0001480001f87983 */ /* 0x000f280000100a00 */
        /* <DEDUP_REMOVED lines=11> */
[----:B------:R-:W2:Y:S04]  /*1a650*/  LDL.64 R4, [R1+0x528] ;  /* 0x0005280001047983 */ /* 0x000ea80000100a00 */
[----:B----4-:R-:W-:Y:S04]  /*1a660*/  LDGSTS.E [R142+0x1100], desc[UR22][R8.64], P2 ;  /* 0x01100000088e7fae */ /* 0x010fe800091a1016 */
        /* <DEDUP_REMOVED lines=11> */
[----:B------:R-:W4:Y:S04]  /*1a720*/  LDL.LU.64 R42, [R1+0x1800] ;  /* 0x00180000012a7983 */ /* 0x000f280000300a00 */
        /* <DEDUP_REMOVED lines=9> */
[----:B------:R-:W-:Y:S04]  /*1a7c0*/  LDGSTS.E [R142+0x4900], desc[UR22][R12.64], P2 ;  /* 0x049000000c8e7fae */ /* 0x000fe800091a1016 */
[----:B------:R-:W3:Y:S01]  /*1a7d0*/  LDL.64 R16, [R1+0x380] ;  /* 0x0003800001107983 */ /* 0x000ee20000100a00 */
[----:B------:R-:W-:-:S03]  /*1a7e0*/  LOP3.LUT R141, R132, 0x30, RZ, 0x3c, !PT ;  /* 0x00000030848d7812 */ /* 0x000fc600078e3cff */
[----:B------:R-:W3:Y:S04]  /*1a7f0*/  LDL.64 R40, [R1+0x200] ;  /* 0x0002000001287983 */ /* 0x000ee80000100a00 */
[----:B------:R-:W3:Y:S04]  /*1a800*/  LDL.64 R12, [R1+0x340] ;  /* 0x00034000010c7983 */ /* 0x000ee80000100a00 */
[----:B--2---:R-:W-:Y:S04]  /*1a810*/  LDGSTS.E [R142+0x4d00], desc[UR22][R4.64], P2 ;  /* 0x04d00000048e7fae */ /* 0x004fe800091a1016 */
[----:B------:R-:W-:Y:S04]  /*1a820*/  LDGSTS.E [R142+0x5100], desc[UR22][R28.64], P2 ;  /* 0x051000001c8e7fae */ /* 0x000fe800091a1016 */
[----:B------:R-:W2:Y:S04]  /*1a830*/  LDL.64 R4, [R1+0x300] ;  /* 0x0003000001047983 */ /* 0x000ea80000100a00 */
[----:B----4-:R-:W-:Y:S04]  /*1a840*/  LDGSTS.E [R142+0x5500], desc[UR22][R8.64], P2 ;  /* 0x05500000088e7fae */ /* 0x010fe800091a1016 */
        /* <DEDUP_REMOVED lines=9> */
[----:B------:R-:W4:Y:S01]  /*1a8e0*/  LDL.64 R242, [R1+0x280] ;  /* 0x0002800001f27983 */ /* 0x000f220000100a00 */
[----:B------:R-:W-:-:S03]  /*1a8f0*/  VIADD R141, R141, UR9 ;  /* 0x000000098d8d7c36 */ /* 0x000fc60008000000 */
[----:B------:R-:W-:Y:S04]  /*1a900*/  LDGSTS.E [R142+0x7900], desc[UR22][R244.64], P2 ;  /* 0x07900000f48e7fae */ /* 0x000fe800091a1016 */
[----:B------:R-:W4:Y:S04]  /*1a910*/  LDL.64 R244, [R1+0x240] ;  /* 0x0002400001f47983 */ /* 0x000f280000100a00 */
[----:B------:R-:W-:Y:S04]  /*1a920*/  LDGSTS.E [R142+0x7d00], desc[UR22][R246.64], P2 ;  /* 0x07d00000f68e7fae */ /* 0x000fe800091a1016 */
[----:B------:R-:W4:Y:S04]  /*1a930*/  LDL.64 R246, [R1+0x1c0] ;  /* 0x0001c00001f67983 */ /* 0x000f280000100a00 */
[----:B------:R-:W-:Y:S04]  /*1a940*/  STL.64 [R1+0x16c0], R142 ;  /* 0x0016c08e01007387 */ /* 0x000fe80000100a00 */
[----:B------:R-:W4:Y:S04]  /*1a950*/  LDL.64 R38, [R1+0x180] ;  /* 0x0001800001267983 */ /* 0x000f280000100a00 */
[----:B------:R-:W4:Y:S04]  /*1a960*/  LDL.64 R36, [R1+0x140] ;  /* 0x0001400001247983 */ /* 0x000f280000100a00 */
[----:B------:R-:W-:Y:S04]  /*1a970*/  LDGSTS.E [R141+0x180], desc[UR22][R248.64], P2 ;  /* 0x00180000f88d7fae */ /* 0x000fe800091a1016 */
[----:B------:R-:W4:Y:S04]  /*1a980*/  LDL.64 R34, [R1+0x100] ;  /* 0x0001000001227983 */ /* 0x000f280000100a00 */
[----:B------:R-:W4:Y:S04]  /*1a990*/  LDL.64 R32, [R1+0x80] ;  /* 0x0000800001207983 */ /* 0x000f280000100a00 */
[----:B------:R-:W4:Y:S04]  /*1a9a0*/  LDL.64 R248, [R1+0xc0] ;  /* 0x0000c00001f87983 */ /* 0x000f280000100a00 */
[----:B------:R-:W4:Y:S04]  /*1a9b0*/  LDL.64 R14, [R1+0x430] ;  /* 0x00043000010e7983 */ /* 0x000f280000100a00 */
[----:B---3--:R-:W-:Y:S04]  /*1a9c0*/  LDGSTS.E [R141+0x580], desc[UR22][R250.64], P2 ;  /* 0x00580000fa8d7fae */ /* 0x008fe800091a1016 */
[----:B------:R-:W3:Y:S04]  /*1a9d0*/  LDL.64 R10, [R1+0x470] ;  /* 0x00047000010a7983 */ /* 0x000ee80000100a00 */
[----:B------:R-:W-:Y:S04]  /*1a9e0*/  LDGSTS.E [R141+0x980], desc[UR22][R16.64], P2 ;  /* 0x00980000108d7fae */ /* 0x000fe800091a1016 */
[----:B------:R-:W3:Y:S04]  /*1a9f0*/  LDL.64 R250, [R1+0x4b0] ;  /* 0x0004b00001fa7983 */ /* 0x000ee80000100a00 */
[----:B------:R-:W-:Y:S04]  /*1aa00*/  LDGSTS.E [R141+0xd80], desc[UR22][R12.64], P2 ;  /* 0x00d800000c8d7fae */ /* 0x000fe800091a1016 */
        /* <DEDUP_REMOVED lines=12> */
[----:B------:R-:W4:Y:S04]  /*1aad0*/  LDL.64 R8, [R1+0x6b0] ;  /* 0x0006b00001087983 */ /* 0x000f280000100a00 */
[----:B------:R-:W-:Y:S04]  /*1aae0*/  LDGSTS.E [R141+0x1980], desc[UR22][R242.64], P2 ;  /* 0x01980000f28d7fae */ /* 0x000fe800091a1016 */
[----:B------:R-:W4:Y:S04]  /*1aaf0*/  LDL.64 R242, [R1+0x7d8] ;  /* 0x0007d80001f27983 */ /* 0x000f280000100a00 */
[----:B------:R-:W-:Y:S04]  /*1ab00*/  LDGSTS.E [R141+0x1d80], desc[UR22][R244.64], P2 ;  /* 0x01d80000f48d7fae */ /* 0x000fe800091a1016 */
[----:B------:R-:W-:Y:S04]  /*1ab10*/  LDGSTS.E [R141+0x2180], desc[UR22][R40.64], P2 ;  /* 0x02180000288d7fae */ /* 0x000fe800091a1016 */
[----:B------:R-:W4:Y:S04]  /*1ab20*/  LDL.64 R244, [R1+0x7f0] ;  /* 0x0007f00001f47983 */ /* 0x000f280000100a00 */
[----:B------:R-:W-:Y:S01]  /*1ab30*/  LDGSTS.E [R141+0x2580], desc[UR22][R246.64], P2 ;  /* 0x02580000f68d7fae */ /* 0x000fe200091a1016 */
[----:B------:R-:W-:-:S03]  /*1ab40*/  LOP3.LUT R140, R132, 0x40, RZ, 0x3c, !PT ;  /* 0x00000040848c7812 */ /* 0x000fc600078e3cff */
[----:B------:R-:W4:Y:S04]  /*1ab50*/  LDL.64 R40, [R1+0x238] ;  /* 0x0002380001287983 */ /* 0x000f280000100a00 */
[----:B------:R-:W-:Y:S04]  /*1ab60*/  LDGSTS.E [R141+0x2980], desc[UR22][R38.64], P2 ;  /* 0x02980000268d7fae */ /* 0x000fe800091a1016 */
[----:B------:R-:W4:Y:S04]  /*1ab70*/  LDL.64 R246, [R1+0x830] ;  /* 0x0008300001f67983 */ /* 0x000f280000100a00 */
[----:B------:R-:W-:Y:S04]  /*1ab80*/  LDGSTS.E [R141+0x2d80], desc[UR22][R36.64], P2 ;  /* 0x02d80000248d7fae */ /* 0x000fe800091a1016 */
[----:B------:R-:W-:Y:S01]  /*1ab90*/  LDGSTS.E [R141+0x3180], desc[UR22][R34.64], P2 ;  /* 0x03180000228d7fae */ /* 0x000fe200091a1016 */
[----:B------:R-:W-:-:S03]  /*1aba0*/  IADD3 R140, PT, PT, R140, UR9, RZ ;  /* 0x000000098c8c7c10 */ /* 0x000fc6000fffe0ff */
[----:B------:R-:W4:Y:S04]  /*1abb0*/  LDL.64 R38, [R1+0x1b8] ;  /* 0x0001b80001267983 */ /* 0x000f280000100a00 */
[----:B------:R-:W-:Y:S04]  /*1abc0*/  LDGSTS.E [R141+0x3580], desc[UR22][R248.64], P2 ;  /* 0x03580000f88d7fae */ /* 0x000fe800091a1016 */
[----:B------:R-:W-:Y:S04]  /*1abd0*/  LDGSTS.E [R141+0x3980], desc[UR22][R32.64], P2 ;  /* 0x03980000208d7fae */ /* 0x000fe800091a1016 */
[----:B------:R-:W-:Y:S04]  /*1abe0*/  LDGSTS.E [R141+0x3d80], desc[UR22][R14.64], P2 ;  /* 0x03d800000e8d7fae */ /* 0x000fe800091a1016 */
        /* <DEDUP_REMOVED lines=18> */
[----:B----4-:R-:W-:Y:S04]  /*1ad10*/  LDGSTS.E [R141+0x6580], desc[UR22][R8.64], P2 ;  /* 0x06580000088d7fae */ /* 0x010fe800091a1016 */
[----:B------:R-:W-:Y:S04]  /*1ad20*/  LDGSTS.E [R141+0x6980], desc[UR22][R18.64], P2 ;  /* 0x06980000128d7fae */ /* 0x000fe800091a1016 */
[----:B------:R-:W-:Y:S04]  /*1ad30*/  LDGSTS.E [R141+0x6d80], desc[UR22][R16.64], P2 ;  /* 0x06d80000108d7fae */ /* 0x000fe800091a1016 */
[----:B------:R-:W-:Y:S04]  /*1ad40*/  LDGSTS.E [R141+0x7180], desc[UR22][R12.64], P2 ;  /* 0x071800000c8d7fae */ /* 0x000fe800091a1016 */
[----:B------:R-:W4:Y:S04]  /*1ad50*/  LDL.64 R8, [R1+0x2b8] ;  /* 0x0002b80001087983 */ /* 0x000f280000100a00 */
[----:B------:R-:W-:Y:S04]  /*1ad60*/  LDGSTS.E [R141+0x7580], desc[UR22][R242.64], P2 ;  /* 0x07580000f28d7fae */ /* 0x000fe800091a1016 */
[----:B------:R-:W4:Y:S04]  /*1ad70*/  LDL.64 R18, [R1+0x78] ;  /* 0x0000780001127983 */ /* 0x000f280000100a00 */
[----:B------:R-:W4:Y:S04]  /*1ad80*/  LDL.64 R12, [R1+0x438] ;  /* 0x00043800010c7983 */ /* 0x000f280000100a00 */
        /* <DEDUP_REMOVED lines=9> */
[----:B------:R-:W4:Y:S04]  /*1ae20*/  LDL.64 R20, [R1+0x638] ;  /* 0x0006380001147983 */ /* 0x000f280000100a00 */
[----:B------:R-:W4:Y:S04]  /*1ae30*/  LDL.64 R16, [R1+0x6b8] ;  /* 0x0006b80001107983 */ /* 0x000f280000100a00 */
[----:B------:R-:W-:Y:S04]  /*1ae40*/  LDGSTS.E [R140+0x200], desc[UR22][R248.64], P2 ;  /* 0x00200000f88c7fae */ /* 0x000fe800091a1016 */
[----:B---3--:R-:W-:Y:S04]  /*1ae50*/  LDGSTS.E [R140+0x600], desc[UR22][R14.64], P2 ;  /* 0x006000000e8c7fae */ /* 0x008fe800091a1016 */
[----:B------:R-:W3:Y:S04]  /*1ae60*/  LDL.64 R248, [R1+0x478] ;  /* 0x0004780001f87983 */ /* 0x000ee80000100a00 */
[----:B------:R-:W-:Y:S04]  /*1ae70*/  LDGSTS.E [R140+0xa00], desc[UR22][R10.64], P2 ;  /* 0x00a000000a8c7fae */ /* 0x000fe800091a1016 */
[----:B------:R-:W3:Y:S04]  /*1ae80*/  LDL.64 R14, [R1+0x6f8] ;  /* 0x0006f800010e7983 */ /* 0x000ee80000100a00 */
[----:B------:R-:W-:Y:S04]  /*1ae90*/  LDGSTS.E [R140+0xe00], desc[UR22][R250.64], P2 ;  /* 0x00e00000fa8c7fae */ /* 0x000fe800091a1016 */
[----:B------:R-:W3:Y:S04]  /*1aea0*/  LDL.64 R10, [R1+0x738] ;  /* 0x00073800010a7983 */ /* 0x000ee80000100a00 */
[----:B------:R-:W3:Y:S04]  /*1aeb0*/  LDL.64 R250, [R1+0x4f8] ;  /* 0x0004f80001fa7983 */ /* 0x000ee80000100a00 */
[----:B--2---:R-:W-:Y:S04]  /*1aec0*/  LDGSTS.E [R140+0x1200], desc[UR22][R4.64], P2 ;  /* 0x01200000048c7fae */ /* 0x004fe800091a1016 */
[----:B------:R-:W2:Y:S04]  /*1aed0*/  LDL.64 R4, [R1+0x678] ;  /* 0x0006780001047983 */ /* 0x000ea80000100a00 */
[----:B----4-:R-:W-:Y:S04]  /*1aee0*/  LDGSTS.E [R140+0x1600], desc[UR22][R8.64], P2 ;  /* 0x01600000088c7fae */ /* 0x010fe800091a1016 */
[----:B------:R-:W4:Y:S04]  /*1aef0*/  LDL.64 R8, [R1+0x778] ;  /* 0x0007780001087983 */ /* 0x000f280000100a00 */
[----:B------:R-:W-:Y:S04]  /*1af00*/  LDGSTS.E [R140+0x1a00], desc[UR22][R242.64], P2 ;  /* 0x01a00000f28c7fae */ /* 0x000fe800091a1016 */
[----:B------:R-:W-:Y:S04]  /*1af10*/  LDGSTS.E [R140+0x1e00], desc[UR22][R40.64], P2 ;  /* 0x01e00000288c7fae */ /* 0x000fe800091a1016 */
        /* <DEDUP_REMOVED lines=9> */
[----:B------:R-:W4:Y:S04]  /*1afb0*/  LDL.64 R246, [R1+0x838] ;  /* 0x0008380001f67983 */ /* 0x000f280000100a00 */
[----:B------:R-:W-:Y:S04]  /*1afc0*/  LDGSTS.E [R140+0x3e00], desc[UR22][R12.64], P2 ;  /* 0x03e000000c8c7fae */ /* 0x000fe800091a1016 */
[----:B------:R-:W4:Y:S04]  /*1afd0*/  LDL.64 R18, [R1+0x3f0] ;  /* 0x0003f00001127983 */ /* 0x000f280000100a00 */
[----:B---3--:R-:W-:Y:S04]  /*1afe0*/  LDGSTS.E [R140+0x4200], desc[UR22][R248.64], P2 ;  /* 0x04200000f88c7fae */ /* 0x008fe800091a1016 */
[----:B------:R-:W3:Y:S04]  /*1aff0*/  LDL.64 R12, [R1+0x3b0] ;  /* 0x0003b000010c7983 */ /* 0x000ee80000100a00 */
[----:B------:R-:W-:Y:S04]  /*1b000*/  LDGSTS.E [R140+0x4600], desc[UR22][R30.64], P2 ;  /* 0x046000001e8c7fae */ /* 0x000fe800091a1016 */
[----:B------:R-:W3:Y:S01]  /*1b010*/  LDL.64 R248, [R1+0x370] ;  /* 0x0003700001f87983 */ /* 0x000ee20000100a00 */
[----:B------:R-:W-:-:S03]  /*1b020*/  LOP3.LUT R139, R132, 0x50, RZ, 0x3c, !PT ;  /* 0x00000050848b7812 */ /* 0x000fc600078e3cff */
[----:B------:R-:W3:Y:S04]  /*1b030*/  LDL.64 R36, [R1+0x270] ;  /* 0x0002700001247983 */ /* 0x000ee80000100a00 */
[----:B------:R-:W-:Y:S04]  /*1b040*/  LDGSTS.E [R140+0x4a00], desc[UR22][R250.64], P2 ;  /* 0x04a00000fa8c7fae */ /* 0x000fe800091a1016 */
[----:B------:R-:W-:Y:S04]  /*1b050*/  LDGSTS.E [R140+0x4e00], desc[UR22][R28.64], P2 ;  /* 0x04e000001c8c7fae */ /* 0x000fe800091a1016 */
[----:B------:R-:W-:Y:S04]  /*1b060*/  LDGSTS.E [R140+0x5200], desc[UR22][R26.64], P2 ;  /* 0x052000001a8c7fae */ /* 0x000fe800091a1016 */
[----:B------:R-:W3:Y:S04]  /*1b070*/  LDL.64 R250, [R1+0x330] ;  /* 0x0003300001fa7983 */ /* 0x000ee80000100a00 */
[----:B------:R-:W-:Y:S04]  /*1b080*/  LDGSTS.E [R140+0x5600], desc[UR22][R24.64], P2 ;  /* 0x05600000188c7fae */ /* 0x000fe800091a1016 */
[----:B------:R-:W-:Y:S04]  /*1b090*/  LDGSTS.E [R140+0x5a00], desc[UR22][R22.64], P2 ;  /* 0x05a00000168c7fae */ /* 0x000fe800091a1016 */
[----:B------:R-:W-:Y:S04]  /*1b0a0*/  LDGSTS.E [R140+0x5e00], desc[UR22][R20.64], P2 ;  /* 0x05e00000148c7fae */ /* 0x000fe800091a1016 */
[----:B------:R-:W3:Y:S04]  /*1b0b0*/  LDL.64 R34, [R1+0x1f0] ;  /* 0x0001f00001227983 */ /* 0x000ee80000100a00 */
[----:B--2---:R-:W-:Y:S04]  /*1b0c0*/  LDGSTS.E [R140+0x6200], desc[UR22][R4.64], P2 ;  /* 0x06200000048c7fae */ /* 0x004fe800091a1016 */
[----:B------:R-:W-:Y:S04]  /*1b0d0*/  LDGSTS.E [R140+0x6600], desc[UR22][R16.64], P2 ;  /* 0x06600000108c7fae */ /* 0x000fe800091a1016 */
[----:B------:R-:W-:Y:S04]  /*1b0e0*/  LDGSTS.E [R140+0x6a00], desc[UR22][R14.64], P2 ;  /* 0x06a000000e8c7fae */ /* 0x000fe800091a1016 */
[----:B------:R-:W2:Y:S04]  /*1b0f0*/  LDL.64 R4, [R1+0x2f0] ;  /* 0x0002f00001047983 */ /* 0x000ea80000100a00 */
[----:B------:R-:W-:Y:S01]  /*1b100*/  LDGSTS.E [R140+0x6e00], desc[UR22][R10.64], P2 ;  /* 0x06e000000a8c7fae */ /* 0x000fe200091a1016 */
[----:B------:R-:W-:-:S03]  /*1b110*/  VIADD R139, R139, UR9 ;  /* 0x000000098b8b7c36 */ /* 0x000fc60008000000 */
[----:B------:R-:W2:Y:S04]  /*1b120*/  LDL.64 R16, [R1+0x1b0] ;  /* 0x0001b00001107983 */ /* 0x000ea80000100a00 */
[----:B------:R-:W2:Y:S04]  /*1b130*/  LDL.64 R14, [R1+0x170] ;  /* 0x00017000010e7983 */ /* 0x000ea80000100a00 */
[----:B------:R-:W2:Y:S04]  /*1b140*/  LDL.64 R10, [R1+0x2b0] ;  /* 0x0002b000010a7983 */ /* 0x000ea80000100a00 */
[----:B----4-:R-:W-:Y:S04]  /*1b150*/  LDGSTS.E [R140+0x7200], desc[UR22][R8.64], P2 ;  /* 0x07200000088c7fae */ /* 0x010fe800091a1016 */
[----:B------:R-:W4:Y:S04]  /*1b160*/  LDL.64 R8, [R1+0x130] ;  /* 0x0001300001087983 */ /* 0x000f280000100a00 */
[----:B------:R-:W-:Y:S04]  /*1b170*/  LDGSTS.E [R140+0x7600], desc[UR22][R242.64], P2 ;  /* 0x07600000f28c7fae */ /* 0x000fe800091a1016 */
[----:B------:R-:W4:Y:S04]  /*1b180*/  LDL.64 R242, [R1+0x230] ;  /* 0x0002300001f27983 */ /* 0x000f280000100a00 */
[----:B------:R-:W-:Y:S04]  /*1b190*/  LDGSTS.E [R140+0x7a00], desc[UR22][R244.64], P2 ;  /* 0x07a00000f48c7fae */ /* 0x000fe800091a1016 */
[----:B------:R-:W4:Y:S04]  /*1b1a0*/  LDL.64 R244, [R1+0xf0] ;  /* 0x0000f00001f47983 */ /* 0x000f280000100a00 */
[----:B------:R-:W-:Y:S04]  /*1b1b0*/  LDGSTS.E [R140+0x7e00], desc[UR22][R246.64], P2 ;  /* 0x07e00000f68c7fae */ /* 0x000fe800091a1016 */
[----:B------:R-:W-:Y:S04]  /*1b1c0*/  LDGSTS.E [R139+0x280], desc[UR22][R18.64], P2 ;  /* 0x00280000128b7fae */ /* 0x000fe800091a1016 */
[----:B------:R-:W4:Y:S04]  /*1b1d0*/  LDL.64 R246, [R1+0xb0] ;  /* 0x0000b00001f67983 */ /* 0x000f280000100a00 */
[----:B------:R1:W-:Y:S04]  /*1b1e0*/  STL.64 [R1+0x16a8], R140 ;  /* 0x0016a88c01007387 */ /* 0x0003e80000100a00 */
[----:B---3--:R-:W-:Y:S04]  /*1b1f0*/  LDGSTS.E [R139+0x680], desc[UR22][R12.64], P2 ;  /* 0x006800000c8b7fae */ /* 0x008fe800091a1016 */
[----:B------:R-:W-:Y:S04]  /*1b200*/  LDGSTS.E [R139+0xa80], desc[UR22][R248.64], P2 ;  /* 0x00a80000f88b7fae */ /* 0x000fe800091a1016 */
[----:B-1----:R-:W3:Y:S04]  /*1b210*/  LDL.LU.64 R140, [R1+0x740] ;  /* 0x00074000018c7983 */ /* 0x002ee80000300a00 */
[----:B------:R-:W3:Y:S04]  /*1b220*/  LDL.64 R32, [R1+0x70] ;  /* 0x0000700001207983 */ /* 0x000ee80000100a00 */
[----:B------:R-:W3:Y:S04]  /*1b230*/  LDL.64 R248, [R1+0x440] ;  /* 0x0004400001f87983 */ /* 0x000ee80000100a00 */
[----:B------:R-:W3:Y:S04]  /*1b240*/  LDL.64 R30, [R1+0x480] ;  /* 0x00048000011e7983 */ /* 0x000ee80000100a00 */
[----:B------:R-:W3:Y:S04]  /*1b250*/  LDL.64 R28, [R1+0x4c0] ;  /* 0x0004c000011c7983 */ /* 0x000ee80000100a00 */
[----:B------:R-:W3:Y:S04]  /*1b260*/  LDL.64 R26, [R1+0x500] ;  /* 0x00050000011a7983 */ /* 0x000ee80000100a00 */
        /* <DEDUP_REMOVED lines=8> */
[----:B------:R-:W2:Y:S04]  /*1b2f0*/  LDL.64 R4, [R1+0x6c0] ;  /* 0x0006c00001047983 */ /* 0x000ea80000100a00 */
[----:B------:R-:W-:Y:S04]  /*1b300*/  LDGSTS.E [R139+0x1680], desc[UR22][R10.64], P2 ;  /* 0x016800000a8b7fae */ /* 0x000fe800091a1016 */
[----:B------:R-:W-:Y:S04]  /*1b310*/  LDGSTS.E [R139+0x1a80], desc[UR22][R36.64], P2 ;  /* 0x01a80000248b7fae */ /* 0x000fe800091a1016 */
[----:B------:R-:W2:Y:S04]  /*1b320*/  LDL.64 R10, [R1+0x700] ;  /* 0x00070000010a7983 */ /* 0x000ea80000100a00 */
[----:B----4-:R-:W-:Y:S04]  /*1b330*/  LDGSTS.E [R139+0x1e80], desc[UR22][R242.64], P2 ;  /* 0x01e80000f28b7fae */ /* 0x010fe800091a1016 */
[----:B------:R-:W-:Y:S04]  /*1b340*/  LDGSTS.E [R139+0x2280], desc[UR22][R34.64], P2 ;  /* 0x02280000228b7fae */ /* 0x000fe800091a1016 */
[----:B------:R-:W-:Y:S04]  /*1b350*/  LDGSTS.E [R139+0x2680], desc[UR22][R16.64], P2 ;  /* 0x02680000108b7fae */ /* 0x000fe800091a1016 */
[----:B------:R-:W4:Y:S04]  /*1b360*/  LDL.64 R242, [R1+0x780] ;  /* 0x0007800001f27983 */ /* 0x000f280000100a00 */
[----:B------:R-:W-:Y:S04]  /*1b370*/  LDGSTS.E [R139+0x2a80], desc[UR22][R14.64], P2 ;  /* 0x02a800000e8b7fae */ /* 0x000fe800091a1016 */
[----:B------:R-:W-:Y:S04]  /*1b380*/  LDGSTS.E [R139+0x2e80], desc[UR22][R8.64], P2 ;  /* 0x02e80000088b7fae */ /* 0x000fe800091a1016 */
[----:B------:R-:W-:Y:S04]  /*1b390*/  LDGSTS.E [R139+0x3280], desc[UR22][R244.64], P2 ;  /* 0x03280000f48b7fae */ /* 0x000fe800091a1016 */
[----:B------:R-:W4:Y:S04]  /*1b3a0*/  LDL.64 R16, [R1+0x7c8] ;  /* 0x0007c80001107983 */ /* 0x000f280000100a00 */
[----:B------:R-:W4:Y:S04]  /*1b3b0*/  LDL.64 R14, [R1+0x800] ;  /* 0x00080000010e7983 */ /* 0x000f280000100a00 */
[----:B------:R-:W-:Y:S04]  /*1b3c0*/  LDGSTS.E [R139+0x3680], desc[UR22][R246.64], P2 ;  /* 0x03680000f68b7fae */ /* 0x000fe800091a1016 */
[----:B------:R-:W4:Y:S04]  /*1b3d0*/  LDL.64 R8, [R1+0x848] ;  /* 0x0008480001087983 */ /* 0x000f280000100a00 */
[----:B------:R-:W4:Y:S04]  /*1b3e0*/  LDL.64 R244, [R1+0x3e8] ;  /* 0x0003e80001f47983 */ /* 0x000f280000100a00 */
[----:B------:R-:W4:Y:S04]  /*1b3f0*/  LDL.64 R246, [R1+0x3a8] ;  /* 0x0003a80001f67983 */ /* 0x000f280000100a00 */
[----:B------:R-:W4:Y:S04]  /*1b400*/  LDL.LU.64 R142, [R1+0x128] ;  /* 0x00012800018e7983 */ /* 0x000f280000300a00 */
[----:B---3--:R-:W-:Y:S04]  /*1b410*/  LDGSTS.E [R139+0x3a80], desc[UR22][R32.64], P2 ;  /* 0x03a80000208b7fae */ /* 0x008fe800091a1016 */
[----:B------:R-:W-:Y:S04]  /*1b420*/  LDGSTS.E [R139+0x3e80], desc[UR22][R248.64], P2 ;  /* 0x03e80000f88b7fae */ /* 0x000fe800091a1016 */
[----:B------:R-:W-:Y:S04]  /*1b430*/  LDGSTS.E [R139+0x4280], desc[UR22][R30.64], P2 ;  /* 0x042800001e8b7fae */ /* 0x000fe800091a1016 */
[----:B------:R-:W-:Y:S04]  /*1b440*/  LDGSTS.E [R139+0x4680], desc[UR22][R28.64], P2 ;  /* 0x046800001c8b7fae */ /* 0x000fe800091a1016 */
[----:B------:R-:W-:Y:S04]  /*1b450*/  LDGSTS.E [R139+0x4a80], desc[UR22][R26.64], P2 ;  /* 0x04a800001a8b7fae */ /* 0x000fe800091a1016 */
[----:B------:R-:W-:Y:S04]  /*1b460*/  LDGSTS.E [R139+0x4e80], desc[UR22][R24.64], P2 ;  /* 0x04e80000188b7fae */ /* 0x000fe800091a1016 */
[----:B------:R-:W3:Y:S04]  /*1b470*/  LDL.64 R248, [R1+0x368] ;  /* 0x0003680001f87983 */ /* 0x000ee80000100a00 */
[----:B------:R-:W-:Y:S04]  /*1b480*/  LDGSTS.E [R139+0x5280], desc[UR22][R22.64], P2 ;  /* 0x05280000168b7fae */ /* 0x000fe800091a1016 */
[----:B------:R-:W-:Y:S04]  /*1b490*/  LDGSTS.E [R139+0x5680], desc[UR22][R250.64], P2 ;  /* 0x05680000fa8b7fae */ /* 0x000fe800091a1016 */
[----:B------:R-:W-:Y:S04]  /*1b4a0*/  LDGSTS.E [R139+0x5a80], desc[UR22][R20.64], P2 ;  /* 0x05a80000148b7fae */ /* 0x000fe800091a1016 */
[----:B------:R-:W-:Y:S04]  /*1b4b0*/  LDGSTS.E [R139+0x5e80], desc[UR22][R18.64], P2 ;  /* 0x05e80000128b7fae */ /* 0x000fe800091a1016 */
[----:B------:R-:W-:Y:S04]  /*1b4c0*/  LDGSTS.E [R139+0x6280], desc[UR22][R12.64], P2 ;  /* 0x062800000c8b7fae */ /* 0x000fe800091a1016 */
[----:B------:R-:W3:Y:S04]  /*1b4d0*/  LDL.64 R250, [R1+0x328] ;  /* 0x0003280001fa7983 */ /* 0x000ee80000100a00 */
[----:B--2---:R-:W-:Y:S04]  /*1b4e0*/  LDGSTS.E [R139+0x6680], desc[UR22][R4.64], P2 ;  /* 0x06680000048b7fae */ /* 0x004fe800091a1016 */
[----:B------:R-:W2:Y:S04]  /*1b4f0*/  LDL.64 R4, [R1+0x2e8] ;  /* 0x0002e80001047983 */ /* 0x000ea80000100a00 */
[----:B------:R-:W-:Y:S04]  /*1b500*/  STL.64 [R1+0x1738], R140 ;  /* 0x0017388c01007387 */ /* 0x000fe80000100a00 */
[----:B------:R-:W-:Y:S04]  /*1b510*/  LDGSTS.E [R139+0x6a80], desc[UR22][R10.64], P2 ;  /* 0x06a800000a8b7fae */ /* 0x000fe800091a1016 */
[----:B------:R-:W2:Y:S01]  /*1b520*/  LDL.64 R40, [R1+0x2a8] ;  /* 0x0002a80001287983 */ /* 0x000ea20000100a00 */
[----:B------:R-:W-:-:S03]  /*1b530*/  LOP3.LUT R138, R132, 0x60, RZ, 0x3c, !PT ;  /* 0x00000060848a7812 */ /* 0x000fc600078e3cff */
[----:B------:R-:W-:Y:S04]  /*1b540*/  LDGSTS.E [R139+0x6e80], desc[UR22][R140.64], P2 ;  /* 0x06e800008c8b7fae */ /* 0x000fe800091a1016 */
[----:B------:R-:W2:Y:S04]  /*1b550*/  LDL.64 R12, [R1+0x268] ;  /* 0x00026800010c7983 */ /* 0x000ea80000100a00 */
[----:B------:R-:W2:Y:S04]  /*1b560*/  LDL.64 R10, [R1+0x228] ;  /* 0x00022800010a7983 */ /* 0x000ea80000100a00 */
[----:B------:R-:W2:Y:S04]  /*1b570*/  LDL.64 R38, [R1+0x1a8] ;  /* 0x0001a80001267983 */ /* 0x000ea80000100a00 */
[----:B------:R-:W2:Y:S04]  /*1b580*/  LDL.64 R36, [R1+0x168] ;  /* 0x0001680001247983 */ /* 0x000ea80000100a00 */
[----:B----4-:R-:W-:Y:S01]  /*1b590*/  LDGSTS.E [R139+0x7280], desc[UR22][R242.64], P2 ;  /* 0x07280000f28b7fae */ /* 0x010fe200091a1016 */
[----:B------:R-:W-:-:S03]  /*1b5a0*/  VIADD R138, R138, UR9 ;  /* 0x000000098a8a7c36 */ /* 0x000fc60008000000 */
[----:B------:R-:W4:Y:S04]  /*1b5b0*/  LDL.64 R34, [R1+0xe8] ;  /* 0x0000e80001227983 */ /* 0x000f280000100a00 */
[----:B------:R-:W4:Y:S04]  /*1b5c0*/  LDL.64 R32, [R1+0xa8] ;  /* 0x0000a80001207983 */ /* 0x000f280000100a00 */
[----:B------:R-:W4:Y:S04]  /*1b5d0*/  LDL.64 R242, [R1+0x1e8] ;  /* 0x0001e80001f27983 */ /* 0x000f280000100a00 */
[----:B------:R-:W4:Y:S04]  /*1b5e0*/  LDL.64 R30, [R1+0x68] ;  /* 0x00006800011e7983 */ /* 0x000f280000100a00 */
[----:B------:R-:W4:Y:S04]  /*1b5f0*/  LDL.64 R28, [R1+0x448] ;  /* 0x00044800011c7983 */ /* 0x000f280000100a00 */
        /* <DEDUP_REMOVED lines=8> */
[----:B------:R-:W4:Y:S04]  /*1b680*/  LDL.64 R18, [R1+0x5c8] ;  /* 0x0005c80001127983 */ /* 0x000f280000100a00 */
[----:B------:R-:W4:Y:S04]  /*1b690*/  LDL.64 R244, [R1+0x588] ;  /* 0x0005880001f47983 */ /* 0x000f280000100a00 */
[----:B------:R-:W4:Y:S04]  /*1b6a0*/  LDL.64 R16, [R1+0x608] ;  /* 0x0006080001107983 */ /* 0x000f280000100a00 */
[----:B------:R-:W-:Y:S04]  /*1b6b0*/  LDGSTS.E [R138+0x700], desc[UR22][R246.64], P2 ;  /* 0x00700000f68a7fae */ /* 0x000fe800091a1016 */
[----:B------:R-:W4:Y:S04]  /*1b6c0*/  LDL.64 R14, [R1+0x648] ;  /* 0x00064800010e7983 */ /* 0x000f280000100a00 */
[----:B---3--:R-:W-:Y:S04]  /*1b6d0*/  LDGSTS.E [R138+0xb00], desc[UR22][R248.64], P2 ;  /* 0x00b00000f88a7fae */ /* 0x008fe800091a1016 */
[----:B------:R-:W3:Y:S04]  /*1b6e0*/  LDL.64 R246, [R1+0x688] ;  /* 0x0006880001f67983 */ /* 0x000ee80000100a00 */
[----:B------:R-:W3:Y:S04]  /*1b6f0*/  LDL.64 R8, [R1+0x6c8] ;  /* 0x0006c80001087983 */ /* 0x000ee80000100a00 */
[----:B------:R-:W3:Y:S04]  /*1b700*/  LDL.64 R248, [R1+0x708] ;  /* 0x0007080001f87983 */ /* 0x000ee80000100a00 */
[----:B------:R-:W-:Y:S04]  /*1b710*/  LDGSTS.E [R138+0xf00], desc[UR22][R250.64], P2 ;  /* 0x00f00000fa8a7fae */ /* 0x000fe800091a1016 */
[----:B------:R-:W3:Y:S04]  /*1b720*/  LDL.64 R250, [R1+0x748] ;  /* 0x0007480001fa7983 */ /* 0x000ee80000100a00 */
[----:B--2---:R-:W-:Y:S04]  /*1b730*/  LDGSTS.E [R138+0x1300], desc[UR22][R4.64], P2 ;  /* 0x01300000048a7fae */ /* 0x004fe800091a1016 */
[----:B------:R-:W2:Y:S04]  /*1b740*/  LDL.64 R4, [R1+0x788] ;  /* 0x0007880001047983 */ /* 0x000ea80000100a00 */
[----:B------:R-:W-:Y:S04]  /*1b750*/  LDGSTS.E [R138+0x1700], desc[UR22][R40.64], P2 ;  /* 0x01700000288a7fae */ /* 0x000fe800091a1016 */
[----:B------:R-:W-:Y:S04]  /*1b760*/  LDGSTS.E [R138+0x1b00], desc[UR22][R12.64], P2 ;  /* 0x01b000000c8a7fae */ /* 0x000fe800091a1016 */
[----:B------:R-:W-:Y:S04]  /*1b770*/  LDGSTS.E [R138+0x1f00], desc[UR22][R10.64], P2 ;  /* 0x01f000000a8a7fae */ /* 0x000fe800091a1016 */
[----:B------:R-:W2:Y:S04]  /*1b780*/  LDL.64 R12, [R1+0x7c0] ;  /* 0x0007c000010c7983 */ /* 0x000ea80000100a00 */
[----:B------:R-:W2:Y:S04]  /*1b790*/  LDL.64 R10, [R1+0x818] ;  /* 0x00081800010a7983 */ /* 0x000ea80000100a00 */
[----:B----4-:R-:W-:Y:S04]  /*1b7a0*/  LDGSTS.E [R138+0x2300], desc[UR22][R242.64], P2 ;  /* 0x02300000f28a7fae */ /* 0x010fe800091a1016 */
        /* <DEDUP_REMOVED lines=12> */
[----:B------:R1:W-:Y:S04]  /*1b870*/  STL.64 [R1+0x1740], R142 ;  /* 0x0017408e01007387 */ /* 0x0003e80000100a00 */
[----:B------:R-:W-:Y:S04]  /*1b880*/  LDGSTS.E [R138+0x5300], desc[UR22][R244.64], P2 ;  /* 0x05300000f48a7fae */ /* 0x000fe800091a1016 */
[----:B------:R-:W-:Y:S04]  /*1b890*/  LDGSTS.E [R138+0x5700], desc[UR22][R18.64], P2 ;  /* 0x05700000128a7fae */ /* 0x000fe800091a1016 */
[----:B-1----:R-:W4:Y:S04]  /*1b8a0*/  LDL.LU.64 R142, [R1+0x160] ;  /* 0x00016000018e7983 */ /* 0x002f280000300a00 */
[----:B------:R-:W4:Y:S04]  /*1b8b0*/  LDL.64 R244, [R1+0x3e0] ;  /* 0x0003e00001f47983 */ /* 0x000f280000100a00 */
[----:B------:R-:W-:Y:S04]  /*1b8c0*/  LDGSTS.E [R138+0x5b00], desc[UR22][R16.64], P2 ;  /* 0x05b00000108a7fae */ /* 0x000fe800091a1016 */
[----:B------:R-:W-:Y:S04]  /*1b8d0*/  LDGSTS.E [R138+0x5f00], desc[UR22][R14.64], P2 ;  /* 0x05f000000e8a7fae */ /* 0x000fe800091a1016 */
[----:B---3--:R-:W-:Y:S04]  /*1b8e0*/  LDGSTS.E [R138+0x6300], desc[UR22][R246.64], P2 ;  /* 0x06300000f68a7fae */ /* 0x008fe800091a1016 */
[----:B------:R-:W-:Y:S04]  /*1b8f0*/  LDGSTS.E [R138+0x6700], desc[UR22][R8.64], P2 ;  /* 0x06700000088a7fae */ /* 0x000fe800091a1016 */
[----:B------:R-:W-:Y:S04]  /*1b900*/  LDGSTS.E [R138+0x6b00], desc[UR22][R248.64], P2 ;  /* 0x06b00000f88a7fae */ /* 0x000fe800091a1016 */
[----:B------:R-:W3:Y:S04]  /*1b910*/  LDL.64 R246, [R1+0x3a0] ;  /* 0x0003a00001f67983 */ /* 0x000ee80000100a00 */
[----:B------:R-:W3:Y:S04]  /*1b920*/  LDL.64 R8, [R1+0x360] ;  /* 0x0003600001087983 */ /* 0x000ee80000100a00 */
[----:B------:R-:W-:Y:S04]  /*1b930*/  LDGSTS.E [R138+0x6f00], desc[UR22][R250.64], P2 ;  /* 0x06f00000fa8a7fae */ /* 0x000fe800091a1016 */
[----:B------:R-:W3:Y:S01]  /*1b940*/  LDL.64 R248, [R1+0x320] ;  /* 0x0003200001f87983 */ /* 0x000ee20000100a00 */
[----:B------:R-:W-:-:S03]  /*1b950*/  ISETP.GE.U32.AND P4, PT, R0, 0x7ffffefe, PT ;  /* 0x7ffffefe0000780c */ /* 0x000fc60003f86070 */
        /* <DEDUP_REMOVED lines=12> */
[----:B------:R-:W2:Y:S01]  /*1ba20*/  LDL.64 R4, [R1+0x2a0] ;  /* 0x0002a00001047983 */ /* 0x000ea20000100a00 */
[----:B------:R-:W-:Y:S01]  /*1ba30*/  VIADD R0, R137, 0xffffff7c ;  /* 0xffffff7c89007836 */ /* 0x000fe20000000000 */
[----:B------:R-:W-:-:S02]  /*1ba40*/  LOP3.LUT R137, R132, 0x70, RZ, 0x3c, !PT ;  /* 0x0000007084897812 */ /* 0x000fc400078e3cff */
[----:B------:R-:W-:Y:S03]  /*1ba50*/  LDGSTS.E [R138+0x7700], desc[UR22][R12.64], P2 ;  /* 0x077000000c8a7fae */ /* 0x000fe600091a1016 */
[----:B------:R-:W-:Y:S01]  /*1ba60*/  VIADD R137, R137, UR9 ;  /* 0x0000000989897c36 */ /* 0x000fe20008000000 */
[----:B------:R-:W-:Y:S04]  /*1ba70*/  LDGSTS.E [R138+0x7b00], desc[UR22][R10.64], P2 ;  /* 0x07b000000a8a7fae */ /* 0x000fe800091a1016 */
[----:B----4-:R-:W-:Y:S04]  /*1ba80*/  LDGSTS.E [R138+0x7f00], desc[UR22][R242.64], P2 ;  /* 0x07f00000f28a7fae */ /* 0x010fe800091a1016 */
[----:B------:R-:W4:Y:S04]  /*1ba90*/  LDL.64 R242, [R1+0x490] ;  /* 0x0004900001f27983 */ /* 0x000f280000100a00 */
[----:B------:R-:W4:Y:S04]  /*1baa0*/  LDL.LU.64 R140, [R1+0x710] ;  /* 0x00071000018c7983 */ /* 0x000f280000300a00 */
[----:B------:R1:W-:Y:S04]  /*1bab0*/  STL.64 [R1+0x1680], R138 ;  /* 0x0016808a01007387 */ /* 0x0003e80000100a00 */
[----:B-1----:R-:W4:Y:S04]  /*1bac0*/  LDL.LU.64 R138, [R1+0x750] ;  /* 0x00075000018a7983 */ /* 0x002f280000300a00 */
        /* <DEDUP_REMOVED lines=12> */
[----:B------:R-:W-:Y:S04]  /*1bb90*/  LDGSTS.E [R137+0x1380], desc[UR22][R250.64], P2 ;  /* 0x01380000fa897fae */ /* 0x000fe800091a1016 */
        /* <DEDUP_REMOVED lines=9> */
[----:B------:R-:W2:Y:S04]  /*1bc30*/  LDL.LU.64 R40, [R1+0x17f8] ;  /* 0x0017f80001287983 */ /* 0x000ea80000300a00 */
        /* <DEDUP_REMOVED lines=12> */
[----:B----4-:R-:W-:Y:S04]  /*1bd00*/  LDGSTS.E [R137+0x4380], desc[UR22][R242.64], P2 ;  /* 0x04380000f2897fae */ /* 0x010fe800091a1016 */
[----:B------:R-:W4:Y:S04]  /*1bd10*/  LDL.LU.64 R26, [R1+0x17c0] ;  /* 0x0017c000011a7983 */ /* 0x000f280000300a00 */
[----:B------:R-:W-:Y:S04]  /*1bd20*/  LDGSTS.E [R137+0x4780], desc[UR22][R22.64], P2 ;  /* 0x0478000016897fae */ /* 0x000fe800091a1016 */
[----:B------:R-:W4:Y:S04]  /*1bd30*/  LDL.LU.64 R24, [R1+0x17b8] ;  /* 0x0017b80001187983 */ /* 0x000f280000300a00 */
[----:B------:R-:W-:Y:S04]  /*1bd40*/  LDGSTS.E [R137+0x4b80], desc[UR22][R20.64], P2 ;  /* 0x04b8000014897fae */ /* 0x000fe800091a1016 */
[----:B------:R-:W4:Y:S04]  /*1bd50*/  LDL.LU.64 R242, [R1+0x50] ;  /* 0x0000500001f27983 */ /* 0x000f280000300a00 */
[----:B------:R-:W-:Y:S04]  /*1bd60*/  LDGSTS.E [R137+0x4f80], desc[UR22][R18.64], P2 ;  /* 0x04f8000012897fae */ /* 0x000fe800091a1016 */
[----:B------:R-:W4:Y:S04]  /*1bd70*/  LDL.LU.64 R22, [R1+0x17b0] ;  /* 0x0017b00001167983 */ /* 0x000f280000300a00 */
[----:B------:R-:W-:Y:S04]  /*1bd80*/  LDGSTS.E [R137+0x5380], desc[UR22][R16.64], P2 ;  /* 0x0538000010897fae */ /* 0x000fe800091a1016 */
[----:B------:R-:W4:Y:S04]  /*1bd90*/  LDL.LU.64 R20, [R1+0x17a8] ;  /* 0x0017a80001147983 */ /* 0x000f280000300a00 */
[----:B------:R1:W-:Y:S04]  /*1bda0*/  LDGSTS.E [R137+0x5780], desc[UR22][R244.64], P2 ;  /* 0x05780000f4897fae */ /* 0x0003e800091a1016 */
[----:B------:R-:W4:Y:S04]  /*1bdb0*/  LDL.LU.64 R18, [R1+0x17a0] ;  /* 0x0017a00001127983 */ /* 0x000f280000300a00 */
[----:B------:R-:W-:Y:S04]  /*1bdc0*/  LDGSTS.E [R137+0x5b80], desc[UR22][R14.64], P2 ;  /* 0x05b800000e897fae */ /* 0x000fe800091a1016 */
[----:B------:R-:W4:Y:S04]  /*1bdd0*/  LDL.LU.64 R16, [R1+0x1798] ;  /* 0x0017980001107983 */ /* 0x000f280000300a00 */
[----:B------:R-:W-:Y:S04]  /*1bde0*/  LDGSTS.E [R137+0x5f80], desc[UR22][R12.64], P2 ;  /* 0x05f800000c897fae */ /* 0x000fe800091a1016 */
[----:B------:R-:W1:Y:S04]  /*1bdf0*/  LDL.LU.64 R244, [R1+0x48] ;  /* 0x0000480001f47983 */ /* 0x000e680000300a00 */
[----:B---3--:R-:W-:Y:S04]  /*1be00*/  LDGSTS.E [R137+0x6380], desc[UR22][R10.64], P2 ;  /* 0x063800000a897fae */ /* 0x008fe800091a1016 */
[----:B------:R-:W3:Y:S04]  /*1be10*/  LDL.LU.64 R14, [R1+0x1790] ;  /* 0x00179000010e7983 */ /* 0x000ee80000300a00 */
[----:B------:R1:W-:Y:S04]  /*1be20*/  LDGSTS.E [R137+0x6780], desc[UR22][R246.64], P2 ;  /* 0x06780000f6897fae */ /* 0x0003e800091a1016 */
[----:B------:R-:W3:Y:S04]  /*1be30*/  LDL.LU.64 R12, [R1+0x1788] ;  /* 0x00178800010c7983 */ /* 0x000ee80000300a00 */
[----:B------:R-:W-:Y:S04]  /*1be40*/  LDGSTS.E [R137+0x6b80], desc[UR22][R140.64], P2 ;  /* 0x06b800008c897fae */ /* 0x000fe800091a1016 */
[----:B------:R-:W3:Y:S04]  /*1be50*/  LDL.LU.64 R10, [R1+0x1780] ;  /* 0x00178000010a7983 */ /* 0x000ee80000300a00 */
[----:B------:R-:W-:Y:S04]  /*1be60*/  LDGSTS.E [R137+0x6f80], desc[UR22][R138.64], P2 ;  /* 0x06f800008a897fae */ /* 0x000fe800091a1016 */
[----:B------:R-:W3:Y:S04]  /*1be70*/  LDL.LU.64 R246, [R1+0x40] ;  /* 0x0000400001f67983 */ /* 0x000ee80000300a00 */
[----:B--2---:R-:W-:Y:S04]  /*1be80*/  LDGSTS.E [R137+0x7380], desc[UR22][R4.64], P2 ;  /* 0x0738000004897fae */ /* 0x004fe800091a1016 */
[----:B------:R2:W-:Y:S04]  /*1be90*/  LDGSTS.E [R137+0x7780], desc[UR22][R8.64], P2 ;  /* 0x0778000008897fae */ /* 0x0005e800091a1016 */
[----:B------:R1:W-:Y:S04]  /*1bea0*/  LDGSTS.E [R137+0x7b80], desc[UR22][R248.64], P2 ;  /* 0x07b80000f8897fae */ /* 0x0003e800091a1016 */
[----:B------:R-:W2:Y:S04]  /*1beb0*/  LDL.LU.64 R4, [R1+0x1778] ;  /* 0x0017780001047983 */ /* 0x000ea80000300a00 */
[----:B------:R1:W-:Y:S04]  /*1bec0*/  LDGSTS.E [R137+0x7f80], desc[UR22][R250.64], P2 ;  /* 0x07f80000fa897fae */ /* 0x0003e800091a1016 */
[----:B------:R-:W4:Y:S01]  /*1bed0*/  LDL.LU.64 R248, [R1+0x38] ;  /* 0x0000380001f87983 */ /* 0x000f220000300a00 */
[----:B------:R-:W-:-:S03]  /*1bee0*/  ISETP.GE.U32.AND P6, PT, R2, 0x7fffff00, PT ;  /* 0x7fffff000200780c */ /* 0x000fc60003fc6070 */
[----:B------:R-:W0:Y:S04]  /*1bef0*/  LDGDEPBAR ;  /* 0x00000000000079af */ /* 0x000e280000000000 */
[----:B------:R-:W4:Y:S01]  /*1bf00*/  LDL.LU.64 R250, [R1+0x30] ;  /* 0x0000300001fa7983 */ /* 0x000f220000300a00 */
[----:B------:R-:W-:Y:S02]  /*1bf10*/  VIADD R2, R135, 0xffffff7e ;  /* 0xffffff7e87027836 */ /* 0x000fe40000000000 */
[----:B------:R-:W1:Y:S08]  /*1bf20*/  LDC R135, c[0x0][0x3a0] ;  /* 0x0000e800ff877b82 */ /* 0x000e700000000800 */
[----:B------:R-:W-:Y:S01]  /*1bf30*/  BAR.SYNC.DEFER_BLOCKING 0x0 ;  /* 0x0000000000007b1d */ /* 0x000fe20000010000 */
[----:B------:R-:W-:-:S02]  /*1bf40*/  ISETP.GE.U32.AND P5, PT, R2, 0x7ffffeff, PT ;  /* 0x7ffffeff0200780c */ /* 0x000fc40003fa6070 */
[----:B------:R-:W-:-:S05]  /*1bf50*/  SHF.L.U32 R2, R6, 0x7, RZ ;  /* 0x0000000706027819 */ /* 0x000fca00000006ff */
[----:B------:R-:W1:Y:S01]  /*1bf60*/  LDC R6, c[0x0][0x3a0] ;  /* 0x0000e800ff067b82 */ /* 0x000e620000000800 */
[----:B------:R-:W-:Y:S02]  /*1bf70*/  ISETP.GE.U32.AND P2, PT, R0, 0x7ffffefd, PT ;  /* 0x7ffffefd0000780c */ /* 0x000fe40003f46070 */
[----:B------:R-:W-:Y:S01]  /*1bf80*/  IADD3 R0, PT, PT, R134, 0x100000, RZ ;  /* 0x0010000086007810 */ /* 0x000fe20007ffe0ff */
[----:B-1----:R-:W-:-:S04]  /*1bf90*/  IMAD.WIDE R244, R2, 0x4, R244 ;  /* 0x0000000402f47825 */ /* 0x002fc800078e02f4 */
[----:B---3--:R-:W-:-:S04]  /*1bfa0*/  IMAD.WIDE R246, R2, 0x4, R246 ;  /* 0x0000000402f67825 */ /* 0x008fc800078e02f6 */
[----:B--2---:R-:W-:Y:S02]  /*1bfb0*/  IMAD.WIDE R8, R2, 0x4, R4 ;  /* 0x0000000402087825 */ /* 0x004fe400078e0204 */
[----:B------:R-:W1:Y:S03]  /*1bfc0*/  LDC R5, c[0x0][0x3a0] ;  /* 0x0000e800ff057b82 */ /* 0x000e660000000800 */
[----:B------:R2:W-:Y:S01]  /*1bfd0*/  STL.64 [R1+0xf28], R8 ;  /* 0x000f280801007387 */ /* 0x0005e20000100a00 */
[----:B------:R-:W-:-:S03]  /*1bfe0*/  VIADD R4, R6, 0xffffff7b ;  /* 0xffffff7b06047836 */ /* 0x000fc60000000000 */
[----:B------:R-:W-:Y:S01]  /*1bff0*/  @!PT LDS RZ, [RZ] ;  /* 0x00000000fffff984 */ /* 0x000fe20000000800 */
[----:B------:R-:W-:Y:S01]  /*1c000*/  @!PT LDS RZ, [RZ] ;  /* 0x00000000fffff984 */ /* 0x000fe20000000800 */
[----:B------:R-:W-:Y:S01]  /*1c010*/  @!PT LDS RZ, [RZ] ;  /* 0x00000000fffff984 */ /* 0x000fe20000000800 */
[----:B------:R2:W-:Y:S01]  /*1c020*/  LDGSTS.E [R0+-0x70000], desc[UR22][R8.64], !P6 ;  /* 0x9000000008007fae */ /* 0x0005e2000f1a1016 */
[----:B----4-:R-:W-:Y:S01]  /*1c030*/  IMAD.WIDE R248, R2, 0x4, R248 ;  /* 0x0000000402f87825 */ /* 0x010fe200078e02f8 */
[----:B------:R-:W-:Y:S01]  /*1c040*/  ISETP.GE.U32.AND P6, PT, R4, 0x7ffffefc, PT ;  /* 0x7ffffefc0400780c */ /* 0x000fe20003fc6070 */
[----:B------:R-:W3:Y:S02]  /*1c050*/  LDC R6, c[0x0][0x3a0] ;  /* 0x0000e800ff067b82 */ /* 0x000ee40000000800 */
[----:B------:R-:W-:Y:S02]  /*1c060*/  VIADD R4, R135, 0xffffff7a ;  /* 0xffffff7a87047836 */ /* 0x000fe40000000000 */
[----:B------:R-:W-:-:S04]  /*1c070*/  IMAD.WIDE R250, R2, 0x4, R250 ;  /* 0x0000000402fa7825 */ /* 0x000fc800078e02fa */
[----:B------:R-:W4:Y:S01]  /*1c080*/  LDC R135, c[0x0][0x3a0] ;  /* 0x0000e800ff877b82 */ /* 0x000f220000000800 */
[----:B--2---:R-:W-:-:S05]  /*1c090*/  IMAD.WIDE R8, R2, 0x4, R242 ;  /* 0x0000000402087825 */ /* 0x004fca00078e02f2 */
[----:B------:R2:W-:Y:S04]  /*1c0a0*/  STL.64 [R1+0xf20], R8 ;  /* 0x000f200801007387 */ /* 0x0005e80000100a00 */
[----:B------:R1:W-:Y:S01]  /*1c0b0*/  LDGSTS.E [R0+-0x6fffc], desc[UR22][R8.64], !P5 ;  /* 0x9000400008007fae */ /* 0x0003e2000e9a1016 */
[----:B------:R-:W-:-:S03]  /*1c0c0*/  ISETP.GE.U32.AND P5, PT, R4, 0x7ffffefb, PT ;  /* 0x7ffffefb0400780c */ /* 0x000fc60003fa6070 */
[----:B------:R1:W-:Y:S04]  /*1c0d0*/  LDGSTS.E [R0+-0x6fff8], desc[UR22][R244.64], !P4 ;  /* 0x90008000f4007fae */ /* 0x0003e8000e1a1016 */
[----:B------:R1:W-:Y:S04]  /*1c0e0*/  LDGSTS.E [R0+-0x6fff4], desc[UR22][R246.64], !P2 ;  /* 0x9000c000f6007fae */ /* 0x0003e8000d1a1016 */
[----:B--2---:R-:W2:Y:S04]  /*1c0f0*/  LDL.LU.64 R8, [R1+0x28] ;  /* 0x0000280001087983 */ /* 0x004ea80000300a00 */
[----:B------:R-:W2:Y:S04]  /*1c100*/  LDL.LU.64 R242, [R1+0x20] ;  /* 0x0000200001f27983 */ /* 0x000ea80000300a00 */
[----:B------:R1:W-:Y:S04]  /*1c110*/  STL.64 [R1+0xf18], R244 ;  /* 0x000f18f401007387 */ /* 0x0003e80000100a00 */
[----:B------:R2:W-:Y:S04]  /*1c120*/  LDGSTS.E [R0+-0x6fff0], desc[UR22][R248.64], !P6 ;  /* 0x90010000f8007fae */ /* 0x0005e8000f1a1016 */
[----:B------:R2:W-:Y:S04]  /*1c130*/  LDGSTS.E [R0+-0x6ffec], desc[UR22][R250.64], !P5 ;  /* 0x90014000fa007fae */ /* 0x0005e8000e9a1016 */
[----:B-1----:R-:W2:Y:S04]  /*1c140*/  LDL.LU.64 R244, [R1+0x18] ;  /* 0x0000180001f47983 */ /* 0x002ea80000300a00 */
[----:B------:R1:W-:Y:S04]  /*1c150*/  STL.64 [R1+0xf10], R246 ;  /* 0x000f10f601007387 */ /* 0x0003e80000100a00 */
[----:B-1----:R-:W2:Y:S04]  /*1c160*/  LDL.LU.64 R246, [R1+0x10] ;  /* 0x0000100001f67983 */ /* 0x002ea80000300a00 */
[----:B------:R1:W-:Y:S04]  /*1c170*/  STL.64 [R1+0xf08], R248 ;  /* 0x000f08f801007387 */ /* 0x0003e80000100a00 */
[----:B-1----:R-:W2:Y:S04]  /*1c180*/  LDL.LU.64 R248, [R1+0x8] ;  /* 0x0000080001f87983 */ /* 0x002ea80000300a00 */
[----:B------:R1:W-:Y:S04]  /*1c190*/  STL.64 [R1+0xf00], R250 ;  /* 0x000f00fa01007387 */ /* 0x0003e80000100a00 */
[----:B-1----:R-:W2:Y:S01]  /*1c1a0*/  LDL.LU.64 R250, [R1] ;  /* 0x0000000001fa7983 */ /* 0x002ea20000300a00 */
[----:B------:R-:W-:-:S02]  /*1c1b0*/  VIADD R4, R252, 0xffffff79 ;  /* 0xffffff79fc047836 */ /* 0x000fc40000000000 */
[----:B------:R-:W1:Y:S03]  /*1c1c0*/  LDC R252, c[0x0][0x3a0] ;  /* 0x0000e800fffc7b82 */ /* 0x000e660000000800 */
[----:B------:R-:W-:Y:S01]  /*1c1d0*/  ISETP.GE.U32.AND P4, PT, R4, 0x7ffffefa, PT ;  /* 0x7ffffefa0400780c */ /* 0x000fe20003f86070 */
[----:B----4-:R-:W-:-:S04]  /*1c1e0*/  VIADD R4, R135, 0xffffff78 ;  /* 0xffffff7887047836 */ /* 0x010fc80000000000 */
[----:B------:R-:W4:Y:S01]  /*1c1f0*/  LDC R135, c[0x0][0x3a0] ;  /* 0x0000e800ff877b82 */ /* 0x000f220000000800 */
[----:B------:R-:W-:Y:S02]  /*1c200*/  ISETP.GE.U32.AND P2, PT, R4, 0x7ffffef9, PT ;  /* 0x7ffffef90400780c */ /* 0x000fe40003f46070 */
[----:B------:R-:W-:-:S05]  /*1c210*/  IADD3 R4, PT, PT, R5, -0x89, RZ ;  /* 0xffffff7705047810 */ /* 0x000fca0007ffe0ff */
[----:B------:R-:W1:Y:S01]  /*1c220*/  LDC R5, c[0x0][0x3a0] ;  /* 0x0000e800ff057b82 */ /* 0x000e620000000800 */
[----:B------:R-:W-:Y:S01]  /*1c230*/  ISETP.GE.U32.AND P6, PT, R4, 0x7ffffef8, PT ;  /* 0x7ffffef80400780c */ /* 0x000fe20003fc6070 */
[----:B---3--:R-:W-:-:S05]  /*1c240*/  VIADD R4, R6, 0xffffff76 ;  /* 0xffffff7606047836 */ /* 0x008fca0000000000 */
[----:B------:R-:W-:Y:S01]  /*1c250*/  ISETP.GE.U32.AND P5, PT, R4, 0x7ffffef7, PT ;  /* 0x7ffffef70400780c */ /* 0x000fe20003fa6070 */
[----:B------:R-:W3:Y:S01]  /*1c260*/  LDC R6, c[0x0][0x3a0] ;  /* 0x0000e800ff067b82 */ /* 0x000ee20000000800 */
[----:B----4-:R-:W-:-:S07]  /*1c270*/  VIADD R4, R135, 0xffffff75 ;  /* 0xffffff7587047836 */ /* 0x010fce0000000000 */
[----:B------:R-:W4:Y:S01]  /*1c280*/  LDC R135, c[0x0][0x3a0] ;  /* 0x0000e800ff877b82 */ /* 0x000f220000000800 */
[----:B--2---:R-:W-:-:S04]  /*1c290*/  IMAD.WIDE R8, R2, 0x4, R8 ;  /* 0x0000000402087825 */ /* 0x004fc800078e0208 */
[----:B------:R-:W-:Y:S01]  /*1c2a0*/  IMAD.WIDE R242, R2, 0x4, R242 ;  /* 0x0000000402f27825 */ /* 0x000fe200078e02f2 */
[----:B------:R2:W-:Y:S01]  /*1c2b0*/  LDGSTS.E [R0+-0x6ffe8], desc[UR22][R8.64], !P4 ;  /* 0x9001800008007fae */ /* 0x0005e2000e1a1016 */
[----:B------:R-:W-:Y:S02]  /*1c2c0*/  ISETP.GE.U32.AND P4, PT, R4, 0x7ffffef6, PT ;  /* 0x7ffffef60400780c */ /* 0x000fe40003f86070 */
[----:B-1----:R-:W-:Y:S01]  /*1c2d0*/  VIADD R4, R5, 0xffffff74 ;  /* 0xffffff7405047836 */ /* 0x002fe20000000000 */
[----:B------:R1:W-:Y:S01]  /*1c2e0*/  LDGSTS.E [R0+-0x6ffe4], desc[UR22][R242.64], !P2 ;  /* 0x9001c000f2007fae */ /* 0x0003e2000d1a1016 */
[----:B------:R-:W1:Y:S03]  /*1c2f0*/  LDC R5, c[0x0][0x3a0] ;  /* 0x0000e800ff057b82 */ /* 0x000e660000000800 */
[----:B------:R-:W-:Y:S01]  /*1c300*/  ISETP.GE.U32.AND P2, PT, R4, 0x7ffffef5, PT ;  /* 0x7ffffef50400780c */ /* 0x000fe20003f46070 */
[----:B------:R3:W-:Y:S01]  /*1c310*/  STL.64 [R1+0xef8], R8 ;  /* 0x000ef80801007387 */ /* 0x0007e20000100a00 */
[----:B------:R-:W-:-:S05]  /*1c320*/  IMAD.WIDE R244, R2, 0x4, R244 ;  /* 0x0000000402f47825 */ /* 0x000fca00078e02f4 */
[----:B------:R1:W-:Y:S04]  /*1c330*/  LDGSTS.E [R0+-0x6ffe0], desc[UR22][R244.64], !P6 ;  /* 0x90020000f4007fae */ /* 0x0003e8000f1a1016 */
[----:B---3--:R-:W2:Y:S04]  /*1c340*/  LDL.LU.64 R8, [R1+0x1770] ;  /* 0x0017700001087983 */ /* 0x008ea80000300a00 */
[----:B------:R3:W-:Y:S01]  /*1c350*/  STL.64 [R1+0xef0], R242 ;  /* 0x000ef0f201007387 */ /* 0x0007e20000100a00 */
[----:B------:R-:W-:-:S05]  /*1c360*/  IMAD.WIDE R246, R2, 0x4, R246 ;  /* 0x0000000402f67825 */ /* 0x000fca00078e02f6 */
[----:B------:R1:W-:Y:S04]  /*1c370*/  LDGSTS.E [R0+-0x6ffdc], desc[UR22][R246.64], !P5 ;  /* 0x90024000f6007fae */ /* 0x0003e8000e9a1016 */
[----:B---3--:R-:W3:Y:S04]  /*1c380*/  LDL.LU.64 R242, [R1+0x1768] ;  /* 0x0017680001f27983 */ /* 0x008ee80000300a00 */
[----:B------:R1:W-:Y:S01]  /*1c390*/  STL.64 [R1+0xee8], R244 ;  /* 0x000ee8f401007387 */ /* 0x0003e20000100a00 */
[----:B------:R-:W-:-:S05]  /*1c3a0*/  IMAD.WIDE R248, R2, 0x4, R248 ;  /* 0x0000000402f87825 */ /* 0x000fca00078e02f8 */
[----:B------:R2:W-:Y:S04]  /*1c3b0*/  LDGSTS.E [R0+-0x6ffd8], desc[UR22][R248.64], !P4 ;  /* 0x90028000f8007fae */ /* 0x0005e8000e1a1016 */
[----:B-1----:R-:W3:Y:S04]  /*1c3c0*/  LDL.LU.64 R244, [R1+0x1760] ;  /* 0x0017600001f47983 */ /* 0x002ee80000300a00 */
[----:B------:R1:W-:Y:S01]  /*1c3d0*/  STL.64 [R1+0xee0], R246 ;  /* 0x000ee0f601007387 */ /* 0x0003e20000100a00 */
[----:B------:R-:W-:-:S05]  /*1c3e0*/  IMAD.WIDE R250, R2, 0x4, R250 ;  /* 0x0000000402fa7825 */ /* 0x000fca00078e02fa */
[----:B------:R2:W-:Y:S04]  /*1c3f0*/  LDGSTS.E [R0+-0x6ffd4], desc[UR22][R250.64], !P2 ;  /* 0x9002c000fa007fae */ /* 0x0005e8000d1a1016 */
[----:B-1----:R-:W3:Y:S04]  /*1c400*/  LDL.LU.64 R246, [R1+0x1758] ;  /* 0x0017580001f67983 */ /* 0x002ee80000300a00 */
[----:B------:R1:W-:Y:S04]  /*1c410*/  STL.64 [R1+0xed8], R248 ;  /* 0x000ed8f801007387 */ /* 0x0003e80000100a00 */
[----:B-1----:R-:W3:Y:S04]  /*1c420*/  LDL.LU.64 R248, [R1+0x1750] ;  /* 0x0017500001f87983 */ /* 0x002ee80000300a00 */
[----:B------:R1:W-:Y:S04]  /*1c430*/  STL.64 [R1+0xed0], R250 ;  /* 0x000ed0fa01007387 */ /* 0x0003e80000100a00 */
[----:B-1----:R-:W3:Y:S01]  /*1c440*/  LDL.LU.64 R250, [R1+0x1748] ;  /* 0x0017480001fa7983 */ /* 0x002ee20000300a00 */
[----:B------:R-:W-:-:S02]  /*1c450*/  VIADD R4, R6, 0xffffff73 ;  /* 0xffffff7306047836 */ /* 0x000fc40000000000 */
[----:B------:R-:W1:Y:S03]  /*1c460*/  LDC R6, c[0x0][0x3a0] ;  /* 0x0000e800ff067b82 */ /* 0x000e660000000800 */
[----:B------:R-:W-:Y:S02]  /*1c470*/  ISETP.GE.U32.AND P6, PT, R4, 0x7ffffef4, PT ;  /* 0x7ffffef40400780c */ /* 0x000fe40003fc6070 */
[----:B----4-:R-:W-:-:S03]  /*1c480*/  IADD3 R4, PT, PT, R135, -0x8e, RZ ;  /* 0xffffff7287047810 */ /* 0x010fc60007ffe0ff */
[----:B------:R-:W4:Y:S01]  /*1c490*/  LDC R135, c[0x0][0x3a0] ;  /* 0x0000e800ff877b82 */ /* 0x000f220000000800 */
[----:B------:R-:W-:Y:S01]  /*1c4a0*/  ISETP.GE.U32.AND P5, PT, R4, 0x7ffffef3, PT ;  /* 0x7ffffef30400780c */ /* 0x000fe20003fa6070 */
[----:B------:R-:W-:-:S06]  /*1c4b0*/  VIADD R4, R5, 0xffffff71 ;  /* 0xffffff7105047836 */ /* 0x000fcc0000000000 */
[----:B------:R-:W2:Y:S01]  /*1c4c0*/  LDC R5, c[0x0][0x3a0] ;  /* 0x0000e800ff057b82 */ /* 0x000ea20000000800 */
[----:B------:R-:W-:Y:S01]  /*1c4d0*/  ISETP.GE.U32.AND P4, PT, R4, 0x7ffffef2, PT ;  /* 0x7ffffef20400780c */ /* 0x000fe20003f86070 */
[----:B-1----:R-:W-:-:S06]  /*1c4e0*/  VIADD R4, R6, 0xffffff70 ;  /* 0xffffff7006047836 */ /* 0x002fcc0000000000 */
[----:B------:R-:W1:Y:S01]  /*1c4f0*/  LDC R6, c[0x0][0x3a0] ;  /* 0x0000e800ff067b82 */ /* 0x000e620000000800 */
[----:B------:R-:W-:Y:S01]  /*1c500*/  ISETP.GE.U32.AND P2, PT, R4, 0x7ffffef1, PT ;  /* 0x7ffffef10400780c */ /* 0x000fe20003f46070 */
[----:B----4-:R-:W-:-:S06]  /*1c510*/  VIADD R4, R135, 0xffffff6f ;  /* 0xffffff6f87047836 */ /* 0x010fcc0000000000 */
[----:B------:R-:W4:Y:S01]  /*1c520*/  LDC R135, c[0x0][0x3a0] ;  /* 0x0000e800ff877b82 */ /* 0x000f220000000800 */
[----:B--2---:R-:W-:-:S04]  /*1c530*/  IMAD.WIDE R8, R2, 0x4, R8 ;  /* 0x0000000402087825 */ /* 0x004fc800078e0208 */
[----:B---3--:R-:W-:-:S04]  /*1c540*/  IMAD.WIDE R242, R2, 0x4, R242 ;  /* 0x0000000402f27825 */ /* 0x008fc800078e02f2 */
[----:B------:R-:W-:-:S04]  /*1c550*/  IMAD.WIDE R244, R2, 0x4, R244 ;  /* 0x0000000402f47825 */ /* 0x000fc800078e02f4 */
[----:B------:R-:W-:-:S04]  /*1c560*/  IMAD.WIDE R246, R2, 0x4, R246 ;  /* 0x0000000402f67825 */ /* 0x000fc800078e02f6 */
[----:B------:R-:W-:-:S04]  /*1c570*/  IMAD.WIDE R248, R2, 0x4, R248 ;  /* 0x0000000402f87825 */ /* 0x000fc800078e02f8 */
[----:B------:R-:W-:-:S05]  /*1c580*/  IMAD.WIDE R250, R2, 0x4, R250 ;  /* 0x0000000402fa7825 */ /* 0x000fca00078e02fa */
[----:B------:R-:W-:Y:S01]  /*1c590*/  LDGSTS.E [R0+-0x6ffd0], desc[UR22][R250.64], !P6 ;  /* 0x90030000fa007fae */ /* 0x000fe2000f1a1016 */
[----:B------:R-:W-:Y:S01]  /*1c5a0*/  ISETP.GE.U32.AND P6, PT, R4, 0x7ffffef0, PT ;  /* 0x7ffffef00400780c */ /* 0x000fe20003fc6070 */
[----:B------:R-:W-:Y:S02]  /*1c5b0*/  VIADD R4, R5, 0xffffff6e ;  /* 0xffffff6e05047836 */ /* 0x000fe40000000000 */
[----:B------:R-:W2:Y:S01]  /*1c5c0*/  LDC R5, c[0x0][0x3a0] ;  /* 0x0000e800ff057b82 */ /* 0x000ea20000000800 */
[----:B------:R-:W-:Y:S02]  /*1c5d0*/  LDGSTS.E [R0+-0x6ffcc], desc[UR22][R248.64], !P5 ;  /* 0x90034000f8007fae */ /* 0x000fe4000e9a1016 */
[----:B------:R-:W-:Y:S02]  /*1c5e0*/  ISETP.GE.U32.AND P5, PT, R4, 0x7ffffeef, PT ;  /* 0x7ffffeef0400780c */ /* 0x000fe40003fa6070 */
[----:B-1----:R-:W-:Y:S01]  /*1c5f0*/  IADD3 R4, PT, PT, R6, -0x93, RZ ;  /* 0xffffff6d06047810 */ /* 0x002fe20007ffe0ff */
[----:B------:R-:W-:Y:S02]  /*1c600*/  LDGSTS.E [R0+-0x6ffc8], desc[UR22][R246.64], !P4 ;  /* 0x90038000f6007fae */ /* 0x000fe4000e1a1016 */
[----:B------:R-:W1:Y:S01]  /*1c610*/  LDC R6, c[0x0][0x3a0] ;  /* 0x0000e800ff067b82 */ /* 0x000e620000000800 */
[----:B------:R-:W-:Y:S01]  /*1c620*/  ISETP.GE.U32.AND P4, PT, R4, 0x7ffffeee, PT ;  /* 0x7ffffeee0400780c */ /* 0x000fe20003f86070 */
[----:B----4-:R-:W-:Y:S01]  /*1c630*/  VIADD R4, R135, 0xffffff6c ;  /* 0xffffff6c87047836 */ /* 0x010fe20000000000 */
[----:B------:R-:W-:Y:S05]  /*1c640*/  LDGSTS.E [R0+-0x6ffc4], desc[UR22][R244.64], !P2 ;  /* 0x9003c000f4007fae */ /* 0x000fea000d1a1016 */
[----:B------:R-:W3:Y:S01]  /*1c650*/  LDC R135, c[0x0][0x3a0] ;  /* 0x0000e800ff877b82 */ /* 0x000ee20000000800 */
[----:B------:R-:W-:Y:S01]  /*1c660*/  ISETP.GE.U32.AND P2, PT, R4, 0x7ffffeed, PT ;  /* 0x7ffffeed0400780c */ /* 0x000fe20003f46070 */
[----:B------:R-:W-:Y:S04]  /*1c670*/  LDGSTS.E [R0+-0x6ffc0], desc[UR22][R242.64], !P6 ;  /* 0x90040000f2007fae */ /* 0x000fe8000f1a1016 */
[----:B------:R-:W-:Y:S01]  /*1c680*/  STL.64 [R1+0xec8], R250 ;  /* 0x000ec8fa01007387 */ /* 0x000fe20000100a00 */
[----:B--2---:R-:W-:-:S02]  /*1c690*/  VIADD R4, R5, 0xffffff6b ;  /* 0xffffff6b05047836 */ /* 0x004fc40000000000 */
[----:B------:R-:W2:Y:S01]  /*1c6a0*/  LDC R5, c[0x0][0x3a0] ;  /* 0x0000e800ff057b82 */ /* 0x000ea20000000800 */
[----:B------:R4:W-:Y:S02]  /*1c6b0*/  LDGSTS.E [R0+-0x6ffbc], desc[UR22][R8.64], !P5 ;  /* 0x9004400008007fae */ /* 0x0009e4000e9a1016 */
[----:B------:R-:W-:Y:S01]  /*1c6c0*/  ISETP.GE.U32.AND P6, PT, R4, 0x7ffffeec, PT ;  /* 0x7ffffeec0400780c */ /* 0x000fe20003fc6070 */
[----:B-1----:R-:W-:Y:S01]  /*1c6d0*/  VIADD R4, R6, 0xffffff6a ;  /* 0xffffff6a06047836 */ /* 0x002fe20000000000 */
[----:B------:R-:W-:Y:S03]  /*1c6e0*/  STL.64 [R1+0xec0], R248 ;  /* 0x000ec0f801007387 */ /* 0x000fe60000100a00 */
[----:B------:R-:W1:Y:S01]  /*1c6f0*/  LDC R6, c[0x0][0x3a0] ;  /* 0x0000e800ff067b82 */ /* 0x000e620000000800 */
[----:B------:R-:W-:Y:S04]  /*1c700*/  STL.64 [R1+0xeb8], R246 ;  /* 0x000eb8f601007387 */ /* 0x000fe80000100a00 */
[----:B------:R-:W-:Y:S04]  /*1c710*/  STL.64 [R1+0xeb0], R244 ;  /* 0x000eb0f401007387 */ /* 0x000fe80000100a00 */
[----:B------:R-:W-:Y:S04]  /*1c720*/  STL.64 [R1+0xea8], R242 ;  /* 0x000ea8f201007387 */ /* 0x000fe80000100a00 */
[----:B------:R4:W-:Y:S01]  /*1c730*/  STL.64 [R1+0xea0], R8 ;  /* 0x000ea00801007387 */ /* 0x0009e20000100a00 */
[----:B------:R-:W-:Y:S01]  /*1c740*/  ISETP.GE.U32.AND P5, PT, R4, 0x7ffffeeb, PT ;  /* 0x7ffffeeb0400780c */ /* 0x000fe20003fa6070 */
[----:B---3--:R-:W-:-:S02]  /*1c750*/  VIADD R4, R135, 0xffffff69 ;  /* 0xffffff6987047836 */ /* 0x008fc40000000000 */
[----:B----4-:R-:W-:-:S05]  /*1c760*/  IMAD.WIDE R8, R2, 0x4, R10 ;  /* 0x0000000402087825 */ /* 0x010fca00078e020a */
[----:B------:R3:W-:Y:S04]  /*1c770*/  STL.64 [R1+0xe98], R8 ;  /* 0x000e980801007387 */ /* 0x0007e80000100a00 */
[----:B------:R3:W-:Y:S01]  /*1c780*/  LDGSTS.E [R0+-0x6ffb8], desc[UR22][R8.64], !P4 ;  /* 0x9004800008007fae */ /* 0x0007e2000e1a1016 */
[----:B------:R-:W-:Y:S01]  /*1c790*/  ISETP.GE.U32.AND P4, PT, R4, 0x7ffffeea, PT ;  /* 0x7ffffeea0400780c */ /* 0x000fe20003f86070 */
[----:B------:R-:W-:Y:S01]  /*1c7a0*/  IMAD.WIDE R10, R2, 0x4, R12 ;  /* 0x00000004020a7825 */ /* 0x000fe200078e020c */
[----:B--2---:R-:W-:Y:S02]  /*1c7b0*/  IADD3 R4, PT, PT, R5, -0x98, RZ ;  /* 0xffffff6805047810 */ /* 0x004fe40007ffe0ff */
[----:B------:R-:W2:Y:S02]  /*1c7c0*/  LDC R5, c[0x0][0x3a0] ;  /* 0x0000e800ff057b82 */ /* 0x000ea40000000800 */
[----:B------:R4:W-:Y:S06]  /*1c7d0*/  LDGSTS.E [R0+-0x6ffb4], desc[UR22][R10.64], !P2 ;  /* 0x9004c0000a007fae */ /* 0x0009ec000d1a1016 */
[----:B---3--:R-:W3:Y:S01]  /*1c7e0*/  LDC R8, c[0x0][0x3a0] ;  /* 0x0000e800ff087b82 */ /* 0x008ee20000000800 */
[----:B------:R-:W-:Y:S01]  /*1c7f0*/  ISETP.GE.U32.AND P2, PT, R4, 0x7ffffee9, PT ;  /* 0x7ffffee90400780c */ /* 0x000fe20003f46070 */
[----:B-1----:R-:W-:Y:S01]  /*1c800*/  VIADD R4, R6, 0xffffff67 ;  /* 0xffffff6706047836 */ /* 0x002fe20000000000 */
[----:B------:R4:W-:Y:S05]  /*1c810*/  STL.64 [R1+0xe90], R10 ;  /* 0x000e900a01007387 */ /* 0x0009ea0000100a00 */
[----:B------:R-:W1:Y:S01]  /*1c820*/  LDC R6, c[0x0][0x3a0] ;  /* 0x0000e800ff067b82 */ /* 0x000e620000000800 */
[----:B----4-:R-:W-:-:S07]  /*1c830*/  IMAD.WIDE R10, R2, 0x4, R14 ;  /* 0x00000004020a7825 */ /* 0x010fce00078e020e */
[----:B------:R-:W4:Y:S01]  /*1c840*/  LDC R9, c[0x0][0x3a0] ;  /* 0x0000e800ff097b82 */ /* 0x000f220000000800 */
[----:B------:R2:W-:Y:S04]  /*1c850*/  STL.64 [R1+0xe88], R10 ;  /* 0x000e880a01007387 */ /* 0x0005e80000100a00 */
[----:B------:R2:W-:Y:S01]  /*1c860*/  LDGSTS.E [R0+-0x6ffb0], desc[UR22][R10.64], !P6 ;  /* 0x900500000a007fae */ /* 0x0005e2000f1a1016 */
[----:B------:R-:W-:Y:S01]  /*1c870*/  ISETP.GE.U32.AND P6, PT, R4, 0x7ffffee8, PT ;  /* 0x7ffffee80400780c */ /* 0x000fe20003fc6070 */
[----:B---3--:R-:W-:Y:S02]  /*1c880*/  VIADD R4, R8, 0xffffff66 ;  /* 0xffffff6608047836 */ /* 0x008fe40000000000 */
[----:B------:R-:W3:Y:S01]  /*1c890*/  LDC R8, c[0x0][0x3a0] ;  /* 0x0000e800ff087b82 */ /* 0x000ee20000000800 */
[----:B--2---:R-:W-:-:S05]  /*1c8a0*/  IMAD.WIDE R10, R2, 0x4, R16 ;  /* 0x00000004020a7825 */ /* 0x004fca00078e0210 */
[----:B------:R2:W-:Y:S01]  /*1c8b0*/  LDGSTS.E [R0+-0x6ffac], desc[UR22][R10.64], !P5 ;  /* 0x900540000a007fae */ /* 0x0005e2000e9a1016 */
[----:B------:R-:W-:Y:S01]  /*1c8c0*/  ISETP.GE.U32.AND P5, PT, R4, 0x7ffffee7, PT ;  /* 0x7ffffee70400780c */ /* 0x000fe20003fa6070 */
[----:B------:R-:W-:Y:S02]  /*1c8d0*/  VIADD R4, R5, 0xffffff65 ;  /* 0xffffff6505047836 */ /* 0x000fe40000000000 */
[----:B------:R2:W-:Y:S01]  /*1c8e0*/  STL.64 [R1+0xe80], R10 ;  /* 0x000e800a01007387 */ /* 0x0005e20000100a00 */
[----:B------:R-:W4:Y:S01]  /*1c8f0*/  LDC R5, c[0x0][0x3a0] ;  /* 0x0000e800ff057b82 */ /* 0x000f220000000800 */
[----:B--2---:R-:W-:-:S05]  /*1c900*/  IMAD.WIDE R10, R2, 0x4, R18 ;  /* 0x00000004020a7825 */ /* 0x004fca00078e0212 */
[----:B------:R2:W-:Y:S01]  /*1c910*/  LDGSTS.E [R0+-0x6ffa8], desc[UR22][R10.64], !P4 ;  /* 0x900580000a007fae */ /* 0x0005e2000e1a1016 */
[----:B------:R-:W-:Y:S01]  /*1c920*/  ISETP.GE.U32.AND P4, PT, R4, 0x7ffffee6, PT ;  /* 0x7ffffee60400780c */ /* 0x000fe20003f86070 */
[----:B-1----:R-:W-:Y:S02]  /*1c930*/  VIADD R4, R6, 0xffffff64 ;  /* 0xffffff6406047836 */ /* 0x002fe40000000000 */
[----:B------:R-:W1:Y:S01]  /*1c940*/  LDC R6, c[0x0][0x3a0] ;  /* 0x0000e800ff067b82 */ /* 0x000e620000000800 */
[----:B------:R2:W-:Y:S02]  /*1c950*/  STL.64 [R1+0xe78], R10 ;  /* 0x000e780a01007387 */ /* 0x0005e40000100a00 */
[----:B--2---:R-:W-:-:S05]  /*1c960*/  IMAD.WIDE R10, R2, 0x4, R20 ;  /* 0x00000004020a7825 */ /* 0x004fca00078e0214 */
[----:B------:R2:W-:Y:S04]  /*1c970*/  STL.64 [R1+0xe70], R10 ;  /* 0x000e700a01007387 */ /* 0x0005e80000100a00 */
[----:B------:R2:W-:Y:S01]  /*1c980*/  LDGSTS.E [R0+-0x6ffa4], desc[UR22][R10.64], !P2 ;  /* 0x9005c0000a007fae */ /* 0x0005e2000d1a1016 */
[----:B------:R-:W-:Y:S02]  /*1c990*/  ISETP.GE.U32.AND P2, PT, R4, 0x7ffffee5, PT ;  /* 0x7ffffee50400780c */ /* 0x000fe40003f46070 */
[----:B---3--:R-:W-:Y:S02]  /*1c9a0*/  IADD3 R4, PT, PT, R8, -0x9d, RZ ;  /* 0xffffff6308047810 */ /* 0x008fe40007ffe0ff */
[----:B------:R-:W3:Y:S01]  /*1c9b0*/  LDC R8, c[0x0][0x3a0] ;  /* 0x0000e800ff087b82 */ /* 0x000ee20000000800 */
[----:B--2---:R-:W-:-:S05]  /*1c9c0*/  IMAD.WIDE R10, R2, 0x4, R22 ;  /* 0x00000004020a7825 */ /* 0x004fca00078e0216 */
[----:B------:R2:W-:Y:S01]  /*1c9d0*/  LDGSTS.E [R0+-0x6ffa0], desc[UR22][R10.64], !P6 ;  /* 0x900600000a007fae */ /* 0x0005e2000f1a1016 */
[----:B------:R-:W-:Y:S01]  /*1c9e0*/  ISETP.GE.U32.AND P6, PT, R4, 0x7ffffee4, PT ;  /* 0x7ffffee40400780c */ /* 0x000fe20003fc6070 */
[----:B----4-:R-:W-:Y:S02]  /*1c9f0*/  VIADD R4, R5, 0xffffff62 ;  /* 0xffffff6205047836 */ /* 0x010fe40000000000 */
        /* <DEDUP_REMOVED lines=22> */
[----:B------:R-:W-:Y:S02]  /*1cb60*/  ISETP.GE.U32.AND P6, PT, R4, 0x7ffffee0, PT ;  /* 0x7ffffee00400780c */ /* 0x000fe40003fc6070 */
[----:B-1----:R-:W-:Y:S02]  /*1cb70*/  IADD3 R4, PT, PT, R6, -0xa2, RZ ;  /* 0xffffff5e06047810 */ /* 0x002fe40007ffe0ff */
        /* <DEDUP_REMOVED lines=28> */
[----:B------:R-:W-:Y:S02]  /*1cd40*/  ISETP.GE.U32.AND P5, PT, R4, 0x7ffffedb, PT ;  /* 0x7ffffedb0400780c */ /* 0x000fe40003fa6070 */
[----:B----4-:R-:W-:Y:S01]  /*1cd50*/  IADD3 R4, PT, PT, R5, -0xa7, RZ ;  /* 0xffffff5905047810 */ /* 0x010fe20007ffe0ff */
        /* <DEDUP_REMOVED lines=411> */
[----:B------:R2:W-:Y:S04]  /*1e710*/  STL.64 [R1+0xbf8], R10 ;  /* 0x000bf80a01007387 */ /* 0x0005e80000100a00 */
[----:B------:R2:W-:Y:S01]  /*1e720*/  LDGSTS.E [R0+-0x6fe68], desc[UR22][R10.64], !P4 ;  /* 0x901980000a007fae */ /* 0x0005e2000e1a1016 */
[----:B------:R-:W-:Y:S01]  /*1e730*/  ISETP.GE.U32.AND P4, PT, R4, 0x7ffffe96, PT ;  /* 0x7ffffe960400780c */ /* 0x000fe20003f86070 */
[----:B----4-:R-:W-:Y:S02]  /*1e740*/  VIADD R4, R5, 0xffffff14 ;  /* 0xffffff1405047836 */ /* 0x010fe40000000000 */
[----:B------:R-:W4:Y:S01]  /*1e750*/  LDC R5, c[0x0][0x3a0] ;  /* 0x0000e800ff057b82 */ /* 0x000f220000000800 */
[----:B--2---:R-:W-:-:S05]  /*1e760*/  IMAD.WIDE R10, R2, 0x4, R192 ;  /* 0x00000004020a7825 */ /* 0x004fca00078e02c0 */
[----:B------:R2:W-:Y:S04]  /*1e770*/  STL.64 [R1+0xbf0], R10 ;  /* 0x000bf00a01007387 */ /* 0x0005e80000100a00 */
[----:B------:R2:W-:Y:S01]  /*1e780*/  LDGSTS.E [R0+-0x6fe64], desc[UR22][R10.64], !P2 ;  /* 0x9019c0000a007fae */ /* 0x0005e2000d1a1016 */
[----:B------:R-:W-:Y:S02]  /*1e790*/  ISETP.GE.U32.AND P2, PT, R4, 0x7ffffe95, PT ;  /* 0x7ffffe950400780c */ /* 0x000fe40003f46070 */
[----:B-1----:R-:W-:Y:S02]  /*1e7a0*/  IADD3 R4, PT, PT, R6, -0xed, RZ ;  /* 0xffffff1306047810 */ /* 0x002fe40007ffe0ff */
[----:B------:R-:W1:Y:S01]  /*1e7b0*/  LDC R6, c[0x0][0x3a0] ;  /* 0x0000e800ff067b82 */ /* 0x000e620000000800 */
[----:B--2---:R-:W-:-:S05]  /*1e7c0*/  IMAD.WIDE R10, R2, 0x4, R194 ;  /* 0x00000004020a7825 */ /* 0x004fca00078e02c2 */
[----:B------:R2:W-:Y:S01]  /*1e7d0*/  LDGSTS.E [R0+-0x6fe60], desc[UR22][R10.64], !P6 ;  /* 0x901a00000a007fae */ /* 0x0005e2000f1a1016 */
[----:B------:R-:W-:Y:S01]  /*1e7e0*/  ISETP.GE.U32.AND P6, PT, R4, 0x7ffffe94, PT ;  /* 0x7ffffe940400780c */ /* 0x000fe20003fc6070 */
[----:B------:R-:W-:Y:S02]  /*1e7f0*/  VIADD R4, R9, 0xffffff12 ;  /* 0xffffff1209047836 */ /* 0x000fe40000000000 */
[----:B------:R2:W-:Y:S01]  /*1e800*/  STL.64 [R1+0xbe8], R10 ;  /* 0x000be80a01007387 */ /* 0x0005e20000100a00 */
[----:B------:R-:W1:Y:S01]  /*1e810*/  LDC R9, c[0x0][0x3a0] ;  /* 0x0000e800ff097b82 */ /* 0x000e620000000800 */
        /* <DEDUP_REMOVED lines=9> */
[----:B------:R-:W-:Y:S01]  /*1e8b0*/  ISETP.GE.U32.AND P4, PT, R4, 0x7ffffe92, PT ;  /* 0x7ffffe920400780c */ /* 0x000fe20003f86070 */
[----:B---3--:R-:W-:Y:S02]  /*1e8c0*/  VIADD R4, R8, 0xffffff10 ;  /* 0xffffff1008047836 */ /* 0x008fe40000000000 */
[----:B--2---:R-:W-:-:S05]  /*1e8d0*/  IMAD.WIDE R10, R2, 0x4, R200 ;  /* 0x00000004020a7825 */ /* 0x004fca00078e02c8 */
[----:B------:R2:W-:Y:S04]  /*1e8e0*/  STL.64 [R1+0xbd0], R10 ;  /* 0x000bd00a01007387 */ /* 0x0005e80000100a00 */
[----:B------:R2:W-:Y:S01]  /*1e8f0*/  LDGSTS.E [R0+-0x6fe54], desc[UR22][R10.64], !P2 ;  /* 0x901ac0000a007fae */ /* 0x0005e2000d1a1016 */
[----:B------:R-:W-:Y:S01]  /*1e900*/  ISETP.GE.U32.AND P2, PT, R4, 0x7ffffe91, PT ;  /* 0x7ffffe910400780c */ /* 0x000fe20003f46070 */
[----:B-1----:R-:W-:Y:S02]  /*1e910*/  VIADD R4, R9, 0xffffff0f ;  /* 0xffffff0f09047836 */ /* 0x002fe40000000000 */
[----:B------:R-:W-:-:S04]  /*1e920*/  IMAD.WIDE R8, R2, 0x4, R204 ;  /* 0x0000000402087825 */ /* 0x000fc800078e02cc */
[----:B--2---:R-:W-:-:S05]  /*1e930*/  IMAD.WIDE R10, R2, 0x4, R202 ;  /* 0x00000004020a7825 */ /* 0x004fca00078e02ca */
[----:B------:R1:W-:Y:S04]  /*1e940*/  STL.64 [R1+0xbc8], R10 ;  /* 0x000bc80a01007387 */ /* 0x0003e80000100a00 */
[----:B------:R1:W-:Y:S04]  /*1e950*/  LDGSTS.E [R0+-0x6fe50], desc[UR22][R10.64], !P6 ;  /* 0x901b00000a007fae */ /* 0x0003e8000f1a1016 */
[----:B------:R2:W-:Y:S04]  /*1e960*/  STL.64 [R1+0xbc0], R8 ;  /* 0x000bc00801007387 */ /* 0x0005e80000100a00 */
[----:B------:R2:W-:Y:S01]  /*1e970*/  LDGSTS.E [R0+-0x6fe4c], desc[UR22][R8.64], !P5 ;  /* 0x901b400008007fae */ /* 0x0005e2000e9a1016 */
[----:B-1----:R-:W1:Y:S01]  /*1e980*/  LDC R10, c[0x0][0x3a0] ;  /* 0x0000e800ff0a7b82 */ /* 0x002e620000000800 */
[----:B------:R-:W-:-:S07]  /*1e990*/  ISETP.GE.U32.AND P6, PT, R4, 0x7ffffe90, PT ;  /* 0x7ffffe900400780c */ /* 0x000fce0003fc6070 */
[----:B--2---:R-:W2:Y:S01]  /*1e9a0*/  LDC R9, c[0x0][0x3a0] ;  /* 0x0000e800ff097b82 */ /* 0x004ea20000000800 */
[----:B------:R-:W-:Y:S01]  /*1e9b0*/  IADD3 R4, PT, PT, R6, -0xf2, RZ ;  /* 0xffffff0e06047810 */ /* 0x000fe20007ffe0ff */
[----:B------:R-:W-:-:S06]  /*1e9c0*/  IMAD.WIDE R12, R2, 0x4, R206 ;  /* 0x00000004020c7825 */ /* 0x000fcc00078e02ce */
[----:B------:R-:W3:Y:S01]  /*1e9d0*/  LDC R8, c[0x0][0x3a0] ;  /* 0x0000e800ff087b82 */ /* 0x000ee20000000800 */
[----:B------:R-:W-:Y:S01]  /*1e9e0*/  ISETP.GE.U32.AND P5, PT, R4, 0x7ffffe8f, PT ;  /* 0x7ffffe8f0400780c */ /* 0x000fe20003fa6070 */
[----:B----4-:R-:W-:Y:S01]  /*1e9f0*/  VIADD R4, R5, 0xffffff0d ;  /* 0xffffff0d05047836 */ /* 0x010fe20000000000 */
[----:B------:R4:W-:Y:S04]  /*1ea00*/  STL.64 [R1+0xbb8], R12 ;  /* 0x000bb80c01007387 */ /* 0x0009e80000100a00 */
[----:B------:R4:W-:Y:S01]  /*1ea10*/  LDGSTS.E [R0+-0x6fe48], desc[UR22][R12.64], !P4 ;  /* 0x901b80000c007fae */ /* 0x0009e2000e1a1016 */
[----:B------:R-:W-:Y:S01]  /*1ea20*/  ISETP.GE.U32.AND P4, PT, R4, 0x7ffffe8e, PT ;  /* 0x7ffffe8e0400780c */ /* 0x000fe20003f86070 */
[----:B------:R-:W3:Y:S01]  /*1ea30*/  LDC R6, c[0x0][0x3a0] ;  /* 0x0000e800ff067b82 */ /* 0x000ee20000000800 */
[----:B-1----:R-:W-:-:S02]  /*1ea40*/  VIADD R4, R10, 0xffffff0c ;  /* 0xffffff0c0a047836 */ /* 0x002fc40000000000 */
[----:B------:R-:W-:-:S05]  /*1ea50*/  IMAD.WIDE R10, R2, 0x4, R210 ;  /* 0x00000004020a7825 */ /* 0x000fca00078e02d2 */
[----:B------:R-:W1:Y:S01]  /*1ea60*/  LDC R5, c[0x0][0x3a0] ;  /* 0x0000e800ff057b82 */ /* 0x000e620000000800 */
[----:B----4-:R-:W-:-:S05]  /*1ea70*/  IMAD.WIDE R12, R2, 0x4, R208 ;  /* 0x00000004020c7825 */ /* 0x010fca00078e02d0 */
[----:B------:R-:W-:Y:S01]  /*1ea80*/  LDGSTS.E [R0+-0x6fe44], desc[UR22][R12.64], !P2 ;  /* 0x901bc0000c007fae */ /* 0x000fe2000d1a1016 */
[----:B------:R-:W-:Y:S01]  /*1ea90*/  ISETP.GE.U32.AND P2, PT, R4, 0x7ffffe8d, PT ;  /* 0x7ffffe8d0400780c */ /* 0x000fe20003f46070 */
[----:B--2---:R-:W-:Y:S02]  /*1eaa0*/  VIADD R4, R9, 0xffffff0b ;  /* 0xffffff0b09047836 */ /* 0x004fe40000000000 */
[----:B------:R2:W-:Y:S01]  /*1eab0*/  LDGSTS.E [R0+-0x6fe40], desc[UR22][R10.64], !P6 ;  /* 0x901c00000a007fae */ /* 0x0005e2000f1a1016 */
[----:B------:R-:W4:Y:S02]  /*1eac0*/  LDC R9, c[0x0][0x3a0] ;  /* 0x0000e800ff097b82 */ /* 0x000f240000000800 */
[----:B------:R-:W-:Y:S01]  /*1ead0*/  ISETP.GE.U32.AND P6, PT, R4, 0x7ffffe8c, PT ;  /* 0x7ffffe8c0400780c */ /* 0x000fe20003fc6070 */
[----:B---3--:R-:W-:Y:S01]  /*1eae0*/  VIADD R4, R8, 0xffffff0a ;  /* 0xffffff0a08047836 */ /* 0x008fe20000000000 */
[----:B------:R-:W-:Y:S04]  /*1eaf0*/  STL.64 [R1+0xbb0], R12 ;  /* 0x000bb00c01007387 */ /* 0x000fe80000100a00 */
[----:B------:R-:W3:Y:S01]  /*1eb00*/  LDC R8, c[0x0][0x3a0] ;  /* 0x0000e800ff087b82 */ /* 0x000ee20000000800 */
[----:B------:R2:W-:Y:S02]  /*1eb10*/  STL.64 [R1+0xba8], R10 ;  /* 0x000ba80a01007387 */ /* 0x0005e40000100a00 */
[----:B--2---:R-:W-:-:S05]  /*1eb20*/  IMAD.WIDE R10, R2, 0x4, R212 ;  /* 0x00000004020a7825 */ /* 0x004fca00078e02d4 */
[----:B------:R2:W-:Y:S04]  /*1eb30*/  STL.64 [R1+0xba0], R10 ;  /* 0x000ba00a01007387 */ /* 0x0005e80000100a00 */
[----:B------:R2:W-:Y:S01]  /*1eb40*/  LDGSTS.E [R0+-0x6fe3c], desc[UR22][R10.64], !P5 ;  /* 0x901c40000a007fae */ /* 0x0005e2000e9a1016 */
[----:B------:R-:W-:Y:S02]  /*1eb50*/  ISETP.GE.U32.AND P5, PT, R4, 0x7ffffe8b, PT ;  /* 0x7ffffe8b0400780c */ /* 0x000fe40003fa6070 */
[----:B------:R-:W-:Y:S02]  /*1eb60*/  IADD3 R4, PT, PT, R6, -0xf7, RZ ;  /* 0xffffff0906047810 */ /* 0x000fe40007ffe0ff */
[----:B------:R-:W4:Y:S01]  /*1eb70*/  LDC R6, c[0x0][0x3a0] ;  /* 0x0000e800ff067b82 */ /* 0x000f220000000800 */
[----:B--2---:R-:W-:-:S05]  /*1eb80*/  IMAD.WIDE R10, R2, 0x4, R214 ;  /* 0x00000004020a7825 */ /* 0x004fca00078e02d6 */
[----:B------:R2:W-:Y:S01]  /*1eb90*/  LDGSTS.E [R0+-0x6fe38], desc[UR22][R10.64], !P4 ;  /* 0x901c80000a007fae */ /* 0x0005e2000e1a1016 */
[----:B------:R-:W-:Y:S01]  /*1eba0*/  ISETP.GE.U32.AND P4, PT, R4, 0x7ffffe8a, PT ;  /* 0x7ffffe8a0400780c */ /* 0x000fe20003f86070 */
[----:B-1----:R-:W-:Y:S02]  /*1ebb0*/  VIADD R4, R5, 0xffffff08 ;  /* 0xffffff0805047836 */ /* 0x002fe40000000000 */
[----:B------:R2:W-:Y:S01]  /*1ebc0*/  STL.64 [R1+0xb98], R10 ;  /* 0x000b980a01007387 */ /* 0x0005e20000100a00 */
[----:B------:R-:W1:Y:S01]  /*1ebd0*/  LDC R5, c[0x0][0x3a0] ;  /* 0x0000e800ff057b82 */ /* 0x000e620000000800 */
[----:B--2---:R-:W-:-:S05]  /*1ebe0*/  IMAD.WIDE R10, R2, 0x4, R216 ;  /* 0x00000004020a7825 */ /* 0x004fca00078e02d8 */
[----:B------:R2:W-:Y:S01]  /*1ebf0*/  LDGSTS.E [R0+-0x6fe34], desc[UR22][R10.64], !P2 ;  /* 0x901cc0000a007fae */ /* 0x0005e2000d1a1016 */
[----:B------:R-:W-:Y:S01]  /*1ec00*/  ISETP.GE.U32.AND P2, PT, R4, 0x7ffffe89, PT ;  /* 0x7ffffe890400780c */ /* 0x000fe20003f46070 */
[----:B---3--:R-:W-:Y:S02]  /*1ec10*/  VIADD R4, R8, 0xffffff07 ;  /* 0xffffff0708047836 */ /* 0x008fe40000000000 */
[----:B------:R2:W-:Y:S01]  /*1ec20*/  STL.64 [R1+0xb90], R10 ;  /* 0x000b900a01007387 */ /* 0x0005e20000100a00 */
        /* <DEDUP_REMOVED lines=11> */
[----:B-1----:R-:W-:Y:S02]  /*1ece0*/  VIADD R4, R5, 0xffffff05 ;  /* 0xffffff0505047836 */ /* 0x002fe40000000000 */
[----:B------:R-:W1:Y:S01]  /*1ecf0*/  LDC R5, c[0x0][0x3a0] ;  /* 0x0000e800ff057b82 */ /* 0x000e620000000800 */
[----:B--2---:R-:W-:-:S05]  /*1ed00*/  IMAD.WIDE R10, R2, 0x4, R222 ;  /* 0x00000004020a7825 */ /* 0x004fca00078e02de */
[----:B------:R2:W-:Y:S04]  /*1ed10*/  STL.64 [R1+0xb78], R10 ;  /* 0x000b780a01007387 */ /* 0x0005e80000100a00 */
[----:B------:R2:W-:Y:S01]  /*1ed20*/  LDGSTS.E [R0+-0x6fe28], desc[UR22][R10.64], !P4 ;  /* 0x901d80000a007fae */ /* 0x0005e2000e1a1016 */
[----:B------:R-:W-:Y:S02]  /*1ed30*/  ISETP.GE.U32.AND P4, PT, R4, 0x7ffffe86, PT ;  /* 0x7ffffe860400780c */ /* 0x000fe40003f86070 */
[----:B---3--:R-:W-:Y:S02]  /*1ed40*/  IADD3 R4, PT, PT, R8, -0xfc, RZ ;  /* 0xffffff0408047810 */ /* 0x008fe40007ffe0ff */
[----:B------:R-:W3:Y:S01]  /*1ed50*/  LDC R8, c[0x0][0x3a0] ;  /* 0x0000e800ff087b82 */ /* 0x000ee20000000800 */
[----:B--2---:R-:W-:-:S05]  /*1ed60*/  IMAD.WIDE R10, R2, 0x4, R224 ;  /* 0x00000004020a7825 */ /* 0x004fca00078e02e0 */
[----:B------:R2:W-:Y:S04]  /*1ed70*/  STL.64 [R1+0xb70], R10 ;  /* 0x000b700a01007387 */ /* 0x0005e80000100a00 */
[----:B------:R2:W-:Y:S01]  /*1ed80*/  LDGSTS.E [R0+-0x6fe24], desc[UR22][R10.64], !P2 ;  /* 0x901dc0000a007fae */ /* 0x0005e2000d1a1016 */
[----:B------:R-:W-:Y:S01]  /*1ed90*/  ISETP.GE.U32.AND P2, PT, R4, 0x7ffffe85, PT ;  /* 0x7ffffe850400780c */ /* 0x000fe20003f46070 */
[----:B------:R-:W-:Y:S01]  /*1eda0*/  VIADD R4, R9, 0xffffff03 ;  /* 0xffffff0309047836 */ /* 0x000fe20000000000 */
[----:B------:R-:W-:Y:S01]  /*1edb0*/  IADD3 R252, PT, PT, R252, 0x7f, RZ ;  /* 0x0000007ffcfc7810 */ /* 0x000fe20007ffe0ff */
        /* <DEDUP_REMOVED lines=12> */
[----:B--2---:R-:W-:-:S05]  /*1ee80*/  IMAD.WIDE R10, R2, 0x4, R230 ;  /* 0x00000004020a7825 */ /* 0x004fca00078e02e6 */
[----:B------:R1:W-:Y:S04]  /*1ee90*/  STL.64 [R1+0xb58], R10 ;  /* 0x000b580a01007387 */ /* 0x0003e80000100a00 */
[----:B------:R1:W-:Y:S01]  /*1eea0*/  LDGSTS.E [R0+-0x6fe18], desc[UR22][R10.64], !P4 ;  /* 0x901e80000a007fae */ /* 0x0003e2000e1a1016 */
[----:B------:R-:W-:Y:S01]  /*1eeb0*/  ISETP.GE.U32.AND P4, PT, R4, 0x7ffffe82, PT ;  /* 0x7ffffe820400780c */ /* 0x000fe20003f86070 */
[----:B------:R-:W-:Y:S02]  /*1eec0*/  VIADD R4, R134, 0x100000 ;  /* 0x0010000086047836 */ /* 0x000fe40000000000 */
[----:B-1----:R-:W-:-:S05]  /*1eed0*/  IMAD.WIDE R10, R2, 0x4, R232 ;  /* 0x00000004020a7825 */ /* 0x002fca00078e02e8 */
[----:B------:R1:W-:Y:S04]  /*1eee0*/  STL.64 [R1+0xb50], R10 ;  /* 0x000b500a01007387 */ /* 0x0003e80000100a00 */
[----:B------:R1:W-:Y:S04]  /*1eef0*/  LDGSTS.E [R0+-0x6fe14], desc[UR22][R10.64], !P2 ;  /* 0x901ec0000a007fae */ /* 0x0003e8000d1a1016 */
[----:B------:R-:W-:Y:S01]  /*1ef00*/  STL.64 [R1+0x1368], R132 ;  /* 0x0013688401007387 */ /* 0x000fe20000100a00 */
[----:B-1----:R-:W-:-:S05]  /*1ef10*/  IMAD.WIDE R10, R2, 0x4, R234 ;  /* 0x00000004020a7825 */ /* 0x002fca00078e02ea */
[----:B------:R1:W-:Y:S04]  /*1ef20*/  STL.64 [R1+0xb48], R10 ;  /* 0x000b480a01007387 */ /* 0x0003e80000100a00 */
[----:B------:R1:W-:Y:S02]  /*1ef30*/  LDGSTS.E [R4+-0x6fe10], desc[UR22][R10.64], !P6 ;  /* 0x901f00000a047fae */ /* 0x0003e4000f1a1016 */
[----:B-1----:R-:W-:-:S05]  /*1ef40*/  IMAD.WIDE R10, R2, 0x4, R236 ;  /* 0x00000004020a7825 */ /* 0x002fca00078e02ec */
[----:B------:R1:W-:Y:S04]  /*1ef50*/  STL.64 [R1+0xb40], R10 ;  /* 0x000b400a01007387 */ /* 0x0003e80000100a00 */
[----:B------:R-:W2:Y:S04]  /*1ef60*/  LDL.LU.64 R250, [R1+0x418] ;  /* 0x0004180001fa7983 */ /* 0x000ea80000300a00 */
[----:B------:R-:W2:Y:S01]  /*1ef70*/  LDL.LU.64 R20, [R1+0x410] ;  /* 0x0004100001147983 */ /* 0x000ea20000300a00 */
[----:B---3--:R-:W-:Y:S02]  /*1ef80*/  VIADD R5, R8, 0xffffff00 ;  /* 0xffffff0008057836 */ /* 0x008fe40000000000 */
[----:B------:R-:W3:Y:S03]  /*1ef90*/  LDC R8, c[0x0][0x3a0] ;  /* 0x0000e800ff087b82 */ /* 0x000ee60000000800 */
[----:B------:R-:W-:-:S04]  /*1efa0*/  ISETP.GE.AND P2, PT, R133, R5, PT ;  /* 0x000000058500720c */ /* 0x000fc80003f46270 */
[----:B------:R-:W-:Y:S02]  /*1efb0*/  SEL R0, RZ, 0x4, P2 ;  /* 0x00000004ff007807 */ /* 0x000fe40001000000 */
[----:B------:R-:W-:Y:S02]  /*1efc0*/  ISETP.GT.AND P2, PT, R252, 0x17f, PT ;  /* 0x0000017ffc00780c */ /* 0x000fe40003f44270 */
[----:B------:R-:W-:Y:S01]  /*1efd0*/  ISETP.GE.U32.AND P6, PT, R5, 0x7ffffe81, PT ;  /* 0x7ffffe810500780c */ /* 0x000fe20003fc6070 */
[----:B----4-:R-:W-:Y:S01]  /*1efe0*/  VIADD R4, R6, 0xfffffeff ;  /* 0xfffffeff06047836 */ /* 0x010fe20000000000 */
[----:B------:R-:W-:Y:S01]  /*1eff0*/  SEL R0, R0, RZ, P2 ;  /* 0x000000ff00007207 */ /* 0x000fe20001000000 */
[----:B------:R-:W4:Y:S03]  /*1f000*/  LDC R5, c[0x0][0x3a0] ;  /* 0x0000e800ff057b82 */ /* 0x000f260000000800 */
[----:B------:R-:W-:Y:S01]  /*1f010*/  ISETP.NE.U32.AND P2, PT, R0, RZ, PT ;  /* 0x000000ff0000720c */ /* 0x000fe20003f45070 */
[----:B------:R-:W-:-:S02]  /*1f020*/  VIADD R0, R134, 0x100000 ;  /* 0x0010000086007836 */ /* 0x000fc40000000000 */
[----:B------:R-:W-:Y:S02]  /*1f030*/  IMAD.SHL.U32 R135, R7, 0x80, RZ ;  /* 0x0000008007877824 */ /* 0x000fe400078e00ff */
[----:B------:R-:W2:Y:S01]  /*1f040*/  LDC R252, c[0x0][0x3a0] ;  /* 0x0000e800fffc7b82 */ /* 0x000ea20000000800 */
[----:B------:R1:W-:Y:S02]  /*1f050*/  LDGSTS.E [R0+-0x6fe0c], desc[UR22][R10.64], !P5 ;  /* 0x901f40000a007fae */ /* 0x0003e4000e9a1016 */
[----:B-1----:R-:W-:-:S05]  /*1f060*/  IMAD.WIDE R10, R2, 0x4, R238 ;  /* 0x00000004020a7825 */ /* 0x002fca00078e02ee */
[----:B------:R1:W-:Y:S04]  /*1f070*/  STL.64 [R1+0xb38], R10 ;  /* 0x000b380a01007387 */ /* 0x0003e80000100a00 */
[----:B------:R-:W2:Y:S04]  /*1f080*/  LDL.LU.64 R16, [R1+0x408] ;  /* 0x0004080001107983 */ /* 0x000ea80000300a00 */
[----:B------:R-:W2:Y:S04]  /*1f090*/  LDL.LU.64 R40, [R1+0x400] ;  /* 0x0004000001287983 */ /* 0x000ea80000300a00 */
[----:B------:R-:W2:Y:S04]  /*1f0a0*/  LDL.LU.64 R24, [R1+0x3f8] ;  /* 0x0003f80001187983 */ /* 0x000ea80000300a00 */
[----:B------:R-:W2:Y:S04]  /*1f0b0*/  LDL.LU.64 R14, [R1+0x3f0] ;  /* 0x0003f000010e7983 */ /* 0x000ea80000300a00 */
[----:B------:R-:W2:Y:S04]  /*1f0c0*/  LDL.LU.64 R38, [R1+0x3e8] ;  /* 0x0003e80001267983 */ /* 0x000ea80000300a00 */
[----:B------:R-:W2:Y:S04]  /*1f0d0*/  LDL.LU.64 R242, [R1+0x3e0] ;  /* 0x0003e00001f27983 */ /* 0x000ea80000300a00 */
[----:B------:R-:W2:Y:S04]  /*1f0e0*/  LDL.LU.64 R12, [R1+0x3d8] ;  /* 0x0003d800010c7983 */ /* 0x000ea80000300a00 */
[----:B------:R-:W2:Y:S04]  /*1f0f0*/  LDL.LU.64 R244, [R1+0x3d0] ;  /* 0x0003d00001f47983 */ /* 0x000ea80000300a00 */
[----:B------:R1:W-:Y:S04]  /*1f100*/  LDGSTS.E [R0+-0x6fe08], desc[UR22][R10.64], !P4 ;  /* 0x901f80000a007fae */ /* 0x0003e8000e1a1016 */
[----:B------:R-:W2:Y:S04]  /*1f110*/  LDL.LU.64 R36, [R1+0x3c8] ;  /* 0x0003c80001247983 */ /* 0x000ea80000300a00 */
[----:B------:R-:W2:Y:S01]  /*1f120*/  LDL.LU.64 R246, [R1+0x3c0] ;  /* 0x0003c00001f67983 */ /* 0x000ea20000300a00 */
[----:B-1----:R-:W-:-:S03]  /*1f130*/  IMAD.WIDE R10, R2, 0x4, R240 ;  /* 0x00000004020a7825 */ /* 0x002fc600078e02f0 */
[----:B------:R2:W-:Y:S04]  /*1f140*/  STL.64 [R1+0x1650], R2 ;  /* 0x0016500201007387 */ /* 0x0005e80000100a00 */
[----:B------:R-:W-:Y:S04]  /*1f150*/  STL.64 [R1+0xb30], R10 ;  /* 0x000b300a01007387 */ /* 0x000fe80000100a00 */
[----:B------:R-:W2:Y:S04]  /*1f160*/  LDL.LU.64 R34, [R1+0x3b8] ;  /* 0x0003b80001227983 */ /* 0x000ea80000300a00 */
[----:B------:R-:W2:Y:S04]  /*1f170*/  LDL.LU.64 R18, [R1+0x3b0] ;  /* 0x0003b00001127983 */ /* 0x000ea80000300a00 */
[----:B------:R-:W2:Y:S04]  /*1f180*/  LDL.LU.64 R248, [R1+0x3a8] ;  /* 0x0003a80001f87983 */ /* 0x000ea80000300a00 */
[----:B------:R-:W2:Y:S04]  /*1f190*/  LDL.LU.64 R32, [R1+0x3a0] ;  /* 0x0003a00001207983 */ /* 0x000ea80000300a00 */
[----:B------:R-:W2:Y:S04]  /*1f1a0*/  LDL.LU.64 R30, [R1+0x398] ;  /* 0x00039800011e7983 */ /* 0x000ea80000300a00 */
[----:B------:R-:W2:Y:S01]  /*1f1b0*/  LDL.LU.64 R28, [R1+0x390] ;  /* 0x00039000011c7983 */ /* 0x000ea20000300a00 */
[----:B------:R-:W-:Y:S01]  /*1f1c0*/  ISETP.GE.U32.AND P5, PT, R4, 0x7ffffe80, PT ;  /* 0x7ffffe800400780c */ /* 0x000fe20003fa6070 */
[----:B---3--:R-:W-:-:S02]  /*1f1d0*/  VIADD R4, R8, 0xfffffefe ;  /* 0xfffffefe08047836 */ /* 0x008fc40000000000 */
[----:B------:R-:W3:Y:S04]  /*1f1e0*/  LDL.LU.64 R26, [R1+0x388] ;  /* 0x00038800011a7983 */ /* 0x000ee80000300a00 */
[----:B------:R-:W3:Y:S01]  /*1f1f0*/  LDL.LU.64 R22, [R1+0x380] ;  /* 0x0003800001167983 */ /* 0x000ee20000300a00 */
[----:B------:R-:W-:Y:S02]  /*1f200*/  ISETP.GE.U32.AND P4, PT, R4, 0x7ffffe7f, PT ;  /* 0x7ffffe7f0400780c */ /* 0x000fe40003f86070 */
[----:B------:R-:W-:Y:S01]  /*1f210*/  IADD3 R4, PT, PT, R9, -0x103, RZ ;  /* 0xfffffefd09047810 */ /* 0x000fe20007ffe0ff */
[----:B------:R4:W-:Y:S03]  /*1f220*/  LDGSTS.E [R0+-0x6fe04], desc[UR22][R10.64], !P6 ;  /* 0x901fc0000a007fae */ /* 0x0009e6000f1a1016 */
[----:B------:R-:W-:Y:S01]  /*1f230*/  ISETP.GE.U32.AND P6, PT, R4, 0x7ffffe7e, PT ;  /* 0x7ffffe7e0400780c */ /* 0x000fe20003fc6070 */
[----:B------:R-:W-:Y:S01]  /*1f240*/  IMAD.WIDE R230, R135, 0x4, R140 ;  /* 0x0000000487e67825 */ /* 0x000fe200078e028c */
[----:B------:R-:W0:Y:S03]  /*1f250*/  LDGDEPBAR ;  /* 0x00000000000079af */ /* 0x000e260000000000 */
[----:B----4-:R-:W-:-:S02]  /*1f260*/  VIADD R0, R5, 0xfffffefc ;  /* 0xfffffefc05007836 */ /* 0x010fc40000000000 */
[C---:B--2---:R-:W-:Y:S02]  /*1f270*/  IMAD.WIDE R2, R135.reuse, 0x4, R250 ;  /* 0x0000000487027825 */ /* 0x044fe400078e02fa */
[----:B------:R-:W2:Y:S02]  /*1f280*/  LDL.LU.64 R250, [R1+0x378] ;  /* 0x0003780001fa7983 */ /* 0x000ea40000300a00 */
[C---:B------:R-:W-:Y:S02]  /*1f290*/  IMAD.WIDE R4, R135.reuse, 0x4, R20 ;  /* 0x0000000487047825 */ /* 0x040fe400078e0214 */
[----:B------:R1:W-:Y:S04]  /*1f2a0*/  STL.64 [R1+0xb28], R2 ;  /* 0x000b280201007387 */ /* 0x0003e80000100a00 */
[----:B------:R-:W4:Y:S04]  /*1f2b0*/  LDL.LU.64 R20, [R1+0x370] ;  /* 0x0003700001147983 */ /* 0x000f280000300a00 */
[----:B------:R1:W-:Y:S02]  /*1f2c0*/  STL.64 [R1+0xb20], R4 ;  /* 0x000b200401007387 */ /* 0x0003e40000100a00 */
[----:B-1----:R-:W-:-:S02]  /*1f2d0*/  IMAD.WIDE R2, R135, 0x4, R16 ;  /* 0x0000000487027825 */ /* 0x002fc400078e0210 */
[----:B------:R-:W4:Y:S02]  /*1f2e0*/  LDL.LU.64 R16, [R1+0x368] ;  /* 0x0003680001107983 */ /* 0x000f240000300a00 */
[C---:B------:R-:W-:Y:S02]  /*1f2f0*/  IMAD.WIDE R6, R135.reuse, 0x4, R40 ;  /* 0x0000000487067825 */ /* 0x040fe400078e0228 */
[----:B------:R1:W-:Y:S02]  /*1f300*/  STL.64 [R1+0x978], R2 ;  /* 0x0009780201007387 */ /* 0x0003e40000100a00 */
[C---:B------:R-:W-:Y:S02]  /*1f310*/  IMAD.WIDE R4, R135.reuse, 0x4, R24 ;  /* 0x0000000487047825 */ /* 0x040fe400078e0218 */
[----:B------:R-:W-:Y:S04]  /*1f320*/  STL.64 [R1+0xb18], R6 ;  /* 0x000b180601007387 */ /* 0x000fe80000100a00 */
[----:B------:R-:W4:Y:S01]  /*1f330*/  LDL.LU.64 R24, [R1+0x360] ;  /* 0x0003600001187983 */ /* 0x000f220000300a00 */
[----:B-1----:R-:W-:-:S03]  /*1f340*/  IMAD.WIDE R2, R135, 0x4, R14 ;  /* 0x0000000487027825 */ /* 0x002fc600078e020e */
[----:B------:R1:W-:Y:S04]  /*1f350*/  STL.64 [R1+0xb10], R4 ;  /* 0x000b100401007387 */ /* 0x0003e80000100a00 */
[----:B------:R-:W4:Y:S04]  /*1f360*/  LDL.LU.64 R14, [R1+0x358] ;  /* 0x00035800010e7983 */ /* 0x000f280000300a00 */
[----:B------:R1:W-:Y:S02]  /*1f370*/  STL.64 [R1+0xb08], R2 ;  /* 0x000b080201007387 */ /* 0x0003e40000100a00 */
[----:B-1----:R-:W-:-:S04]  /*1f380*/  IMAD.WIDE R4, R135, 0x4, R38 ;  /* 0x0000000487047825 */ /* 0x002fc800078e0226 */
[C---:B------:R-:W-:Y:S02]  /*1f390*/  IMAD.WIDE R2, R135.reuse, 0x4, R242 ;  /* 0x0000000487027825 */ /* 0x040fe400078e02f2 */
[----:B------:R-:W4:Y:S04]  /*1f3a0*/  LDL.LU.64 R242, [R1+0x350] ;  /* 0x0003500001f27983 */ /* 0x000f280000300a00 */
[----:B------:R1:W-:Y:S04]  /*1f3b0*/  STL.64 [R1+0xb00], R4 ;  /* 0x000b000401007387 */ /* 0x0003e80000100a00 */
[----:B------:R1:W-:Y:S02]  /*1f3c0*/  STL.64 [R1+0xaf8], R2 ;  /* 0x000af80201007387 */ /* 0x0003e40000100a00 */
[----:B-1----:R-:W-:-:S02]  /*1f3d0*/  IMAD.WIDE R4, R135, 0x4, R12 ;  /* 0x0000000487047825 */ /* 0x002fc400078e020c */
[----:B------:R-:W4:Y:S02]  /*1f3e0*/  LDL.LU.64 R12, [R1+0x348] ;  /* 0x00034800010c7983 */ /* 0x000f240000300a00 */
[C---:B------:R-:W-:Y:S02]  /*1f3f0*/  IMAD.WIDE R2, R135.reuse, 0x4, R244 ;  /* 0x0000000487027825 */ /* 0x040fe400078e02f4 */
[----:B------:R1:W-:Y:S04]  /*1f400*/  STL.64 [R1+0xaf0], R4 ;  /* 0x000af00401007387 */ /* 0x0003e80000100a00 */
[----:B------:R-:W4:Y:S04]  /*1f410*/  LDL.LU.64 R244, [R1+0x340] ;  /* 0x0003400001f47983 */ /* 0x000f280000300a00 */
[----:B------:R3:W-:Y:S01]  /*1f420*/  STL.64 [R1+0xae8], R2 ;  /* 0x000ae80201007387 */ /* 0x0007e20000100a00 */
[----:B-1----:R-:W-:-:S04]  /*1f430*/  IMAD.WIDE R4, R135, 0x4, R36 ;  /* 0x0000000487047825 */ /* 0x002fc800078e0224 */
[C---:B---3--:R-:W-:Y:S02]  /*1f440*/  IMAD.WIDE R2, R135.reuse, 0x4, R246 ;  /* 0x0000000487027825 */ /* 0x048fe400078e02f6 */
[----:B------:R-:W3:Y:S04]  /*1f450*/  LDL.LU.64 R246, [R1+0x338] ;  /* 0x0003380001f67983 */ /* 0x000ee80000300a00 */
[----:B------:R1:W-:Y:S04]  /*1f460*/  STL.64 [R1+0x980], R4 ;  /* 0x0009800401007387 */ /* 0x0003e80000100a00 */
[----:B------:R1:W-:Y:S02]  /*1f470*/  STL.64 [R1+0xae0], R2 ;  /* 0x000ae00201007387 */ /* 0x0003e40000100a00 */
[----:B-1----:R-:W-:-:S04]  /*1f480*/  IMAD.WIDE R4, R135, 0x4, R34 ;  /* 0x0000000487047825 */ /* 0x002fc800078e0222 */
[C---:B------:R-:W-:Y:S02]  /*1f490*/  IMAD.WIDE R2, R135.reuse, 0x4, R18 ;  /* 0x0000000487027825 */ /* 0x040fe400078e0212 */
[----:B------:R-:W3:Y:S04]  /*1f4a0*/  LDL.LU.64 R18, [R1+0x330] ;  /* 0x0003300001127983 */ /* 0x000ee80000300a00 */
[----:B------:R1:W-:Y:S04]  /*1f4b0*/  STL.64 [R1+0xad8], R4 ;  /* 0x000ad80401007387 */ /* 0x0003e80000100a00 */
[----:B------:R1:W-:Y:S01]  /*1f4c0*/  STL.64 [R1+0xad0], R2 ;  /* 0x000ad00201007387 */ /* 0x0003e20000100a00 */
[----:B------:R-:W-:-:S04]  /*1f4d0*/  IMAD.WIDE R6, R135, 0x4, R28 ;  /* 0x0000000487067825 */ /* 0x000fc800078e021c */
[C---:B-1----:R-:W-:Y:S02]  /*1f4e0*/  IMAD.WIDE R4, R135.reuse, 0x4, R248 ;  /* 0x0000000487047825 */ /* 0x042fe400078e02f8 */
[----:B------:R-:W3:Y:S02]  /*1f4f0*/  LDL.LU.64 R248, [R1+0x328] ;  /* 0x0003280001f87983 */ /* 0x000ee40000300a00 */
[C---:B------:R-:W-:Y:S02]  /*1f500*/  IMAD.WIDE R2, R135.reuse, 0x4, R32 ;  /* 0x0000000487027825 */ /* 0x040fe400078e0220 */
[----:B------:R1:W-:Y:S04]  /*1f510*/  STL.64 [R1+0xac8], R4 ;  /* 0x000ac80401007387 */ /* 0x0003e80000100a00 */
[----:B------:R1:W-:Y:S02]  /*1f520*/  STL.64 [R1+0xac0], R2 ;  /* 0x000ac00201007387 */ /* 0x0003e40000100a00 */
[----:B-1----:R-:W-:-:S04]  /*1f530*/  IMAD.WIDE R4, R135, 0x4, R30 ;  /* 0x0000000487047825 */ /* 0x002fc800078e021e */
[C---:B------:R-:W-:Y:S01]  /*1f540*/  IMAD.WIDE R2, R135.reuse, 0x4, R26 ;  /* 0x0000000487027825 */ /* 0x040fe200078e021a */
[----:B------:R1:W-:Y:S04]  /*1f550*/  STL.64 [R1+0xab8], R4 ;  /* 0x000ab80401007387 */ /* 0x0003e80000100a00 */
[----:B------:R-:W-:Y:S01]  /*1f560*/  STL.64 [R1+0xab0], R6 ;  /* 0x000ab00601007387 */ /* 0x000fe20000100a00 */
[----:B-1----:R-:W-:-:S03]  /*1f570*/  IMAD.WIDE R4, R135, 0x4, R22 ;  /* 0x0000000487047825 */ /* 0x002fc600078e0216 */
[----:B------:R-:W3:Y:S04]  /*1f580*/  LDL.LU.64 R22, [R1+0x320] ;  /* 0x0003200001167983 */ /* 0x000ee80000300a00 */
[----:B------:R2:W-:Y:S04]  /*1f590*/  STL.64 [R1+0x998], R2 ;  /* 0x0009980201007387 */ /* 0x0005e80000100a00 */
[----:B------:R4:W-:Y:S01]  /*1f5a0*/  STL.64 [R1+0xaa8], R4 ;  /* 0x000aa80401007387 */ /* 0x0009e20000100a00 */
[----:B--2---:R-:W-:-:S03]  /*1f5b0*/  IMAD.WIDE R2, R135, 0x4, R250 ;  /* 0x0000000487027825 */ /* 0x004fc600078e02fa */
[----:B------:R-:W2:Y:S04]  /*1f5c0*/  LDL.LU.64 R250, [R1+0x318] ;  /* 0x0003180001fa7983 */ /* 0x000ea80000300a00 */
[----:B------:R1:W-:Y:S01]  /*1f5d0*/  STL.64 [R1+0xaa0], R2 ;  /* 0x000aa00201007387 */ /* 0x0003e20000100a00 */
[----:B----4-:R-:W-:-:S03]  /*1f5e0*/  IMAD.WIDE R4, R135, 0x4, R20 ;  /* 0x0000000487047825 */ /* 0x010fc600078e0214 */
[----:B------:R-:W4:Y:S04]  /*1f5f0*/  LDL.LU.64 R20, [R1+0x310] ;  /* 0x0003100001147983 */ /* 0x000f280000300a00 */
[----:B------:R1:W-:Y:S04]  /*1f600*/  STL.64 [R1+0xa98], R4 ;  /* 0x000a980401007387 */ /* 0x0003e80000100a00 */
[----:B------:R-:W4:Y:S04]  /*1f610*/  LDL.LU.64 R40, [R1+0x308] ;  /* 0x0003080001287983 */ /* 0x000f280000300a00 */
[----:B------:R-:W4:Y:S01]  /*1f620*/  LDL.LU.64 R26, [R1+0x300] ;  /* 0x00030000011a7983 */ /* 0x000f220000300a00 */
[----:B-1----:R-:W-:-:S05]  /*1f630*/  IMAD.WIDE R2, R135, 0x4, R16 ;  /* 0x0000000487027825 */ /* 0x002fca00078e0210 */
[----:B------:R1:W-:Y:S04]  /*1f640*/  STL.64 [R1+0xa90], R2 ;  /* 0x000a900201007387 */ /* 0x0003e80000100a00 */
[----:B------:R-:W4:Y:S01]  /*1f650*/  LDL.LU.64 R16, [R1+0x2f8] ;  /* 0x0002f80001107983 */ /* 0x000f220000300a00 */
[----:B------:R-:W-:-:S03]  /*1f660*/  IMAD.WIDE R4, R135, 0x4, R24 ;  /* 0x0000000487047825 */ /* 0x000fc600078e0218 */
[----:B------:R-:W4:Y:S04]  /*1f670*/  LDL.LU.64 R38, [R1+0x2f0] ;  /* 0x0002f00001267983 */ /* 0x000f280000300a00 */
[----:B------:R-:W-:Y:S01]  /*1f680*/  STL.64 [R1+0xa88], R4 ;  /* 0x000a880401007387 */ /* 0x000fe20000100a00 */
[----:B-1----:R-:W-:-:S03]  /*1f690*/  IMAD.WIDE R2, R135, 0x4, R14 ;  /* 0x0000000487027825 */ /* 0x002fc600078e020e */
[----:B------:R-:W4:Y:S04]  /*1f6a0*/  LDL.LU.64 R14, [R1+0x2e8] ;  /* 0x0002e800010e7983 */ /* 0x000f280000300a00 */
[----:B------:R1:W-:Y:S02]  /*1f6b0*/  STL.64 [R1+0xa80], R2 ;  /* 0x000a800201007387 */ /* 0x0003e40000100a00 */
[C---:B-1----:R-:W-:Y:S02]  /*1f6c0*/  IMAD.WIDE R2, R135.reuse, 0x4, R242 ;  /* 0x0000000487027825 */ /* 0x042fe400078e02f2 */
[----:B------:R-:W4:Y:S04]  /*1f6d0*/  LDL.LU.64 R242, [R1+0x2e0] ;  /* 0x0002e00001f27983 */ /* 0x000f280000300a00 */
[----:B------:R1:W-:Y:S01]  /*1f6e0*/  STL.64 [R1+0xa78], R2 ;  /* 0x000a780201007387 */ /* 0x0003e20000100a00 */
[----:B------:R-:W-:-:S03]  /*1f6f0*/  IMAD.WIDE R4, R135, 0x4, R12 ;  /* 0x0000000487047825 */ /* 0x000fc600078e020c */
[----:B------:R-:W4:Y:S04]  /*1f700*/  LDL.LU.64 R12, [R1+0x2d8] ;  /* 0x0002d800010c7983 */ /* 0x000f280000300a00 */
[----:B------:R-:W-:Y:S01]  /*1f710*/  STL.64 [R1+0x9a0], R4 ;  /* 0x0009a00401007387 */ /* 0x000fe20000100a00 */
[----:B-1----:R-:W-:-:S03]  /*1f720*/  IMAD.WIDE R2, R135, 0x4, R244 ;  /* 0x0000000487027825 */ /* 0x002fc600078e02f4 */
[----:B------:R-:W4:Y:S04]  /*1f730*/  LDL.LU.64 R36, [R1+0x2d0] ;  /* 0x0002d00001247983 */ /* 0x000f280000300a00 */
[----:B------:R-:W4:Y:S04]  /*1f740*/  LDL.LU.64 R244, [R1+0x2c8] ;  /* 0x0002c80001f47983 */ /* 0x000f280000300a00 */
[----:B------:R3:W-:Y:S04]  /*1f750*/  STL.64 [R1+0xa70], R2 ;  /* 0x000a700201007387 */ /* 0x0007e80000100a00 */
[----:B------:R-:W4:Y:S01]  /*1f760*/  LDL.LU.64 R34, [R1+0x2c0] ;  /* 0x0002c00001227983 */ /* 0x000f220000300a00 */
[----:B---3--:R-:W-:-:S03]  /*1f770*/  IMAD.WIDE R2, R135, 0x4, R246 ;  /* 0x0000000487027825 */ /* 0x008fc600078e02f6 */
[----:B------:R-:W3:Y:S04]  /*1f780*/  LDL.LU.64 R246, [R1+0x2b8] ;  /* 0x0002b80001f67983 */ /* 0x000ee80000300a00 */
[----:B------:R1:W-:Y:S01]  /*1f790*/  STL.64 [R1+0xa68], R2 ;  /* 0x000a680201007387 */ /* 0x0003e20000100a00 */
[----:B------:R-:W-:-:S03]  /*1f7a0*/  IMAD.WIDE R4, R135, 0x4, R18 ;  /* 0x0000000487047825 */ /* 0x000fc600078e0212 */
[----:B------:R-:W3:Y:S04]  /*1f7b0*/  LDL.LU.64 R18, [R1+0x2b0] ;  /* 0x0002b00001127983 */ /* 0x000ee80000300a00 */
[----:B------:R-:W-:Y:S04]  /*1f7c0*/  STL.64 [R1+0xa60], R4 ;  /* 0x000a600401007387 */ /* 0x000fe80000100a00 */
[----:B------:R-:W3:Y:S04]  /*1f7d0*/  LDL.LU.64 R32, [R1+0x2a8] ;  /* 0x0002a80001207983 */ /* 0x000ee80000300a00 */
[----:B------:R-:W3:Y:S01]  /*1f7e0*/  LDL.LU.64 R30, [R1+0x2a0] ;  /* 0x0002a000011e7983 */ /* 0x000ee20000300a00 */
[----:B-1----:R-:W-:-:S05]  /*1f7f0*/  IMAD.WIDE R2, R135, 0x4, R248 ;  /* 0x0000000487027825 */ /* 0x002fca00078e02f8 */
[----:B------:R1:W-:Y:S04]  /*1f800*/  STL.64 [R1+0xa58], R2 ;  /* 0x000a580201007387 */ /* 0x0003e80000100a00 */
[----:B------:R-:W3:Y:S04]  /*1f810*/  LDL.LU.64 R28, [R1+0x298] ;  /* 0x00029800011c7983 */ /* 0x000ee80000300a00 */
[----:B------:R-:W3:Y:S04]  /*1f820*/  LDL.LU.64 R24, [R1+0x290] ;  /* 0x0002900001187983 */ /* 0x000ee80000300a00 */
[----:B------:R-:W3:Y:S01]  /*1f830*/  LDL.LU.64 R248, [R1+0x288] ;  /* 0x0002880001f87983 */ /* 0x000ee20000300a00 */
[----:B-1----:R-:W-:-:S03]  /*1f840*/  IMAD.WIDE R2, R135, 0x4, R22 ;  /* 0x0000000487027825 */ /* 0x002fc600078e0216 */
[----:B------:R-:W3:Y:S04]  /*1f850*/  LDL.LU.64 R22, [R1+0x280] ;  /* 0x0002800001167983 */ /* 0x000ee80000300a00 */
[----:B------:R4:W-:Y:S01]  /*1f860*/  STL.64 [R1+0xa50], R2 ;  /* 0x000a500201007387 */ /* 0x0009e20000100a00 */
[----:B--2---:R-:W-:-:S03]  /*1f870*/  IMAD.WIDE R4, R135, 0x4, R250 ;  /* 0x0000000487047825 */ /* 0x004fc600078e02fa */
[----:B------:R-:W2:Y:S04]  /*1f880*/  LDL.LU.64 R250, [R1+0x278] ;  /* 0x0002780001fa7983 */ /* 0x000ea80000300a00 */
[----:B------:R1:W-:Y:S01]  /*1f890*/  STL.64 [R1+0xa48], R4 ;  /* 0x000a480401007387 */ /* 0x0003e20000100a00 */
[----:B----4-:R-:W-:-:S03]  /*1f8a0*/  IMAD.WIDE R2, R135, 0x4, R20 ;  /* 0x0000000487027825 */ /* 0x010fc600078e0214 */
[----:B------:R-:W4:Y:S01]  /*1f8b0*/  LDL.LU.64 R20, [R1+0x270] ;  /* 0x0002700001147983 */ /* 0x000f220000300a00 */
[----:B------:R-:W-:-:S03]  /*1f8c0*/  IMAD.WIDE R6, R135, 0x4, R40 ;  /* 0x0000000487067825 */ /* 0x000fc600078e0228 */
[----:B------:R1:W-:Y:S02]  /*1f8d0*/  STL.64 [R1+0xa40], R2 ;  /* 0x000a400201007387 */ /* 0x0003e40000100a00 */
[C---:B-1----:R-:W-:Y:S02]  /*1f8e0*/  IMAD.WIDE R4, R135.reuse, 0x4, R26 ;  /* 0x0000000487047825 */ /* 0x042fe400078e021a */
[----:B------:R-:W-:Y:S04]  /*1f8f0*/  STL.64 [R1+0x9d8], R6 ;  /* 0x0009d80601007387 */ /* 0x000fe80000100a00 */
[----:B------:R-:W4:Y:S04]  /*1f900*/  LDL.LU.64 R26, [R1+0x268] ;  /* 0x00026800011a7983 */ /* 0x000f280000300a00 */
[----:B------:R1:W-:Y:S01]  /*1f910*/  STL.64 [R1+0xa38], R4 ;  /* 0x000a380401007387 */ /* 0x0003e20000100a00 */
[----:B------:R-:W-:-:S03]  /*1f920*/  IMAD.WIDE R2, R135, 0x4, R16 ;  /* 0x0000000487027825 */ /* 0x000fc600078e0210 */
[----:B------:R-:W4:Y:S01]  /*1f930*/  LDL.LU.64 R16, [R1+0x260] ;  /* 0x0002600001107983 */ /* 0x000f220000300a00 */
[----:B-1----:R-:W-:-:S03]  /*1f940*/  IMAD.WIDE R4, R135, 0x4, R38 ;  /* 0x0000000487047825 */ /* 0x002fc600078e0226 */
[----:B------:R1:W-:Y:S02]  /*1f950*/  STL.64 [R1+0xa30], R2 ;  /* 0x000a300201007387 */ /* 0x0003e40000100a00 */
[C---:B-1----:R-:W-:Y:S02]  /*1f960*/  IMAD.WIDE R2, R135.reuse, 0x4, R14 ;  /* 0x0000000487027825 */ /* 0x042fe400078e020e */
[----:B------:R-:W4:Y:S04]  /*1f970*/  LDL.LU.64 R14, [R1+0x258] ;  /* 0x00025800010e7983 */ /* 0x000f280000300a00 */
[----:B------:R1:W-:Y:S04]  /*1f980*/  STL.64 [R1+0xa28], R4 ;  /* 0x000a280401007387 */ /* 0x0003e80000100a00 */
[----:B------:R1:W-:Y:S02]  /*1f990*/  STL.64 [R1+0xa20], R2 ;  /* 0x000a200201007387 */ /* 0x0003e40000100a00 */
[----:B-1----:R-:W-:-:S02]  /*1f9a0*/  IMAD.WIDE R4, R135, 0x4, R242 ;  /* 0x0000000487047825 */ /* 0x002fc400078e02f2 */
[----:B------:R-:W4:Y:S04]  /*1f9b0*/  LDL.LU.64 R242, [R1+0x250] ;  /* 0x0002500001f27983 */ /* 0x000f280000300a00 */
[----:B------:R1:W-:Y:S01]  /*1f9c0*/  STL.64 [R1+0xa18], R4 ;  /* 0x000a180401007387 */ /* 0x0003e20000100a00 */
[----:B------:R-:W-:-:S03]  /*1f9d0*/  IMAD.WIDE R2, R135, 0x4, R12 ;  /* 0x0000000487027825 */ /* 0x000fc600078e020c */
[----:B------:R-:W4:Y:S04]  /*1f9e0*/  LDL.LU.64 R12, [R1+0x248] ;  /* 0x00024800010c7983 */ /* 0x000f280000300a00 */
[----:B------:R1:W-:Y:S02]  /*1f9f0*/  STL.64 [R1+0xa10], R2 ;  /* 0x000a100201007387 */ /* 0x0003e40000100a00 */
[----:B-1----:R-:W-:-:S04]  /*1fa00*/  IMAD.WIDE R4, R135, 0x4, R36 ;  /* 0x0000000487047825 */ /* 0x002fc800078e0224 */
[C---:B------:R-:W-:Y:S02]  /*1fa10*/  IMAD.WIDE R2, R135.reuse, 0x4, R244 ;  /* 0x0000000487027825 */ /* 0x040fe400078e02f4 */
[----:B------:R-:W4:Y:S04]  /*1fa20*/  LDL.LU.64 R244, [R1+0x240] ;  /* 0x0002400001f47983 */ /* 0x000f280000300a00 */
[----:B------:R1:W-:Y:S04]  /*1fa30*/  STL.64 [R1+0xa08], R4 ;  /* 0x000a080401007387 */ /* 0x0003e80000100a00 */
[----:B------:R3:W-:Y:S01]  /*1fa40*/  STL.64 [R1+0x9e0], R2 ;  /* 0x0009e00201007387 */ /* 0x0007e20000100a00 */
[----:B-1----:R-:W-:-:S04]  /*1fa50*/  IMAD.WIDE R4, R135, 0x4, R34 ;  /* 0x0000000487047825 */ /* 0x002fc800078e0222 */
[C---:B---3--:R-:W-:Y:S02]  /*1fa60*/  IMAD.WIDE R2, R135.reuse, 0x4, R246 ;  /* 0x0000000487027825 */ /* 0x048fe400078e02f6 */
[----:B------:R-:W3:Y:S04]  /*1fa70*/  LDL.LU.64 R246, [R1+0x238] ;  /* 0x0002380001f67983 */ /* 0x000ee80000300a00 */
[----:B------:R1:W-:Y:S04]  /*1fa80*/  STL.64 [R1+0xa00], R4 ;  /* 0x000a000401007387 */ /* 0x0003e80000100a00 */
[----:B------:R1:W-:Y:S02]  /*1fa90*/  STL.64 [R1+0x9f8], R2 ;  /* 0x0009f80201007387 */ /* 0x0003e40000100a00 */
[----:B-1----:R-:W-:-:S02]  /*1faa0*/  IMAD.WIDE R4, R135, 0x4, R18 ;  /* 0x0000000487047825 */ /* 0x002fc400078e0212 */
[----:B------:R-:W3:Y:S02]  /*1fab0*/  LDL.LU.64 R18, [R1+0x230] ;  /* 0x0002300001127983 */ /* 0x000ee40000300a00 */
[C---:B------:R-:W-:Y:S02]  /*1fac0*/  IMAD.WIDE R2, R135.reuse, 0x4, R32 ;  /* 0x0000000487027825 */ /* 0x040fe400078e0220 */
[----:B------:R1:W-:Y:S04]  /*1fad0*/  STL.64 [R1+0x9f0], R4 ;  /* 0x0009f00401007387 */ /* 0x0003e80000100a00 */
[----:B------:R1:W-:Y:S01]  /*1fae0*/  STL.64 [R1+0x9e8], R2 ;  /* 0x0009e80201007387 */ /* 0x0003e20000100a00 */
[----:B------:R-:W-:-:S04]  /*1faf0*/  IMAD.WIDE R6, R135, 0x4, R28 ;  /* 0x0000000487067825 */ /* 0x000fc800078e021c */
        /* <DEDUP_REMOVED lines=8> */
[----:B-1----:R-:W-:-:S03]  /*1fb80*/  IMAD.WIDE R2, R135, 0x4, R22 ;  /* 0x0000000487027825 */ /* 0x002fc600078e0216 */
[----:B------:R-:W3:Y:S04]  /*1fb90*/  LDL.LU.64 R22, [R1+0x220] ;  /* 0x0002200001167983 */ /* 0x000ee80000300a00 */
[----:B------:R4:W-:Y:S01]  /*1fba0*/  STL.64 [R1+0x9b0], R2 ;  /* 0x0009b00201007387 */ /* 0x0009e20000100a00 */
[----:B--2---:R-:W-:-:S03]  /*1fbb0*/  IMAD.WIDE R4, R135, 0x4, R250 ;  /* 0x0000000487047825 */ /* 0x004fc600078e02fa */
[----:B------:R-:W2:Y:S04]  /*1fbc0*/  LDL.LU.64 R250, [R1+0x218] ;  /* 0x0002180001fa7983 */ /* 0x000ea80000300a00 */
[----:B------:R1:W-:Y:S01]  /*1fbd0*/  STL.64 [R1+0x9a8], R4 ;  /* 0x0009a80401007387 */ /* 0x0003e20000100a00 */
[----:B----4-:R-:W-:-:S03]  /*1fbe0*/  IMAD.WIDE R2, R135, 0x4, R20 ;  /* 0x0000000487027825 */ /* 0x010fc600078e0214 */
[----:B------:R-:W4:Y:S04]  /*1fbf0*/  LDL.LU.64 R40, [R1+0x210] ;  /* 0x0002100001287983 */ /* 0x000f280000300a00 */
[----:B------:R-:W4:Y:S04]  /*1fc00*/  LDL.LU.64 R24, [R1+0x208] ;  /* 0x0002080001187983 */ /* 0x000f280000300a00 */
[----:B------:R1:W-:Y:S04]  /*1fc10*/  STL.64 [R1+0x990], R2 ;  /* 0x0009900201007387 */ /* 0x0003e80000100a00 */
[----:B------:R-:W4:Y:S01]  /*1fc20*/  LDL.LU.64 R20, [R1+0x200] ;  /* 0x0002000001147983 */ /* 0x000f220000300a00 */
[----:B-1----:R-:W-:-:S03]  /*1fc30*/  IMAD.WIDE R4, R135, 0x4, R26 ;  /* 0x0000000487047825 */ /* 0x002fc600078e021a */
[----:B------:R-:W4:Y:S04]  /*1fc40*/  LDL.LU.64 R38, [R1+0x1f8] ;  /* 0x0001f80001267983 */ /* 0x000f280000300a00 */
[----:B------:R-:W-:Y:S01]  /*1fc50*/  STL.64 [R1+0x988], R4 ;  /* 0x0009880401007387 */ /* 0x000fe20000100a00 */
[----:B------:R-:W-:-:S03]  /*1fc60*/  IMAD.WIDE R2, R135, 0x4, R16 ;  /* 0x0000000487027825 */ /* 0x000fc600078e0210 */
[----:B------:R-:W4:Y:S04]  /*1fc70*/  LDL.LU.64 R16, [R1+0x1f0] ;  /* 0x0001f00001107983 */ /* 0x000f280000300a00 */
[----:B------:R1:W-:Y:S02]  /*1fc80*/  STL.64 [R1+0x970], R2 ;  /* 0x0009700201007387 */ /* 0x0003e40000100a00 */
[C---:B-1----:R-:W-:Y:S02]  /*1fc90*/  IMAD.WIDE R2, R135.reuse, 0x4, R14 ;  /* 0x0000000487027825 */ /* 0x042fe400078e020e */
[----:B------:R-:W4:Y:S04]  /*1fca0*/  LDL.LU.64 R14, [R1+0x1e8] ;  /* 0x0001e800010e7983 */ /* 0x000f280000300a00 */
[----:B------:R1:W-:Y:S01]  /*1fcb0*/  STL.64 [R1+0x968], R2 ;  /* 0x0009680201007387 */ /* 0x0003e20000100a00 */
[----:B------:R-:W-:-:S03]  /*1fcc0*/  IMAD.WIDE R4, R135, 0x4, R242 ;  /* 0x0000000487047825 */ /* 0x000fc600078e02f2 */
[----:B------:R-:W4:Y:S04]  /*1fcd0*/  LDL.LU.64 R242, [R1+0x1e0] ;  /* 0x0001e00001f27983 */ /* 0x000f280000300a00 */
[----:B------:R-:W-:Y:S04]  /*1fce0*/  STL.64 [R1+0x960], R4 ;  /* 0x0009600401007387 */ /* 0x000fe80000100a00 */
[----:B------:R-:W4:Y:S01]  /*1fcf0*/  LDL.LU.64 R36, [R1+0x1d8] ;  /* 0x0001d80001247983 */ /* 0x000f220000300a00 */
[----:B-1----:R-:W-:-:S03]  /*1fd00*/  IMAD.WIDE R2, R135, 0x4, R12 ;  /* 0x0000000487027825 */ /* 0x002fc600078e020c */
[----:B------:R-:W4:Y:S04]  /*1fd10*/  LDL.LU.64 R12, [R1+0x1d0] ;  /* 0x0001d000010c7983 */ /* 0x000f280000300a00 */
[----:B------:R1:W-:Y:S04]  /*1fd20*/  STL.64 [R1+0x958], R2 ;  /* 0x0009580201007387 */ /* 0x0003e80000100a00 */
[----:B------:R-:W4:Y:S01]  /*1fd30*/  LDL.LU.64 R34, [R1+0x1c8] ;  /* 0x0001c80001227983 */ /* 0x000f220000300a00 */
[----:B-1----:R-:W-:-:S03]  /*1fd40*/  IMAD.WIDE R2, R135, 0x4, R244 ;  /* 0x0000000487027825 */ /* 0x002fc600078e02f4 */
[----:B------:R-:W4:Y:S04]  /*1fd50*/  LDL.LU.64 R244, [R1+0x1c0] ;  /* 0x0001c00001f47983 */ /* 0x000f280000300a00 */
[----:B------:R1:W-:Y:S01]  /*1fd60*/  STL.64 [R1+0x950], R2 ;  /* 0x0009500201007387 */ /* 0x0003e20000100a00 */
[----:B---3--:R-:W-:-:S03]  /*1fd70*/  IMAD.WIDE R4, R135, 0x4, R246 ;  /* 0x0000000487047825 */ /* 0x008fc600078e02f6 */
        /* <DEDUP_REMOVED lines=12> */
[----:B------:R-:W-:-:S03]  /*1fe40*/  IMAD.WIDE R4, R135, 0x4, R22 ;  /* 0x0000000487047825 */ /* 0x000fc600078e0216 */
[----:B------:R-:W3:Y:S04]  /*1fe50*/  LDL.LU.64 R22, [R1+0x180] ;  /* 0x0001800001167983 */ /* 0x000ee80000300a00 */
[----:B------:R1:W-:Y:S01]  /*1fe60*/  STL.64 [R1+0x930], R4 ;  /* 0x0009300401007387 */ /* 0x0003e20000100a00 */
[----:B--2---:R-:W-:-:S03]  /*1fe70*/  IMAD.WIDE R2, R135, 0x4, R250 ;  /* 0x0000000487027825 */ /* 0x004fc600078e02fa */
[----:B------:R-:W2:Y:S01]  /*1fe80*/  LDL.LU.64 R250, [R1+0x178] ;  /* 0x0001780001fa7983 */ /* 0x000ea20000300a00 */
[----:B----4-:R-:W-:-:S03]  /*1fe90*/  IMAD.WIDE R6, R135, 0x4, R40 ;  /* 0x0000000487067825 */ /* 0x010fc600078e0228 */
[----:B------:R4:W-:Y:S01]  /*1fea0*/  STL.64 [R1+0x928], R2 ;  /* 0x0009280201007387 */ /* 0x0009e20000100a00 */
[----:B-1----:R-:W-:-:S03]  /*1feb0*/  IMAD.WIDE R4, R135, 0x4, R24 ;  /* 0x0000000487047825 */ /* 0x002fc600078e0218 */
[----:B------:R-:W-:Y:S04]  /*1fec0*/  STL.64 [R1+0x920], R6 ;  /* 0x0009200601007387 */ /* 0x000fe80000100a00 */
[----:B------:R-:W2:Y:S01]  /*1fed0*/  LDL.LU.64 R24, [R1+0x170] ;  /* 0x0001700001187983 */ /* 0x000ea20000300a00 */
[----:B----4-:R-:W-:-:S03]  /*1fee0*/  IMAD.WIDE R2, R135, 0x4, R20 ;  /* 0x0000000487027825 */ /* 0x010fc600078e0214 */
        /* <DEDUP_REMOVED lines=18> */
[----:B------:R1:W-:Y:S02]  /*20010*/  STL.64 [R1+0x8e0], R2 ;  /* 0x0008e00201007387 */ /* 0x0003e40000100a00 */
[----:B-1----:R-:W-:-:S04]  /*20020*/  IMAD.WIDE R4, R135, 0x4, R34 ;  /* 0x0000000487047825 */ /* 0x002fc800078e0222 */
[C---:B------:R-:W-:Y:S02]  /*20030*/  IMAD.WIDE R2, R135.reuse, 0x4, R244 ;  /* 0x0000000487027825 */ /* 0x040fe400078e02f4 */
[----:B------:R-:W4:Y:S04]  /*20040*/  LDL.LU.64 R244, [R1+0x138] ;  /* 0x0001380001f47983 */ /* 0x000f280000300a00 */
[----:B------:R3:W-:Y:S04]  /*20050*/  STL.64 [R1+0x8d8], R4 ;  /* 0x0008d80401007387 */ /* 0x0007e80000100a00 */
[----:B------:R1:W-:Y:S01]  /*20060*/  STL.64 [R1+0x8d0], R2 ;  /* 0x0008d00201007387 */ /* 0x0003e20000100a00 */
[----:B---3--:R-:W-:-:S03]  /*20070*/  IMAD.WIDE R4, R135, 0x4, R246 ;  /* 0x0000000487047825 */ /* 0x008fc600078e02f6 */
[----:B------:R-:W3:Y:S01]  /*20080*/  LDL.LU.64 R246, [R1+0x130] ;  /* 0x0001300001f67983 */ /* 0x000ee20000300a00 */
[----:B-1----:R-:W-:-:S03]  /*20090*/  IMAD.WIDE R2, R135, 0x4, R32 ;  /* 0x0000000487027825 */ /* 0x002fc600078e0220 */
[----:B------:R1:W-:Y:S04]  /*200a0*/  STL.64 [R1+0x8c8], R4 ;  /* 0x0008c80401007387 */ /* 0x0003e80000100a00 */
[----:B------:R1:W-:Y:S02]  /*200b0*/  STL.64 [R1+0x8c0], R2 ;  /* 0x0008c00201007387 */ /* 0x0003e40000100a00 */
[----:B-1----:R-:W-:-:S04]  /*200c0*/  IMAD.WIDE R4, R135, 0x4, R30 ;  /* 0x0000000487047825 */ /* 0x002fc800078e021e */
[C---:B------:R-:W-:Y:S01]  /*200d0*/  IMAD.WIDE R6, R135.reuse, 0x4, R28 ;  /* 0x0000000487067825 */ /* 0x040fe200078e021c */
[----:B------:R1:W-:Y:S03]  /*200e0*/  STL.64 [R1+0x8b8], R4 ;  /* 0x0008b80401007387 */ /* 0x0003e60000100a00 */
[C---:B------:R-:W-:Y:S01]  /*200f0*/  IMAD.WIDE R2, R135.reuse, 0x4, R26 ;  /* 0x0000000487027825 */ /* 0x040fe200078e021a */
[----:B------:R-:W-:Y:S03]  /*20100*/  STL.64 [R1+0x8b0], R6 ;  /* 0x0008b00601007387 */ /* 0x000fe60000100a00 */
[C---:B-1----:R-:W-:Y:S02]  /*20110*/  IMAD.WIDE R4, R135.reuse, 0x4, R18 ;  /* 0x0000000487047825 */ /* 0x042fe400078e0212 */
[----:B------:R-:W3:Y:S04]  /*20120*/  LDL.LU.64 R18, [R1+0x120] ;  /* 0x0001200001127983 */ /* 0x000ee80000300a00 */
[----:B------:R1:W-:Y:S04]  /*20130*/  STL.64 [R1+0x8a8], R2 ;  /* 0x0008a80201007387 */ /* 0x0003e80000100a00 */
[----:B------:R1:W-:Y:S02]  /*20140*/  STL.64 [R1+0x8a0], R4 ;  /* 0x0008a00401007387 */ /* 0x0003e40000100a00 */
[----:B-1----:R-:W-:-:S02]  /*20150*/  IMAD.WIDE R2, R135, 0x4, R248 ;  /* 0x0000000487027825 */ /* 0x002fc400078e02f8 */
[----:B------:R-:W3:Y:S04]  /*20160*/  LDL.LU.64 R248, [R1+0x118] ;  /* 0x0001180001f87983 */ /* 0x000ee80000300a00 */
[----:B------:R2:W-:Y:S01]  /*20170*/  STL.64 [R1+0x898], R2 ;  /* 0x0008980201007387 */ /* 0x0005e20000100a00 */
[----:B------:R-:W-:-:S03]  /*20180*/  IMAD.WIDE R4, R135, 0x4, R22 ;  /* 0x0000000487047825 */ /* 0x000fc600078e0216 */
[----:B------:R-:W3:Y:S04]  /*20190*/  LDL.LU.64 R22, [R1+0x110] ;  /* 0x0001100001167983 */ /* 0x000ee80000300a00 */
[----:B------:R1:W-:Y:S04]  /*201a0*/  STL.64 [R1+0x890], R4 ;  /* 0x0008900401007387 */ /* 0x0003e80000100a00 */
[----:B------:R-:W3:Y:S04]  /*201b0*/  LDL.LU.64 R28, [R1+0x108] ;  /* 0x00010800011c7983 */ /* 0x000ee80000300a00 */
[----:B------:R-:W3:Y:S01]  /*201c0*/  LDL.LU.64 R26, [R1+0x100] ;  /* 0x00010000011a7983 */ /* 0x000ee20000300a00 */
[----:B--2---:R-:W-:-:S05]  /*201d0*/  IMAD.WIDE R2, R135, 0x4, R250 ;  /* 0x0000000487027825 */ /* 0x004fca00078e02fa */
[----:B------:R4:W-:Y:S04]  /*201e0*/  STL.64 [R1+0x888], R2 ;  /* 0x0008880201007387 */ /* 0x0009e80000100a00 */
[----:B------:R-:W2:Y:S01]  /*201f0*/  LDL.LU.64 R250, [R1+0xf8] ;  /* 0x0000f80001fa7983 */ /* 0x000ea20000300a00 */
[----:B-1----:R-:W-:-:S03]  /*20200*/  IMAD.WIDE R4, R135, 0x4, R24 ;  /* 0x0000000487047825 */ /* 0x002fc600078e0218 */
[----:B------:R-:W2:Y:S01]  /*20210*/  LDL.LU.64 R24, [R1+0xf0] ;  /* 0x0000f00001187983 */ /* 0x000ea20000300a00 */
[----:B----4-:R-:W-:-:S03]  /*20220*/  IMAD.WIDE R2, R135, 0x4, R20 ;  /* 0x0000000487027825 */ /* 0x010fc600078e0214 */
[----:B------:R1:W-:Y:S04]  /*20230*/  STL.64 [R1+0x880], R4 ;  /* 0x0008800401007387 */ /* 0x0003e80000100a00 */
[----:B------:R4:W-:Y:S01]  /*20240*/  STL.64 [R1+0x878], R2 ;  /* 0x0008780201007387 */ /* 0x0009e20000100a00 */
[----:B-1----:R-:W-:-:S03]  /*20250*/  IMAD.WIDE R4, R135, 0x4, R142 ;  /* 0x0000000487047825 */ /* 0x002fc600078e028e */
[----:B------:R-:W2:Y:S04]  /*20260*/  LDL.LU.64 R142, [R1+0x1740] ;  /* 0x00174000018e7983 */ /* 0x000ea80000300a00 */
[----:B------:R-:W2:Y:S04]  /*20270*/  LDL.LU.64 R20, [R1+0xe8] ;  /* 0x0000e80001147983 */ /* 0x000ea80000300a00 */
[----:B------:R1:W-:Y:S01]  /*20280*/  STL.64 [R1+0x870], R4 ;  /* 0x0008700401007387 */ /* 0x0003e20000100a00 */
[----:B----4-:R-:W-:-:S05]  /*20290*/  IMAD.WIDE R2, R135, 0x4, R16 ;  /* 0x0000000487027825 */ /* 0x010fca00078e0210 */
[----:B------:R4:W-:Y:S01]  /*202a0*/  STL.64 [R1+0x868], R2 ;  /* 0x0008680201007387 */ /* 0x0009e20000100a00 */
[----:B-1----:R-:W-:-:S03]  /*202b0*/  IMAD.WIDE R4, R135, 0x4, R14 ;  /* 0x0000000487047825 */ /* 0x002fc600078e020e */
[----:B------:R-:W2:Y:S04]  /*202c0*/  LDL.LU.64 R14, [R1+0xe0] ;  /* 0x0000e000010e7983 */ /* 0x000ea80000300a00 */
[----:B------:R-:W-:Y:S04]  /*202d0*/  STL.64 [R1+0x860], R4 ;  /* 0x0008600401007387 */ /* 0x000fe80000100a00 */
[----:B------:R-:W2:Y:S01]  /*202e0*/  LDL.LU.64 R34, [R1+0xd8] ;  /* 0x0000d80001227983 */ /* 0x000ea20000300a00 */
[----:B----4-:R-:W-:-:S03]  /*202f0*/  IMAD.WIDE R2, R135, 0x4, R242 ;  /* 0x0000000487027825 */ /* 0x010fc600078e02f2 */
[----:B------:R-:W4:Y:S04]  /*20300*/  LDL.LU.64 R242, [R1+0xd0] ;  /* 0x0000d00001f27983 */ /* 0x000f280000300a00 */
[----:B------:R1:W-:Y:S04]  /*20310*/  STL.64 [R1+0x858], R2 ;  /* 0x0008580201007387 */ /* 0x0003e80000100a00 */
[----:B------:R-:W4:Y:S01]  /*20320*/  LDL.LU.64 R32, [R1+0xc8] ;  /* 0x0000c80001207983 */ /* 0x000f220000300a00 */
[----:B-1----:R-:W-:-:S03]  /*20330*/  IMAD.WIDE R2, R135, 0x4, R12 ;  /* 0x0000000487027825 */ /* 0x002fc600078e020c */
[----:B------:R-:W4:Y:S04]  /*20340*/  LDL.LU.64 R12, [R1+0xc0] ;  /* 0x0000c000010c7983 */ /* 0x000f280000300a00 */
[----:B------:R3:W-:Y:S01]  /*20350*/  STL.64 [R1+0x418], R2 ;  /* 0x0004180201007387 */ /* 0x0007e20000100a00 */
[----:B------:R-:W-:-:S03]  /*20360*/  IMAD.WIDE R4, R135, 0x4, R244 ;  /* 0x0000000487047825 */ /* 0x000fc600078e02f4 */
[----:B------:R-:W4:Y:S04]  /*20370*/  LDL.LU.64 R244, [R1+0xb8] ;  /* 0x0000b80001f47983 */ /* 0x000f280000300a00 */
[----:B------:R1:W-:Y:S04]  /*20380*/  STL.64 [R1+0x408], R4 ;  /* 0x0004080401007387 */ /* 0x0003e80000100a00 */
[----:B------:R-:W4:Y:S01]  /*20390*/  LDL.LU.64 R30, [R1+0xb0] ;  /* 0x0000b000011e7983 */ /* 0x000f220000300a00 */
[----:B---3--:R-:W-:-:S03]  /*203a0*/  IMAD.WIDE R2, R135, 0x4, R246 ;  /* 0x0000000487027825 */ /* 0x008fc600078e02f6 */
[----:B------:R-:W3:Y:S04]  /*203b0*/  LDL.LU.64 R246, [R1+0xa8] ;  /* 0x0000a80001f67983 */ /* 0x000ee80000300a00 */
[----:B------:R2:W-:Y:S04]  /*203c0*/  STL.64 [R1+0x3e0], R2 ;  /* 0x0003e00201007387 */ /* 0x0005e80000100a00 */
[----:B------:R-:W3:Y:S01]  /*203d0*/  LDL.LU.64 R16, [R1+0xa0] ;  /* 0x0000a00001107983 */ /* 0x000ee20000300a00 */
[----:B-1----:R-:W-:-:S04]  /*203e0*/  IMAD.WIDE R4, R135, 0x4, R248 ;  /* 0x0000000487047825 */ /* 0x002fc800078e02f8 */
[----:B------:R-:W-:-:S04]  /*203f0*/  IMAD.WIDE R6, R135, 0x4, R28 ;  /* 0x0000000487067825 */ /* 0x000fc800078e021c */
[C---:B--2---:R-:W-:Y:S02]  /*20400*/  IMAD.WIDE R2, R135.reuse, 0x4, R142 ;  /* 0x0000000487027825 */ /* 0x044fe400078e028e */
[----:B------:R-:W2:Y:S04]  /*20410*/  LDL.LU.64 R142, [R1+0x98] ;  /* 0x00009800018e7983 */ /* 0x000ea80000300a00 */
[----:B------:R1:W-:Y:S02]  /*20420*/  STL.64 [R1+0x3d8], R2 ;  /* 0x0003d80201007387 */ /* 0x0003e40000100a00 */
[C---:B-1----:R-:W-:Y:S02]  /*20430*/  IMAD.WIDE R2, R135.reuse, 0x4, R18 ;  /* 0x0000000487027825 */ /* 0x042fe400078e0212 */
[----:B------:R-:W2:Y:S04]  /*20440*/  LDL.LU.64 R18, [R1+0x90] ;  /* 0x0000900001127983 */ /* 0x000ea80000300a00 */
[----:B------:R1:W-:Y:S04]  /*20450*/  STL.64 [R1+0x3b8], R2 ;  /* 0x0003b80201007387 */ /* 0x0003e80000100a00 */
[----:B------:R-:W2:Y:S04]  /*20460*/  LDL.LU.64 R248, [R1+0x88] ;  /* 0x0000880001f87983 */ /* 0x000ea80000300a00 */
[----:B------:R1:W-:Y:S02]  /*20470*/  STL.64 [R1+0x390], R4 ;  /* 0x0003900401007387 */ /* 0x0003e40000100a00 */
[----:B-1----:R-:W-:-:S02]  /*20480*/  IMAD.WIDE R2, R135, 0x4, R22 ;  /* 0x0000000487027825 */ /* 0x002fc400078e0216 */
[----:B------:R-:W2:Y:S04]  /*20490*/  LDL.LU.64 R22, [R1+0x80] ;  /* 0x0000800001167983 */ /* 0x000ea80000300a00 */
[----:B------:R1:W-:Y:S01]  /*204a0*/  STL.64 [R1+0x378], R2 ;  /* 0x0003780201007387 */ /* 0x0003e20000100a00 */
[----:B------:R-:W-:-:S03]  /*204b0*/  IMAD.WIDE R4, R135, 0x4, R26 ;  /* 0x0000000487047825 */ /* 0x000fc600078e021a */
[----:B------:R-:W-:Y:S04]  /*204c0*/  STL.64 [R1+0x370], R6 ;  /* 0x0003700601007387 */ /* 0x000fe80000100a00 */
[----:B------:R-:W2:Y:S01]  /*204d0*/  LDL.LU.64 R28, [R1+0x78] ;  /* 0x00007800011c7983 */ /* 0x000ea20000300a00 */
[----:B-1----:R-:W-:-:S03]  /*204e0*/  IMAD.WIDE R2, R135, 0x4, R250 ;  /* 0x0000000487027825 */ /* 0x002fc600078e02fa */
[----:B------:R1:W-:Y:S04]  /*204f0*/  STL.64 [R1+0x368], R4 ;  /* 0x0003680401007387 */ /* 0x0003e80000100a00 */
[----:B------:R-:W2:Y:S04]  /*20500*/  LDL.LU.64 R250, [R1+0x70] ;  /* 0x0000700001fa7983 */ /* 0x000ea80000300a00 */
[----:B------:R1:W-:Y:S04]  /*20510*/  STL.64 [R1+0x338], R2 ;  /* 0x0003380201007387 */ /* 0x0003e80000100a00 */
[----:B------:R-:W2:Y:S01]  /*20520*/  LDL.LU.64 R26, [R1+0x68] ;  /* 0x00006800011a7983 */ /* 0x000ea20000300a00 */
[----:B-1----:R-:W-:-:S04]  /*20530*/  IMAD.WIDE R4, R135, 0x4, R20 ;  /* 0x0000000487047825 */ /* 0x002fc800078e0214 */
[C---:B------:R-:W-:Y:S02]  /*20540*/  IMAD.WIDE R2, R135.reuse, 0x4, R24 ;  /* 0x0000000487027825 */ /* 0x040fe400078e0218 */
[----:B------:R-:W2:Y:S04]  /*20550*/  LDL.LU.64 R24, [R1+0x60] ;  /* 0x0000600001187983 */ /* 0x000ea80000300a00 */
[----:B------:R1:W-:Y:S04]  /*20560*/  STL.64 [R1+0x318], R2 ;  /* 0x0003180201007387 */ /* 0x0003e80000100a00 */
[----:B------:R-:W2:Y:S04]  /*20570*/  LDL.LU.64 R20, [R1+0x58] ;  /* 0x0000580001147983 */ /* 0x000ea80000300a00 */
[----:B------:R4:W-:Y:S01]  /*20580*/  STL.64 [R1+0x308], R4 ;  /* 0x0003080401007387 */ /* 0x0009e20000100a00 */
[----:B-1----:R-:W-:-:S03]  /*20590*/  IMAD.WIDE R2, R135, 0x4, R14 ;  /* 0x0000000487027825 */ /* 0x002fc600078e020e */
[----:B------:R-:W2:Y:S04]  /*205a0*/  LDL.LU.64 R14, [R1+0x420] ;  /* 0x00042000010e7983 */ /* 0x000ea80000300a00 */
[----:B------:R1:W-:Y:S01]  /*205b0*/  STL.64 [R1+0x2e8], R2 ;  /* 0x0002e80201007387 */ /* 0x0003e20000100a00 */
[----:B----4-:R-:W-:-:S04]  /*205c0*/  IMAD.WIDE R4, R135, 0x4, R34 ;  /* 0x0000000487047825 */ /* 0x010fc800078e0222 */
[C---:B-1----:R-:W-:Y:S02]  /*205d0*/  IMAD.WIDE R2, R135.reuse, 0x4, R242 ;  /* 0x0000000487027825 */ /* 0x042fe400078e02f2 */
        /* <DEDUP_REMOVED lines=11> */
[----:B------:R1:W-:Y:S02]  /*20690*/  STL.64 [R1+0x1e0], R4 ;  /* 0x0001e00401007387 */ /* 0x0003e40000100a00 */
[C---:B-1----:R-:W-:Y:S02]  /*206a0*/  IMAD.WIDE R4, R135.reuse, 0x4, R246 ;  /* 0x0000000487047825 */ /* 0x042fe400078e02f6 */
[----:B------:R-:W3:Y:S04]  /*206b0*/  LDL.LU.64 R246, [R1+0x440] ;  /* 0x0004400001f67983 */ /* 0x000ee80000300a00 */
[----:B------:R1:W-:Y:S04]  /*206c0*/  STL.64 [R1+0x1c8], R2 ;  /* 0x0001c80201007387 */ /* 0x0003e80000100a00 */
[----:B------:R-:W-:Y:S01]  /*206d0*/  STL.64 [R1+0x198], R4 ;  /* 0x0001980401007387 */ /* 0x000fe20000100a00 */
[----:B-1----:R-:W-:-:S03]  /*206e0*/  IMAD.WIDE R2, R135, 0x4, R16 ;  /* 0x0000000487027825 */ /* 0x002fc600078e0210 */
[----:B------:R-:W3:Y:S04]  /*206f0*/  LDL.LU.64 R16, [R1+0x448] ;  /* 0x0004480001107983 */ /* 0x000ee80000300a00 */
[----:B------:R1:W-:Y:S01]  /*20700*/  STL.64 [R1+0x178], R2 ;  /* 0x0001780201007387 */ /* 0x0003e20000100a00 */
[----:B--2---:R-:W-:-:S04]  /*20710*/  IMAD.WIDE R142, R135, 0x4, R142 ;  /* 0x00000004878e7825 */ /* 0x004fc800078e028e */
[C---:B-1----:R-:W-:Y:S02]  /*20720*/  IMAD.WIDE R2, R135.reuse, 0x4, R18 ;  /* 0x0000000487027825 */ /* 0x042fe400078e0212 */
[----:B------:R-:W2:Y:S04]  /*20730*/  LDL.LU.64 R18, [R1+0x450] ;  /* 0x0004500001127983 */ /* 0x000ea80000300a00 */
[----:B------:R1:W-:Y:S01]  /*20740*/  STL.64 [R1+0xf0], R2 ;  /* 0x0000f00201007387 */ /* 0x0003e20000100a00 */
[----:B------:R-:W-:-:S03]  /*20750*/  IMAD.WIDE R4, R135, 0x4, R248 ;  /* 0x0000000487047825 */ /* 0x000fc600078e02f8 */
[----:B------:R-:W2:Y:S04]  /*20760*/  LDL.LU.64 R248, [R1+0x458] ;  /* 0x0004580001f87983 */ /* 0x000ea80000300a00 */
[----:B------:R-:W-:Y:S01]  /*20770*/  STL.64 [R1+0xb8], R4 ;  /* 0x0000b80401007387 */ /* 0x000fe20000100a00 */
[----:B-1----:R-:W-:-:S03]  /*20780*/  IMAD.WIDE R2, R135, 0x4, R22 ;  /* 0x0000000487027825 */ /* 0x002fc600078e0216 */
[----:B------:R-:W2:Y:S04]  /*20790*/  LDL.LU.64 R22, [R1+0x460] ;  /* 0x0004600001167983 */ /* 0x000ea80000300a00 */
[----:B------:R-:W-:Y:S04]  /*207a0*/  STL.64 [R1+0x128], R142 ;  /* 0x0001288e01007387 */ /* 0x000fe80000100a00 */
[----:B------:R1:W-:Y:S04]  /*207b0*/  STL.64 [R1+0x88], R2 ;  /* 0x0000880201007387 */ /* 0x0003e80000100a00 */
[----:B------:R-:W-:Y:S01]  /*207c0*/  STL.64 [R1+0x16c8], R142 ;  /* 0x0016c88e01007387 */ /* 0x000fe20000100a00 */
[----:B-1----:R-:W-:-:S03]  /*207d0*/  IMAD.WIDE R2, R135, 0x4, R250 ;  /* 0x0000000487027825 */ /* 0x002fc600078e02fa */
[----:B------:R-:W2:Y:S01]  /*207e0*/  LDL.LU.64 R250, [R1+0x468] ;  /* 0x0004680001fa7983 */ /* 0x000ea20000300a00 */
[----:B------:R-:W-:-:S05]  /*207f0*/  IMAD.WIDE R4, R135, 0x4, R28 ;  /* 0x0000000487047825 */ /* 0x000fca00078e021c */
[----:B------:R1:W-:Y:S04]  /*20800*/  STL.64 [R1+0x80], R4 ;  /* 0x0000800401007387 */ /* 0x0003e80000100a00 */
[----:B------:R1:W-:Y:S02]  /*20810*/  STL.64 [R1+0x70], R2 ;  /* 0x0000700201007387 */ /* 0x0003e40000100a00 */
[C---:B-1----:R-:W-:Y:S02]  /*20820*/  IMAD.WIDE R4, R135.reuse, 0x4, R26 ;  /* 0x0000000487047825 */ /* 0x042fe400078e021a */
[----:B------:R-:W2:Y:S02]  /*20830*/  LDL.LU.64 R26, [R1+0x470] ;  /* 0x00047000011a7983 */ /* 0x000ea40000300a00 */
[----:B------:R-:W-:-:S02]  /*20840*/  IMAD.WIDE R2, R135, 0x4, R24 ;  /* 0x0000000487027825 */ /* 0x000fc400078e0218 */
[----:B------:R1:W-:Y:S04]  /*20850*/  STL.64 [R1+0x50], R4 ;  /* 0x0000500401007387 */ /* 0x0003e80000100a00 */
[----:B------:R-:W-:Y:S01]  /*20860*/  STL.64 [R1+0x48], R2 ;  /* 0x0000480201007387 */ /* 0x000fe20000100a00 */
[----:B------:R-:W-:-:S04]  /*20870*/  IMAD.WIDE R6, R135, 0x4, R14 ;  /* 0x0000000487067825 */ /* 0x000fc800078e020e */
[----:B-1----:R-:W-:-:S05]  /*20880*/  IMAD.WIDE R4, R135, 0x4, R20 ;  /* 0x0000000487047825 */ /* 0x002fca00078e0214 */
[----:B------:R-:W-:Y:S04]  /*20890*/  STL.64 [R1+0x16d0], R4 ;  /* 0x0016d00401007387 */ /* 0x000fe80000100a00 */
[----:B------:R-:W2:Y:S01]  /*208a0*/  LDL.LU.64 R28, [R1+0x478] ;  /* 0x00047800011c7983 */ /* 0x000ea20000300a00 */
[----:B----4-:R-:W-:-:S03]  /*208b0*/  IMAD.WIDE R8, R135, 0x4, R242 ;  /* 0x0000000487087825 */ /* 0x010fc600078e02f2 */
[----:B------:R-:W-:Y:S04]  /*208c0*/  STL.64 [R1+0x16d8], R6 ;  /* 0x0016d80601007387 */ /* 0x000fe80000100a00 */
[----:B------:R-:W4:Y:S04]  /*208d0*/  LDL.LU.64 R242, [R1+0x480] ;  /* 0x0004800001f27983 */ /* 0x000f280000300a00 */
[----:B------:R-:W-:Y:S01]  /*208e0*/  STL.64 [R1+0x16b8], R8 ;  /* 0x0016b80801007387 */ /* 0x000fe20000100a00 */
[----:B---3--:R-:W-:-:S05]  /*208f0*/  IMAD.WIDE R10, R135, 0x4, R12 ;  /* 0x00000004870a7825 */ /* 0x008fca00078e020c */
[----:B------:R-:W-:Y:S01]  /*20900*/  STL.64 [R1+0x16b0], R10 ;  /* 0x0016b00a01007387 */ /* 0x000fe20000100a00 */
[----:B------:R-:W-:-:S03]  /*20910*/  IMAD.WIDE R12, R135, 0x4, R244 ;  /* 0x00000004870c7825 */ /* 0x000fc600078e02f4 */
[----:B------:R-:W3:Y:S04]  /*20920*/  LDL.LU.64 R244, [R1+0x488] ;  /* 0x0004880001f47983 */ /* 0x000ee80000300a00 */
[----:B------:R1:W-:Y:S01]  /*20930*/  STL.64 [R1+0x1698], R12 ;  /* 0x0016980c01007387 */ /* 0x0003e20000100a00 */
[----:B------:R-:W-:-:S03]  /*20940*/  IMAD.WIDE R14, R135, 0x4, R246 ;  /* 0x00000004870e7825 */ /* 0x000fc600078e02f6 */
[----:B------:R-:W3:Y:S04]  /*20950*/  LDL.LU.64 R246, [R1+0x490] ;  /* 0x0004900001f67983 */ /* 0x000ee80000300a00 */
[----:B------:R-:W-:Y:S01]  /*20960*/  STL.64 [R1+0x1688], R14 ;  /* 0x0016880e01007387 */ /* 0x000fe20000100a00 */
[----:B------:R-:W-:-:S05]  /*20970*/  IMAD.WIDE R16, R135, 0x4, R16 ;  /* 0x0000000487107825 */ /* 0x000fca00078e0210 */
[----:B------:R-:W-:Y:S01]  /*20980*/  STL.64 [R1+0x1668], R16 ;  /* 0x0016681001007387 */ /* 0x000fe20000100a00 */
[----:B--2---:R-:W-:-:S05]  /*20990*/  IMAD.WIDE R18, R135, 0x4, R18 ;  /* 0x0000000487127825 */ /* 0x004fca00078e0212 */
[----:B------:R-:W-:Y:S01]  /*209a0*/  STL.64 [R1+0x1658], R18 ;  /* 0x0016581201007387 */ /* 0x000fe20000100a00 */
[----:B------:R-:W-:-:S03]  /*209b0*/  IMAD.WIDE R20, R135, 0x4, R248 ;  /* 0x0000000487147825 */ /* 0x000fc600078e02f8 */
[----:B------:R-:W2:Y:S04]  /*209c0*/  LDL.LU.64 R248, [R1+0x498] ;  /* 0x0004980001f87983 */ /* 0x000ea80000300a00 */
[----:B------:R-:W-:Y:S01]  /*209d0*/  STL.64 [R1+0x16e0], R20 ;  /* 0x0016e01401007387 */ /* 0x000fe20000100a00 */
[----:B------:R-:W-:-:S03]  /*209e0*/  IMAD.WIDE R22, R135, 0x4, R22 ;  /* 0x0000000487167825 */ /* 0x000fc600078e0216 */
[----:B------:R-:W2:Y:S04]  /*209f0*/  LDL.LU.64 R38, [R1+0x4a0] ;  /* 0x0004a00001267983 */ /* 0x000ea80000300a00 */
[----:B------:R-:W2:Y:S04]  /*20a00*/  LDL.LU.64 R40, [R1+0x4a8] ;  /* 0x0004a80001287983 */ /* 0x000ea80000300a00 */
[----:B------:R-:W-:Y:S01]  /*20a10*/  STL.64 [R1+0x16e8], R22 ;  /* 0x0016e81601007387 */ /* 0x000fe20000100a00 */
[----:B------:R-:W-:-:S03]  /*20a20*/  IMAD.WIDE R24, R135, 0x4, R250 ;  /* 0x0000000487187825 */ /* 0x000fc600078e02fa */
[----:B------:R-:W2:Y:S04]  /*20a30*/  LDL.LU.64 R250, [R1+0x4b0] ;  /* 0x0004b00001fa7983 */ /* 0x000ea80000300a00 */
[----:B------:R-:W-:Y:S04]  /*20a40*/  STL.64 [R1+0x16f0], R24 ;  /* 0x0016f01801007387 */ /* 0x000fe80000100a00 */
[----:B------:R-:W2:Y:S04]  /*20a50*/  LDL.LU.64 R44, [R1+0x4b8] ;  /* 0x0004b800012c7983 */ /* 0x000ea80000300a00 */
[----:B------:R-:W2:Y:S01]  /*20a60*/  LDL.LU.64 R46, [R1+0x4c0] ;  /* 0x0004c000012e7983 */ /* 0x000ea20000300a00 */
[----:B------:R-:W-:-:S05]  /*20a70*/  IMAD.WIDE R26, R135, 0x4, R26 ;  /* 0x00000004871a7825 */ /* 0x000fca00078e021a */
[----:B------:R-:W-:Y:S04]  /*20a80*/  STL.64 [R1+0x16f8], R26 ;  /* 0x0016f81a01007387 */ /* 0x000fe80000100a00 */
[----:B------:R-:W2:Y:S04]  /*20a90*/  LDL.LU.64 R48, [R1+0x4c8] ;  /* 0x0004c80001307983 */ /* 0x000ea80000300a00 */
[----:B------:R-:W2:Y:S01]  /*20aa0*/  LDL.LU.64 R50, [R1+0x4d0] ;  /* 0x0004d00001327983 */ /* 0x000ea20000300a00 */
[----:B------:R-:W-:-:S05]  /*20ab0*/  IMAD.WIDE R28, R135, 0x4, R28 ;  /* 0x00000004871c7825 */ /* 0x000fca00078e021c */
[----:B------:R-:W-:Y:S04]  /*20ac0*/  STL.64 [R1+0x16a0], R28 ;  /* 0x0016a01c01007387 */ /* 0x000fe80000100a00 */
[----:B------:R-:W2:Y:S01]  /*20ad0*/  LDL.LU.64 R52, [R1+0x4d8] ;  /* 0x0004d80001347983 */ /* 0x000ea20000300a00 */
[----:B----4-:R-:W-:-:S03]  /*20ae0*/  IMAD.WIDE R30, R135, 0x4, R242 ;  /* 0x00000004871e7825 */ /* 0x010fc600078e02f2 */
[----:B------:R-:W4:Y:S04]  /*20af0*/  LDL.LU.64 R54, [R1+0x4e0] ;  /* 0x0004e00001367983 */ /* 0x000f280000300a00 */
[----:B------:R1:W-:Y:S04]  /*20b00*/  STL.64 [R1+0x1690], R30 ;  /* 0x0016901e01007387 */ /* 0x0003e80000100a00 */
[----:B------:R-:W4:Y:S01]  /*20b10*/  LDL.LU.64 R242, [R1+0x4e8] ;  /* 0x0004e80001f27983 */ /* 0x000f220000300a00 */
[----:B---3--:R-:W-:-:S05]  /*20b20*/  IMAD.WIDE R32, R135, 0x4, R244 ;  /* 0x0000000487207825 */ /* 0x008fca00078e02f4 */
[----:B------:R-:W-:Y:S04]  /*20b30*/  STL.64 [R1+0x1670], R32 ;  /* 0x0016702001007387 */ /* 0x000fe80000100a00 */
[----:B------:R-:W3:Y:S04]  /*20b40*/  LDL.LU.64 R58, [R1+0x4f0] ;  /* 0x0004f000013a7983 */ /* 0x000ee80000300a00 */
[----:B------:R-:W3:Y:S04]  /*20b50*/  LDL.LU.64 R60, [R1+0x4f8] ;  /* 0x0004f800013c7983 */ /* 0x000ee80000300a00 */
[----:B------:R-:W3:Y:S01]  /*20b60*/  LDL.LU.64 R244, [R1+0x500] ;  /* 0x0005000001f47983 */ /* 0x000ee20000300a00 */
[----:B------:R-:W-:-:S03]  /*20b70*/  IMAD.WIDE R34, R135, 0x4, R246 ;  /* 0x0000000487227825 */ /* 0x000fc600078e02f6 */
[----:B------:R-:W3:Y:S04]  /*20b80*/  LDL.LU.64 R64, [R1+0x508] ;  /* 0x0005080001407983 */ /* 0x000ee80000300a00 */
[----:B------:R-:W3:Y:S04]  /*20b90*/  LDL.LU.64 R246, [R1+0x510] ;  /* 0x0005100001f67983 */ /* 0x000ee80000300a00 */
[----:B------:R-:W-:Y:S01]  /*20ba0*/  STL.64 [R1+0x1660], R34 ;  /* 0x0016602201007387 */ /* 0x000fe20000100a00 */
[----:B--2---:R-:W-:-:S03]  /*20bb0*/  IMAD.WIDE R36, R135, 0x4, R248 ;  /* 0x0000000487247825 */ /* 0x004fc600078e02f8 */
[----:B------:R-:W2:Y:S01]  /*20bc0*/  LDL.LU.64 R248, [R1+0x518] ;  /* 0x0005180001f87983 */ /* 0x000ea20000300a00 */
[----:B------:R-:W-:-:S03]  /*20bd0*/  IMAD.WIDE R38, R135, 0x4, R38 ;  /* 0x0000000487267825 */ /* 0x000fc600078e0226 */
[----:B------:R-:W-:Y:S01]  /*20be0*/  STL.64 [R1+0x1700], R36 ;  /* 0x0017002401007387 */ /* 0x000fe20000100a00 */
[----:B------:R-:W-:-:S03]  /*20bf0*/  IMAD.WIDE R40, R135, 0x4, R40 ;  /* 0x0000000487287825 */ /* 0x000fc600078e0228 */
[----:B------:R-:W-:Y:S04]  /*20c00*/  STL.64 [R1+0x1708], R38 ;  /* 0x0017082601007387 */ /* 0x000fe80000100a00 */
[----:B------:R-:W-:Y:S01]  /*20c10*/  STL.64 [R1+0x1710], R40 ;  /* 0x0017102801007387 */ /* 0x000fe20000100a00 */
[----:B------:R-:W-:-:S03]  /*20c20*/  IMAD.WIDE R42, R135, 0x4, R250 ;  /* 0x00000004872a7825 */ /* 0x000fc600078e02fa */
[----:B------:R-:W2:Y:S01]  /*20c30*/  LDL.LU.64 R250, [R1+0x520] ;  /* 0x0005200001fa7983 */ /* 0x000ea20000300a00 */
[----:B------:R-:W-:-:S03]  /*20c40*/  IMAD.WIDE R44, R135, 0x4, R44 ;  /* 0x00000004872c7825 */ /* 0x000fc600078e022c */
[----:B------:R-:W-:Y:S01]  /*20c50*/  STL.64 [R1+0x1718], R42 ;  /* 0x0017182a01007387 */ /* 0x000fe20000100a00 */
[----:B------:R-:W-:-:S03]  /*20c60*/  IMAD.WIDE R46, R135, 0x4, R46 ;  /* 0x00000004872e7825 */ /* 0x000fc600078e022e */
[----:B------:R-:W-:Y:S04]  /*20c70*/  STL.64 [R1+0x1720], R44 ;  /* 0x0017202c01007387 */ /* 0x000fe80000100a00 */
[----:B------:R-:W-:Y:S01]  /*20c80*/  STL.64 [R1+0x1728], R46 ;  /* 0x0017282e01007387 */ /* 0x000fe20000100a00 */
[----:B------:R-:W-:-:S04]  /*20c90*/  IMAD.WIDE R48, R135, 0x4, R48 ;  /* 0x0000000487307825 */ /* 0x000fc800078e0230 */
[C---:B------:R-:W-:Y:S01]  /*20ca0*/  IMAD.WIDE R50, R135.reuse, 0x4, R50 ;  /* 0x0000000487327825 */ /* 0x040fe200078e0232 */
[----:B------:R1:W-:Y:S04]  /*20cb0*/  STL.64 [R1+0x1678], R48 ;  /* 0x0016783001007387 */ /* 0x0003e80000100a00 */
[----:B------:R-:W-:Y:S04]  /*20cc0*/  STL.64 [R1+0x1730], R50 ;  /* 0x0017303201007387 */ /* 0x000fe80000100a00 */
[----:B------:R-:W2:Y:S04]  /*20cd0*/  LDL.LU.64 R72, [R1+0x528] ;  /* 0x0005280001487983 */ /* 0x000ea80000300a00 */
[----:B------:R-:W2:Y:S04]  /*20ce0*/  LDL.LU.64 R74, [R1+0x530] ;  /* 0x00053000014a7983 */ /* 0x000ea80000300a00 */
[----:B------:R-:W2:Y:S01]  /*20cf0*/  LDL.LU.64 R76, [R1+0x538] ;  /* 0x00053800014c7983 */ /* 0x000ea20000300a00 */
[----:B----4-:R-:W-:-:S03]  /*20d00*/  IMAD.WIDE R56, R135, 0x4, R242 ;  /* 0x0000000487387825 */ /* 0x010fc600078e02f2 */
[----:B------:R-:W4:Y:S01]  /*20d10*/  LDL.LU.64 R242, [R1+0x540] ;  /* 0x0005400001f27983 */ /* 0x000f220000300a00 */
[----:B---3--:R-:W-:-:S03]  /*20d20*/  IMAD.WIDE R62, R135, 0x4, R244 ;  /* 0x00000004873e7825 */ /* 0x008fc600078e02f4 */
[----:B------:R-:W3:Y:S04]  /*20d30*/  LDL.LU.64 R244, [R1+0x548] ;  /* 0x0005480001f47983 */ /* 0x000ee80000300a00 */
[----:B------:R-:W3:Y:S01]  /*20d40*/  LDL.LU.64 R82, [R1+0x550] ;  /* 0x0005500001527983 */ /* 0x000ee20000300a00 */
[----:B------:R-:W-:-:S03]  /*20d50*/  IMAD.WIDE R66, R135, 0x4, R246 ;  /* 0x0000000487427825 */ /* 0x000fc600078e02f6 */
[----:B------:R-:W3:Y:S04]  /*20d60*/  LDL.LU.64 R246, [R1+0x558] ;  /* 0x0005580001f67983 */ /* 0x000ee80000300a00 */
[----:B------:R-:W3:Y:S04]  /*20d70*/  LDL.LU.64 R86, [R1+0x560] ;  /* 0x0005600001567983 */ /* 0x000ee80000300a00 */
[----:B------:R-:W3:Y:S04]  /*20d80*/  LDL.LU.64 R88, [R1+0x568] ;  /* 0x0005680001587983 */ /* 0x000ee80000300a00 */
[----:B------:R-:W3:Y:S04]  /*20d90*/  LDL.LU.64 R90, [R1+0x570] ;  /* 0x00057000015a7983 */ /* 0x000ee80000300a00 */
[----:B------:R-:W3:Y:S01]  /*20da0*/  LDL.LU.64 R92, [R1+0x578] ;  /* 0x00057800015c7983 */ /* 0x000ee20000300a00 */
[----:B--2---:R-:W-:-:S03]  /*20db0*/  IMAD.WIDE R68, R135, 0x4, R248 ;  /* 0x0000000487447825 */ /* 0x004fc600078e02f8 */
[----:B------:R-:W2:Y:S04]  /*20dc0*/  LDL.LU.64 R248, [R1+0x580] ;  /* 0x0005800001f87983 */ /* 0x000ea80000300a00 */
[----:B------:R-:W2:Y:S04]  /*20dd0*/  LDL.LU.64 R96, [R1+0x588] ;  /* 0x0005880001607983 */ /* 0x000ea80000300a00 */
[----:B------:R-:W2:Y:S04]  /*20de0*/  LDL.LU.64 R98, [R1+0x590] ;  /* 0x0005900001627983 */ /* 0x000ea80000300a00 */
[----:B------:R-:W2:Y:S04]  /*20df0*/  LDL.LU.64 R100, [R1+0x598] ;  /* 0x0005980001647983 */ /* 0x000ea80000300a00 */
[----:B------:R-:W2:Y:S04]  /*20e00*/  LDL.LU.64 R102, [R1+0x5a0] ;  /* 0x0005a00001667983 */ /* 0x000ea80000300a00 */
[----:B------:R-:W2:Y:S04]  /*20e10*/  LDL.LU.64 R104, [R1+0x5a8] ;  /* 0x0005a80001687983 */ /* 0x000ea80000300a00 */
[----:B------:R-:W2:Y:S04]  /*20e20*/  LDL.LU.64 R106, [R1+0x5b0] ;  /* 0x0005b000016a7983 */ /* 0x000ea80000300a00 */
[----:B------:R-:W2:Y:S01]  /*20e30*/  LDL.LU.64 R108, [R1+0x5b8] ;  /* 0x0005b800016c7983 */ /* 0x000ea20000300a00 */
[----:B------:R-:W-:-:S03]  /*20e40*/  IMAD.WIDE R70, R135, 0x4, R250 ;  /* 0x0000000487467825 */ /* 0x000fc600078e02fa */
[----:B------:R-:W2:Y:S04]  /*20e50*/  LDL.LU.64 R110, [R1+0x5c0] ;  /* 0x0005c000016e7983 */ /* 0x000ea80000300a00 */
[----:B------:R-:W2:Y:S04]  /*20e60*/  LDL.LU.64 R112, [R1+0x5c8] ;  /* 0x0005c80001707983 */ /* 0x000ea80000300a00 */
[----:B------:R-:W2:Y:S04]  /*20e70*/  LDL.LU.64 R250, [R1+0x5d0] ;  /* 0x0005d00001fa7983 */ /* 0x000ea80000300a00 */
[----:B------:R-:W2:Y:S04]  /*20e80*/  LDL.LU.64 R116, [R1+0x5d8] ;  /* 0x0005d80001747983 */ /* 0x000ea80000300a00 */
[----:B------:R-:W2:Y:S04]  /*20e90*/  LDL.LU.64 R118, [R1+0x5e0] ;  /* 0x0005e00001767983 */ /* 0x000ea80000300a00 */
[----:B------:R-:W2:Y:S04]  /*20ea0*/  LDL.LU.64 R120, [R1+0x5e8] ;  /* 0x0005e80001787983 */ /* 0x000ea80000300a00 */
[----:B------:R-:W2:Y:S01]  /*20eb0*/  LDL.LU.64 R122, [R1+0x5f0] ;  /* 0x0005f000017a7983 */ /* 0x000ea20000300a00 */
[----:B----4-:R-:W-:-:S03]  /*20ec0*/  IMAD.WIDE R78, R135, 0x4, R242 ;  /* 0x00000004874e7825 */ /* 0x010fc600078e02f2 */
[----:B------:R-:W4:Y:S04]  /*20ed0*/  LDL.LU.64 R242, [R1+0x5f8] ;  /* 0x0005f80001f27983 */ /* 0x000f280000300a00 */
[----:B------:R-:W4:Y:S01]  /*20ee0*/  LDL.LU.64 R126, [R1+0x600] ;  /* 0x00060000017e7983 */ /* 0x000f220000300a00 */
[----:B---3--:R-:W-:-:S03]  /*20ef0*/  IMAD.WIDE R80, R135, 0x4, R244 ;  /* 0x0000000487507825 */ /* 0x008fc600078e02f4 */
[----:B------:R-:W3:Y:S01]  /*20f00*/  LDL.LU.64 R244, [R1+0x608] ;  /* 0x0006080001f47983 */ /* 0x000ee20000300a00 */
[----:B------:R-:W-:-:S03]  /*20f10*/  IMAD.WIDE R84, R135, 0x4, R246 ;  /* 0x0000000487547825 */ /* 0x000fc600078e02f6 */
[----:B------:R-:W3:Y:S01]  /*20f20*/  LDL.LU.64 R246, [R1+0x610] ;  /* 0x0006100001f67983 */ /* 0x000ee20000300a00 */
[----:B--2---:R-:W-:-:S03]  /*20f30*/  IMAD.WIDE R94, R135, 0x4, R248 ;  /* 0x00000004875e7825 */ /* 0x004fc600078e02f8 */
[----:B------:R-:W2:Y:S01]  /*20f40*/  LDL.LU.64 R248, [R1+0x618] ;  /* 0x0006180001f87983 */ /* 0x000ea20000300a00 */
[----:B------:R-:W-:-:S03]  /*20f50*/  IMAD.WIDE R114, R135, 0x4, R250 ;  /* 0x0000000487727825 */ /* 0x000fc600078e02fa */
        /* <DEDUP_REMOVED lines=23> */
[----:B------:R-:W3:Y:S01]  /*210d0*/  LDL.LU.64 R186, [R1+0x6c0] ;  /* 0x0006c00001ba7983 */ /* 0x000ee20000300a00 */
[----:B--2---:R-:W-:-:S03]  /*210e0*/  IMAD.WIDE R144, R135, 0x4, R248 ;  /* 0x0000000487907825 */ /* 0x004fc600078e02f8 */
[----:B------:R-:W2:Y:S01]  /*210f0*/  LDL.LU.64 R248, [R1+0x6c8] ;  /* 0x0006c80001f87983 */ /* 0x000ea20000300a00 */
[----:B------:R-:W-:-:S03]  /*21100*/  IMAD.WIDE R146, R135, 0x4, R250 ;  /* 0x0000000487927825 */ /* 0x000fc600078e02fa */
[----:B------:R-:W2:Y:S04]  /*21110*/  LDL.LU.64 R250, [R1+0x6d0] ;  /* 0x0006d00001fa7983 */ /* 0x000ea80000300a00 */
[----:B------:R-:W2:Y:S04]  /*21120*/  LDL.LU.64 R200, [R1+0x6d8] ;  /* 0x0006d80001c87983 */ /* 0x000ea80000300a00 */
[----:B------:R-:W2:Y:S04]  /*21130*/  LDL.LU.64 R198, [R1+0x6e0] ;  /* 0x0006e00001c67983 */ /* 0x000ea80000300a00 */
[----:B------:R-:W2:Y:S04]  /*21140*/  LDL.LU.64 R196, [R1+0x6e8] ;  /* 0x0006e80001c47983 */ /* 0x000ea80000300a00 */
[----:B------:R-:W2:Y:S04]  /*21150*/  LDL.LU.64 R194, [R1+0x6f0] ;  /* 0x0006f00001c27983 */ /* 0x000ea80000300a00 */
[----:B------:R-:W2:Y:S01]  /*21160*/  LDL.LU.64 R192, [R1+0x6f8] ;  /* 0x0006f80001c07983 */ /* 0x000ea20000300a00 */
[----:B----4-:R-:W-:-:S03]  /*21170*/  IMAD.WIDE R154, R135, 0x4, R242 ;  /* 0x00000004879a7825 */ /* 0x010fc600078e02f2 */
        /* <DEDUP_REMOVED lines=10> */
[----:B------:R-:W2:Y:S01]  /*21220*/  LDL.LU.64 R210, [R1+0x738] ;  /* 0x0007380001d27983 */ /* 0x000ea20000300a00 */
[----:B------:R-:W-:-:S03]  /*21230*/  IMAD.WIDE R216, R135, 0x4, R200 ;  /* 0x0000000487d87825 */ /* 0x000fc600078e02c8 */
        /* <DEDUP_REMOVED lines=8> */
[----:B------:R-:W-:-:S03]  /*212c0*/  IMAD.WIDE R220, R135, 0x4, R196 ;  /* 0x0000000487dc7825 */ /* 0x000fc600078e02c4 */
[----:B------:R-:W2:Y:S01]  /*212d0*/  LDL.LU.64 R196, [R1+0x780] ;  /* 0x0007800001c47983 */ /* 0x000ea20000300a00 */
[----:B------:R-:W-:-:S03]  /*212e0*/  IMAD.WIDE R222, R135, 0x4, R194 ;  /* 0x0000000487de7825 */ /* 0x000fc600078e02c2 */
[----:B------:R-:W2:Y:S01]  /*212f0*/  LDL.LU.64 R194, [R1+0x788] ;  /* 0x0007880001c27983 */ /* 0x000ea20000300a00 */
[----:B------:R-:W-:-:S03]  /*21300*/  IMAD.WIDE R224, R135, 0x4, R192 ;  /* 0x0000000487e07825 */ /* 0x000fc600078e02c0 */
[----:B------:R-:W2:Y:S04]  /*21310*/  LDL.LU.64 R192, [R1+0x790] ;  /* 0x0007900001c07983 */ /* 0x000ea80000300a00 */
[----:B------:R-:W2:Y:S01]  /*21320*/  LDL.LU.64 R240, [R1+0x798] ;  /* 0x0007980001f07983 */ /* 0x000ea20000300a00 */
[----:B----4-:R-:W-:-:S03]  /*21330*/  IMAD.WIDE R226, R135, 0x4, R242 ;  /* 0x0000000487e27825 */ /* 0x010fc600078e02f2 */
[----:B------:R-:W4:Y:S01]  /*21340*/  LDL.LU.64 R242, [R1+0x7a0] ;  /* 0x0007a00001f27983 */ /* 0x000f220000300a00 */
[----:B---3--:R-:W-:-:S03]  /*21350*/  IMAD.WIDE R228, R135, 0x4, R244 ;  /* 0x0000000487e47825 */ /* 0x008fc600078e02f4 */
[----:B------:R-:W3:Y:S04]  /*21360*/  LDL.LU.64 R244, [R1+0x7a8] ;  /* 0x0007a80001f47983 */ /* 0x000ee80000300a00 */
[----:B-1----:R-:W3:Y:S04]  /*21370*/  LDL.LU.64 R12, [R1+0x7d8] ;  /* 0x0007d800010c7983 */ /* 0x002ee80000300a00 */
[----:B------:R-:W4:Y:S04]  /*21380*/  LDL.LU.64 R10, [R1+0x7d0] ;  /* 0x0007d000010a7983 */ /* 0x000f280000300a00 */
[----:B------:R-:W4:Y:S04]  /*21390*/  LDL.LU.64 R8, [R1+0x7c8] ;  /* 0x0007c80001087983 */ /* 0x000f280000300a00 */
[----:B------:R-:W4:Y:S01]  /*213a0*/  LDL.LU.64 R6, [R1+0x7c0] ;  /* 0x0007c00001067983 */ /* 0x000f220000300a00 */
[----:B------:R-:W-:-:S03]  /*213b0*/  IMAD.WIDE R232, R135, 0x4, R246 ;  /* 0x0000000487e87825 */ /* 0x000fc600078e02f6 */
[----:B------:R-:W4:Y:S01]  /*213c0*/  LDL.LU.64 R246, [R1+0x7b8] ;  /* 0x0007b80001f67983 */ /* 0x000f220000300a00 */
[----:B--2---:R-:W-:-:S03]  /*213d0*/  IMAD.WIDE R234, R135, 0x4, R248 ;  /* 0x0000000487ea7825 */ /* 0x004fc600078e02f8 */
[----:B------:R-:W2:Y:S01]  /*213e0*/  LDL.LU.64 R248, [R1+0x7b0] ;  /* 0x0007b00001f87983 */ /* 0x000ea20000300a00 */
[----:B------:R-:W-:-:S03]  /*213f0*/  IMAD.WIDE R236, R135, 0x4, R250 ;  /* 0x0000000487ec7825 */ /* 0x000fc600078e02fa */
[----:B------:R-:W2:Y:S01]  /*21400*/  LDL.LU.64 R250, [R1+0x7e0] ;  /* 0x0007e00001fa7983 */ /* 0x000ea20000300a00 */
[----:B------:R-:W-:-:S03]  /*21410*/  IMAD.WIDE R238, R135, 0x4, R212 ;  /* 0x0000000487ee7825 */ /* 0x000fc600078e02d4 */
[----:B------:R-:W2:Y:S01]  /*21420*/  LDL.LU.64 R2, [R1+0x7e8] ;  /* 0x0007e80001027983 */ /* 0x000ea20000300a00 */
[----:B------:R-:W-:-:S04]  /*21430*/  IMAD.WIDE R214, R135, 0x4, R210 ;  /* 0x0000000487d67825 */ /* 0x000fc800078e02d2 */
[----:B------:R-:W-:-:S04]  /*21440*/  IMAD.WIDE R210, R135, 0x4, R208 ;  /* 0x0000000487d27825 */ /* 0x000fc800078e02d0 */
[----:B------:R-:W-:-:S04]  /*21450*/  IMAD.WIDE R208, R135, 0x4, R138 ;  /* 0x0000000487d07825 */ /* 0x000fc800078e028a */
[C---:B------:R-:W-:Y:S02]  /*21460*/  IMAD.WIDE R212, R135.reuse, 0x4, R140 ;  /* 0x0000000487d47825 */ /* 0x040fe400078e028c */
[----:B------:R-:W2:Y:S04]  /*21470*/  LDL.LU.64 R140, [R1+0x7f0] ;  /* 0x0007f000018c7983 */ /* 0x000ea80000300a00 */
[----:B------:R-:W2:Y:S04]  /*21480*/  LDL.LU.64 R138, [R1+0x7f8] ;  /* 0x0007f800018a7983 */ /* 0x000ea80000300a00 */
[----:B------:R-:W2:Y:S04]  /*21490*/  LDL.LU.64 R132, [R1+0x800] ;  /* 0x0008000001847983 */ /* 0x000ea80000300a00 */
[----:B------:R-:W2:Y:S04]  /*214a0*/  LDL.LU.64 R4, [R1+0x818] ;  /* 0x0008180001047983 */ /* 0x000ea80000300a00 */
[----:B------:R-:W2:Y:S01]  /*214b0*/  LDL.LU.64 R142, [R1+0x810] ;  /* 0x00081000018e7983 */ /* 0x000ea20000300a00 */
[----:B---3--:R-:W-:-:S04]  /*214c0*/  IMAD.WIDE R12, R135, 0x4, R12 ;  /* 0x00000004870c7825 */ /* 0x008fc800078e020c */
[C---:B----4-:R-:W-:Y:S01]  /*214d0*/  IMAD.WIDE R30, R135.reuse, 0x4, R10 ;  /* 0x00000004871e7825 */ /* 0x050fe200078e020a */
[----:B------:R1:W-:Y:S03]  /*214e0*/  STL.64 [R1+0xf38], R12 ;  /* 0x000f380c01007387 */ /* 0x0003e60000100a00 */
[----:B------:R-:W-:-:S04]  /*214f0*/  IMAD.WIDE R48, R135, 0x4, R8 ;  /* 0x0000000487307825 */ /* 0x000fc800078e0208 */
[----:B------:R-:W-:-:S04]  /*21500*/  IMAD.WIDE R34, R135, 0x4, R6 ;  /* 0x0000000487227825 */ /* 0x000fc800078e0206 */
[C---:B------:R-:W-:Y:S01]  /*21510*/  IMAD.WIDE R6, R135.reuse, 0x4, R246 ;  /* 0x0000000487067825 */ /* 0x040fe200078e02f6 */
[----:B------:R-:W-:Y:S04]  /*21520*/  STL.64 [R1+0xf48], R30 ;  /* 0x000f481e01007387 */ /* 0x000fe80000100a00 */
[----:B------:R3:W-:Y:S04]  /*21530*/  STL.64 [R1+0xf60], R6 ;  /* 0x000f600601007387 */ /* 0x0007e80000100a00 */
[----:B------:R-:W-:Y:S01]  /*21540*/  STL.64 [R1+0xf50], R48 ;  /* 0x000f503001007387 */ /* 0x000fe20000100a00 */
[----:B--2---:R-:W-:-:S03]  /*21550*/  IMAD.WIDE R246, R135, 0x4, R248 ;  /* 0x0000000487f67825 */ /* 0x004fc600078e02f8 */
[----:B------:R-:W2:Y:S04]  /*21560*/  LDL.LU.64 R248, [R1+0x808] ;  /* 0x0008080001f87983 */ /* 0x000ea80000300a00 */
[----:B------:R-:W-:Y:S04]  /*21570*/  STL.64 [R1+0xf58], R34 ;  /* 0x000f582201007387 */ /* 0x000fe80000100a00 */
[----:B------:R-:W4:Y:S01]  /*21580*/  LDL.LU.64 R8, [R1+0x820] ;  /* 0x0008200001087983 */ /* 0x000f220000300a00 */
[----:B------:R-:W-:-:S04]  /*21590*/  IMAD.WIDE R10, R135, 0x4, R2 ;  /* 0x00000004870a7825 */ /* 0x000fc800078e0202 */
[C---:B------:R-:W-:Y:S02]  /*215a0*/  IMAD.WIDE R28, R135.reuse, 0x4, R140 ;  /* 0x00000004871c7825 */ /* 0x040fe400078e028c */
[----:B------:R-:W2:Y:S02]  /*215b0*/  LDL.LU.64 R140, [R1+0x828] ;  /* 0x00082800018c7983 */ /* 0x000ea40000300a00 */
[C---:B------:R-:W-:Y:S02]  /*215c0*/  IMAD.WIDE R14, R135.reuse, 0x4, R138 ;  /* 0x00000004870e7825 */ /* 0x040fe400078e028a */
[----:B-1----:R-:W2:Y:S02]  /*215d0*/  LDL.LU.64 R12, [R1+0x830] ;  /* 0x00083000010c7983 */ /* 0x002ea40000300a00 */
[C---:B------:R-:W-:Y:S02]  /*215e0*/  IMAD.WIDE R32, R135.reuse, 0x4, R132 ;  /* 0x0000000487207825 */ /* 0x040fe400078e0284 */
[----:B------:R-:W2:Y:S02]  /*215f0*/  LDL.LU.64 R138, [R1+0x838] ;  /* 0x00083800018a7983 */ /* 0x000ea40000300a00 */
[----:B------:R-:W-:-:S02]  /*21600*/  IMAD.WIDE R18, R135, 0x4, R4 ;  /* 0x0000000487127825 */ /* 0x000fc400078e0204 */
[----:B------:R-:W2:Y:S02]  /*21610*/  LDL.LU.64 R16, [R1+0x848] ;  /* 0x0008480001107983 */ /* 0x000ea40000300a00 */
[C---:B------:R-:W-:Y:S02]  /*21620*/  IMAD.WIDE R4, R135.reuse, 0x4, R142 ;  /* 0x0000000487047825 */ /* 0x040fe400078e028e */
[----:B------:R-:W2:Y:S04]  /*21630*/  LDL.LU.64 R2, [R1+0x840] ;  /* 0x0008400001027983 */ /* 0x000ea80000300a00 */
[----:B------:R-:W2:Y:S04]  /*21640*/  LDL.LU.64 R132, [R1+0x850] ;  /* 0x0008500001847983 */ /* 0x000ea80000300a00 */
[----:B------:R-:W-:Y:S04]  /*21650*/  STL.64 [R1+0x8], R10 ;  /* 0x0000080a01007387 */ /* 0x000fe80000100a00 */
[----:B------:R-:W-:Y:S04]  /*21660*/  STL.64 [R1+0x18], R28 ;  /* 0x0000181c01007387 */ /* 0x000fe80000100a00 */
[----:B------:R-:W2:Y:S04]  /*21670*/  LDL.64 R50, [R1+0xb28] ;  /* 0x000b280001327983 */ /* 0x000ea80000100a00 */
[----:B------:R-:W2:Y:S04]  /*21680*/  LDL.64 R46, [R1+0xaf0] ;  /* 0x000af000012e7983 */ /* 0x000ea80000100a00 */
[----:B------:R1:W-:Y:S04]  /*21690*/  STL.64 [R1+0xf40], R4 ;  /* 0x000f400401007387 */ /* 0x0003e80000100a00 */
[----:B------:R-:W2:Y:S04]  /*216a0*/  LDL.64 R44, [R1+0xab8] ;  /* 0x000ab800012c7983 */ /* 0x000ea80000100a00 */
        /* <DEDUP_REMOVED lines=8> */
[----:B---3--:R-:W3:Y:S04]  /*21730*/  LDL.64 R6, [R1+0x868] ;  /* 0x0008680001067983 */ /* 0x008ee80000100a00 */
[----:B-1----:R-:W3:Y:S04]  /*21740*/  LDL.64 R4, [R1+0x390] ;  /* 0x0003900001047983 */ /* 0x002ee80000100a00 */
[----:B------:R-:W3:Y:S04]  /*21750*/  LDL.64 R142, [R1+0x2c0] ;  /* 0x0002c000018e7983 */ /* 0x000ee80000100a00 */
[----:B------:R-:W-:Y:S04]  /*21760*/  STL.64 [R1+0x28], R14 ;  /* 0x0000280e01007387 */ /* 0x000fe80000100a00 */
[----:B------:R-:W-:Y:S04]  /*21770*/  STL.64 [R1+0x38], R32 ;  /* 0x0000382001007387 */ /* 0x000fe80000100a00 */
[----:B------:R-:W-:Y:S01]  /*21780*/  STL.64 [R1+0xf30], R18 ;  /* 0x000f301201007387 */ /* 0x000fe20000100a00 */
[----:B----4-:R-:W-:-:S05]  /*21790*/  IMAD.WIDE R8, R135, 0x4, R8 ;  /* 0x0000000487087825 */ /* 0x010fca00078e0208 */
[----:B------:R-:W-:Y:S01]  /*217a0*/  STL.64 [R1], R8 ;  /* 0x0000000801007387 */ /* 0x000fe20000100a00 */
[----:B--2---:R-:W-:-:S04]  /*217b0*/  IMAD.WIDE R140, R135, 0x4, R140 ;  /* 0x00000004878c7825 */ /* 0x004fc800078e028c */
[C---:B------:R-:W-:Y:S01]  /*217c0*/  IMAD.WIDE R12, R135.reuse, 0x4, R12 ;  /* 0x00000004870c7825 */ /* 0x040fe200078e020c */
[----:B------:R-:W-:Y:S03]  /*217d0*/  STL.64 [R1+0x10], R140 ;  /* 0x0000108c01007387 */ /* 0x000fe60000100a00 */
[C---:B------:R-:W-:Y:S01]  /*217e0*/  IMAD.WIDE R138, R135.reuse, 0x4, R138 ;  /* 0x00000004878a7825 */ /* 0x040fe200078e028a */
[----:B------:R-:W-:Y:S03]  /*217f0*/  STL.64 [R1+0x20], R12 ;  /* 0x0000200c01007387 */ /* 0x000fe60000100a00 */
[C---:B------:R-:W-:Y:S01]  /*21800*/  IMAD.WIDE R16, R135.reuse, 0x4, R16 ;  /* 0x0000000487107825 */ /* 0x040fe200078e0210 */
[----:B------:R-:W-:Y:S03]  /*21810*/  STL.64 [R1+0x30], R138 ;  /* 0x0000308a01007387 */ /* 0x000fe60000100a00 */
[C---:B------:R-:W-:Y:S01]  /*21820*/  IMAD.WIDE R2, R135.reuse, 0x4, R2 ;  /* 0x0000000487027825 */ /* 0x040fe200078e0202 */
[----:B------:R-:W-:Y:S04]  /*21830*/  STL.64 [R1+0x40], R16 ;  /* 0x0000401001007387 */ /* 0x000fe80000100a00 */
[----:B------:R-:W-:Y:S04]  /*21840*/  LDGSTS.E [R136+0x20000], desc[UR22][R50.64], P3 ;  /* 0x2000000032887fae */ /* 0x000fe800099a1016 */
[----:B------:R-:W-:Y:S04]  /*21850*/  LDGSTS.E [R136+0x20400], desc[UR22][R46.64], P3 ;  /* 0x204000002e887fae */ /* 0x000fe800099a1016 */
[----:B------:R-:W2:Y:S04]  /*21860*/  LDL.LU.64 R50, [R1+0x1730] ;  /* 0x0017300001327983 */ /* 0x000ea80000300a00 */
[----:B------:R-:W-:Y:S04]  /*21870*/  STL.64 [R1+0x60], R2 ;  /* 0x0000600201007387 */ /* 0x000fe80000100a00 */
[----:B------:R-:W4:Y:S04]  /*21880*/  LDL.LU.64 R46, [R1+0x1728] ;  /* 0x00172800012e7983 */ /* 0x000f280000300a00 */
[----:B------:R-:W-:Y:S04]  /*21890*/  LDGSTS.E [R136+0x20800], desc[UR22][R44.64], P3 ;  /* 0x208000002c887fae */ /* 0x000fe800099a1016 */
[----:B------:R-:W-:Y:S04]  /*218a0*/  LDGSTS.E [R136+0x20c00], desc[UR22][R42.64], P3 ;  /* 0x20c000002a887fae */ /* 0x000fe800099a1016 */
[----:B------:R-:W-:Y:S04]  /*218b0*/  LDGSTS.E [R136+0x21000], desc[UR22][R40.64], P3 ;  /* 0x2100000028887fae */ /* 0x000fe800099a1016 */
[----:B------:R-:W2:Y:S04]  /*218c0*/  LDL.LU.64 R44, [R1+0x1720] ;  /* 0x00172000012c7983 */ /* 0x000ea80000300a00 */
[----:B------:R-:W2:Y:S04]  /*218d0*/  LDL.LU.64 R42, [R1+0x1718] ;  /* 0x00171800012a7983 */ /* 0x000ea80000300a00 */
[----:B------:R-:W2:Y:S04]  /*218e0*/  LDL.LU.64 R40, [R1+0x1710] ;  /* 0x0017100001287983 */ /* 0x000ea80000300a00 */
        /* <DEDUP_REMOVED lines=12> */
[----:B---3--:R-:W-:Y:S04]  /*219b0*/  LDGSTS.E [R136+0x22c00], desc[UR22][R6.64], P3 ;  /* 0x22c0000006887fae */ /* 0x008fe800099a1016 */
[----:B------:R-:W-:Y:S04]  /*219c0*/  LDGSTS.E [R136+0x23000], desc[UR22][R4.64], P3 ;  /* 0x2300000004887fae */ /* 0x000fe800099a1016 */
[----:B------:R-:W-:Y:S04]  /*219d0*/  LDGSTS.E [R136+0x23400], desc[UR22][R142.64], P3 ;  /* 0x234000008e887fae */ /* 0x000fe800099a1016 */
[----:B------:R-:W3:Y:S04]  /*219e0*/  LDL.LU.64 R6, [R1+0x16d8] ;  /* 0x0016d80001067983 */ /* 0x000ee80000300a00 */
[----:B------:R-:W2:Y:S04]  /*219f0*/  LDL.LU.64 R4, [R1+0x16d0] ;  /* 0x0016d00001047983 */ /* 0x000ea80000300a00 */
[----:B------:R-:W2:Y:S01]  /*21a00*/  LDL.LU.64 R142, [R1+0x16c8] ;  /* 0x0016c800018e7983 */ /* 0x000ea20000300a00 */
[----:B------:R-:W-:-:S04]  /*21a10*/  IMAD.WIDE R52, R135, 0x4, R52 ;  /* 0x0000000487347825 */ /* 0x000fc800078e0234 */
[----:B------:R-:W-:-:S04]  /*21a20*/  IMAD.WIDE R100, R135, 0x4, R100 ;  /* 0x0000000487647825 */ /* 0x000fc800078e0264 */
[----:B------:R-:W-:-:S04]  /*21a30*/  IMAD.WIDE R116, R135, 0x4, R116 ;  /* 0x0000000487747825 */ /* 0x000fc800078e0274 */
[----:B------:R-:W-:-:S04]  /*21a40*/  IMAD.WIDE R160, R135, 0x4, R160 ;  /* 0x0000000487a07825 */ /* 0x000fc800078e02a0 */
[----:B------:R-:W-:-:S04]  /*21a50*/  IMAD.WIDE R176, R135, 0x4, R176 ;  /* 0x0000000487b07825 */ /* 0x000fc800078e02b0 */
[----:B------:R-:W-:-:S04]  /*21a60*/  IMAD.WIDE R206, R135, 0x4, R206 ;  /* 0x0000000487ce7825 */ /* 0x000fc800078e02ce */
[----:B------:R-:W-:-:S04]  /*21a70*/  IMAD.WIDE R240, R135, 0x4, R240 ;  /* 0x0000000487f07825 */ /* 0x000fc800078e02f0 */
[C---:B------:R-:W-:Y:S01]  /*21a80*/  IMAD.WIDE R248, R135.reuse, 0x4, R248 ;  /* 0x0000000487f87825 */ /* 0x040fe200078e02f8 */
[----:B--2---:R-:W-:Y:S04]  /*21a90*/  LDGSTS.E [R136+0x23800], desc[UR22][R142.64], P3 ;  /* 0x238000008e887fae */ /* 0x004fe800099a1016 */
[----:B------:R-:W-:Y:S04]  /*21aa0*/  LDGSTS.E [R136+0x23c00], desc[UR22][R4.64], P3 ;  /* 0x23c0000004887fae */ /* 0x000fe800099a1016 */
[----:B------:R-:W-:Y:S04]  /*21ab0*/  LDGSTS.E [R136+0x24000], desc[UR22][R20.64], P3 ;  /* 0x2400000014887fae */ /* 0x000fe800099a1016 */
[----:B------:R-:W2:Y:S04]  /*21ac0*/  LDL.LU.64 R142, [R1+0x16c0] ;  /* 0x0016c000018e7983 */ /* 0x000ea80000300a00 */
[----:B------:R1:W-:Y:S04]  /*21ad0*/  STL.64 [R1+0x1380], R4 ;  /* 0x0013800401007387 */ /* 0x0003e80000100a00 */
[----:B------:R-:W-:Y:S04]  /*21ae0*/  LDGSTS.E [R136+0x24400], desc[UR22][R36.64], P3 ;  /* 0x2440000024887fae */ /* 0x000fe800099a1016 */
[----:B------:R-:W-:Y:S04]  /*21af0*/  LDGSTS.E [R136+0x24800], desc[UR22][R52.64], P3 ;  /* 0x2480000034887fae */ /* 0x000fe800099a1016 */
[----:B-1----:R-:W2:Y:S04]  /*21b00*/  LDL.64 R4, [R1+0x378] ;  /* 0x0003780001047983 */ /* 0x002ea80000100a00 */
        /* <DEDUP_REMOVED lines=19> */
[----:B-1----:R-:W2:Y:S04]  /*21c40*/  LDL.LU.64 R84, [R1+0xb8] ;  /* 0x0000b80001547983 */ /* 0x002ea80000300a00 */
[----:B------:R1:W-:Y:S04]  /*21c50*/  STL.64 [R1+0x13b0], R100 ;  /* 0x0013b06401007387 */ /* 0x0003e80000100a00 */
[----:B------:R-:W-:Y:S04]  /*21c60*/  LDGSTS.E [R136+0x27400], desc[UR22][R240.64], P3 ;  /* 0x27400000f0887fae */ /* 0x000fe800099a1016 */
[----:B------:R-:W-:Y:S04]  /*21c70*/  LDGSTS.E [R136+0x27800], desc[UR22][R246.64], P3 ;  /* 0x27800000f6887fae */ /* 0x000fe800099a1016 */
[----:B-1----:R-:W2:Y:S04]  /*21c80*/  LDL.LU.64 R100, [R1+0xf0] ;  /* 0x0000f00001647983 */ /* 0x002ea80000300a00 */
[----:B------:R1:W-:Y:S04]  /*21c90*/  STL.64 [R1+0x13b8], R116 ;  /* 0x0013b87401007387 */ /* 0x0003e80000100a00 */
[----:B------:R-:W-:Y:S04]  /*21ca0*/  LDGSTS.E [R136+0x27c00], desc[UR22][R248.64], P3 ;  /* 0x27c00000f8887fae */ /* 0x000fe800099a1016 */
[----:B-1----:R-:W2:Y:S04]  /*21cb0*/  LDL.LU.64 R116, [R1+0x8a0] ;  /* 0x0008a00001747983 */ /* 0x002ea80000300a00 */
[----:B------:R1:W-:Y:S04]  /*21cc0*/  STL.64 [R1+0x13c0], R144 ;  /* 0x0013c09001007387 */ /* 0x0003e80000100a00 */
[----:B-1----:R-:W3:Y:S04]  /*21cd0*/  LDL.64 R144, [R1+0x9c0] ;  /* 0x0009c00001907983 */ /* 0x002ee80000100a00 */
        /* <DEDUP_REMOVED lines=9> */
[----:B-1----:R-:W3:Y:S04]  /*21d70*/  LDL.LU.64 R206, [R1+0x2a0] ;  /* 0x0002a00001ce7983 */ /* 0x002ee80000300a00 */
[----:B------:R1:W-:Y:S04]  /*21d80*/  STL.64 [R1+0x13f0], R240 ;  /* 0x0013f0f001007387 */ /* 0x0003e80000100a00 */
[----:B-1----:R-:W3:Y:S04]  /*21d90*/  LDL.LU.64 R240, [R1+0x2b0] ;  /* 0x0002b00001f07983 */ /* 0x002ee80000300a00 */
[----:B------:R1:W-:Y:S04]  /*21da0*/  STL.64 [R1+0x13f8], R246 ;  /* 0x0013f8f601007387 */ /* 0x0003e80000100a00 */
[----:B-1----:R-:W3:Y:S04]  /*21db0*/  LDL.64 R246, [R1+0xae8] ;  /* 0x000ae80001f67983 */ /* 0x002ee80000100a00 */
[----:B------:R1:W-:Y:S04]  /*21dc0*/  STL.64 [R1+0x1400], R248 ;  /* 0x001400f801007387 */ /* 0x0003e80000100a00 */
[----:B-1----:R-:W3:Y:S01]  /*21dd0*/  LDL.64 R248, [R1+0xb20] ;  /* 0x000b200001f87983 */ /* 0x002ee20000100a00 */
[----:B------:R-:W-:-:S04]  /*21de0*/  IMAD.WIDE R54, R135, 0x4, R54 ;  /* 0x0000000487367825 */ /* 0x000fc800078e0236 */
        /* <DEDUP_REMOVED lines=8> */
[----:B--2---:R1:W-:Y:S04]  /*21e70*/  STL.64 [R1+0x14b0], R116 ;  /* 0x0014b07401007387 */ /* 0x0043e80000100a00 */
[----:B---3--:R-:W-:Y:S04]  /*21e80*/  LDGSTS.E [R143+0x20080], desc[UR22][R248.64], P3 ;  /* 0x20080000f88f7fae */ /* 0x008fe800099a1016 */
[----:B------:R-:W-:Y:S04]  /*21e90*/  LDGSTS.E [R143+0x20480], desc[UR22][R246.64], P3 ;  /* 0x20480000f68f7fae */ /* 0x000fe800099a1016 */
        /* <DEDUP_REMOVED lines=11> */
[----:B-1----:R-:W2:Y:S04]  /*21f50*/  LDL.64 R116, [R1+0x978] ;  /* 0x0009780001747983 */ /* 0x002ea80000100a00 */
        /* <DEDUP_REMOVED lines=9> */
[----:B------:R-:W4:Y:S04]  /*21ff0*/  LDL.LU.64 R246, [R1+0x8d8] ;  /* 0x0008d80001f67983 */ /* 0x000f280000300a00 */
[----:B------:R-:W-:Y:S04]  /*22000*/  LDGSTS.E [R143+0x23480], desc[UR22][R240.64], P3 ;  /* 0x23480000f08f7fae */ /* 0x000fe800099a1016 */
[----:B------:R-:W-:Y:S04]  /*22010*/  STL.64 [R1+0x1408], R240 ;  /* 0x001408f001007387 */ /* 0x000fe80000100a00 */
[----:B------:R-:W-:Y:S04]  /*22020*/  LDGSTS.E [R143+0x23880], desc[UR22][R100.64], P3 ;  /* 0x23880000648f7fae */ /* 0x000fe800099a1016 */
[----:B------:R-:W-:Y:S04]  /*22030*/  STL.64 [R1+0x1410], R100 ;  /* 0x0014106401007387 */ /* 0x000fe80000100a00 */
[----:B------:R-:W-:Y:S04]  /*22040*/  LDGSTS.E [R143+0x23c80], desc[UR22][R6.64], P3 ;  /* 0x23c80000068f7fae */ /* 0x000fe800099a1016 */
[----:B------:R-:W-:Y:S04]  /*22050*/  STL.64 [R1+0x1418], R6 ;  /* 0x0014180601007387 */ /* 0x000fe80000100a00 */
[----:B------:R-:W-:Y:S04]  /*22060*/  LDGSTS.E [R143+0x24080], desc[UR22][R22.64], P3 ;  /* 0x24080000168f7fae */ /* 0x000fe800099a1016 */
[----:B------:R-:W-:Y:S04]  /*22070*/  STL.64 [R1+0x1420], R22 ;  /* 0x0014201601007387 */ /* 0x000fe80000100a00 */
[----:B------:R-:W-:Y:S04]  /*22080*/  LDGSTS.E [R143+0x24480], desc[UR22][R38.64], P3 ;  /* 0x24480000268f7fae */ /* 0x000fe800099a1016 */
[----:B------:R1:W-:Y:S04]  /*22090*/  STL.64 [R1+0x1428], R38 ;  /* 0x0014282601007387 */ /* 0x0003e80000100a00 */
[----:B------:R-:W-:Y:S04]  /*220a0*/  LDGSTS.E [R143+0x24880], desc[UR22][R54.64], P3 ;  /* 0x24880000368f7fae */ /* 0x000fe800099a1016 */
[----:B------:R-:W-:Y:S04]  /*220b0*/  LDGSTS.E [R143+0x24c80], desc[UR22][R70.64], P3 ;  /* 0x24c80000468f7fae */ /* 0x000fe800099a1016 */
[----:B-1----:R-:W4:Y:S04]  /*220c0*/  LDL.LU.64 R38, [R1+0x370] ;  /* 0x0003700001267983 */ /* 0x002f280000300a00 */
[----:B------:R-:W-:Y:S04]  /*220d0*/  STL.64 [R1+0x1430], R54 ;  /* 0x0014303601007387 */ /* 0x000fe80000100a00 */
        /* <DEDUP_REMOVED lines=25> */
[----:B------:R-:W4:Y:S04]  /*22270*/  LDL.LU.64 R8, [R1+0x16b8] ;  /* 0x0016b80001087983 */ /* 0x000f280000300a00 */
[----:B------:R-:W4:Y:S04]  /*22280*/  LDL.LU.64 R162, [R1+0x418] ;  /* 0x0004180001a27983 */ /* 0x000f280000300a00 */
[----:B------:R-:W4:Y:S04]  /*22290*/  LDL.LU.64 R22, [R1+0x368] ;  /* 0x0003680001167983 */ /* 0x000f280000300a00 */
[----:B------:R-:W4:Y:S04]  /*222a0*/  LDL.LU.64 R232, [R1+0x298] ;  /* 0x0002980001e87983 */ /* 0x000f280000300a00 */
[----:B------:R-:W4:Y:S01]  /*222b0*/  LDL.LU.64 R68, [R1+0x88] ;  /* 0x0000880001447983 */ /* 0x000f220000300a00 */
        /* <DEDUP_REMOVED lines=10> */
[----:B---3--:R-:W-:Y:S04]  /*22360*/  LDGSTS.E [R142+0x20500], desc[UR22][R248.64], P3 ;  /* 0x20500000f88e7fae */ /* 0x008fe800099a1016 */
[----:B----4-:R-:W-:Y:S04]  /*22370*/  LDGSTS.E [R142+0x20900], desc[UR22][R216.64], P3 ;  /* 0x20900000d88e7fae */ /* 0x010fe800099a1016 */
[----:B------:R-:W-:Y:S04]  /*22380*/  LDGSTS.E [R142+0x20d00], desc[UR22][R176.64], P3 ;  /* 0x20d00000b08e7fae */ /* 0x000fe800099a1016 */
[----:B------:R-:W-:Y:S04]  /*22390*/  LDGSTS.E [R142+0x21100], desc[UR22][R160.64], P3 ;  /* 0x21100000a08e7fae */ /* 0x000fe800099a1016 */
[----:B------:R-:W-:Y:S04]  /*223a0*/  LDGSTS.E [R142+0x21500], desc[UR22][R144.64], P3 ;  /* 0x21500000908e7fae */ /* 0x000fe800099a1016 */
[----:B------:R-:W-:Y:S04]  /*223b0*/  LDGSTS.E [R142+0x21900], desc[UR22][R52.64], P3 ;  /* 0x21900000348e7fae */ /* 0x000fe800099a1016 */
[----:B------:R-:W-:Y:S04]  /*223c0*/  LDGSTS.E [R142+0x21d00], desc[UR22][R36.64], P3 ;  /* 0x21d00000248e7fae */ /* 0x000fe800099a1016 */
[----:B------:R-:W-:Y:S04]  /*223d0*/  LDGSTS.E [R142+0x22100], desc[UR22][R20.64], P3 ;  /* 0x22100000148e7fae */ /* 0x000fe800099a1016 */
[----:B------:R-:W-:Y:S04]  /*223e0*/  LDGSTS.E [R142+0x22500], desc[UR22][R246.64], P3 ;  /* 0x22500000f68e7fae */ /* 0x000fe800099a1016 */
[----:B------:R-:W-:Y:S04]  /*223f0*/  STL.64 [R1+0x14e0], R246 ;  /* 0x0014e0f601007387 */ /* 0x000fe80000100a00 */
[----:B------:R-:W-:Y:S04]  /*22400*/  LDGSTS.E [R142+0x22900], desc[UR22][R4.64], P3 ;  /* 0x22900000048e7fae */ /* 0x000fe800099a1016 */
[----:B------:R-:W2:Y:S04]  /*22410*/  LDL.64 R176, [R1+0xb18] ;  /* 0x000b180001b07983 */ /* 0x000ea80000100a00 */
[----:B------:R-:W3:Y:S04]  /*22420*/  LDL.64 R160, [R1+0xae0] ;  /* 0x000ae00001a07983 */ /* 0x000ee80000100a00 */
[----:B------:R-:W4:Y:S04]  /*22430*/  LDL.64 R144, [R1+0xa70] ;  /* 0x000a700001907983 */ /* 0x000f280000100a00 */
[----:B------:R-:W2:Y:S04]  /*22440*/  LDL.64 R36, [R1+0xa38] ;  /* 0x000a380001247983 */ /* 0x000ea80000100a00 */
[----:B------:R-:W2:Y:S04]  /*22450*/  LDL.64 R20, [R1+0xa00] ;  /* 0x000a000001147983 */ /* 0x000ea80000100a00 */
[----:B------:R-:W2:Y:S04]  /*22460*/  LDL.64 R4, [R1+0x9b0] ;  /* 0x0009b00001047983 */ /* 0x000ea80000100a00 */
[----:B------:R-:W2:Y:S04]  /*22470*/  LDL.LU.64 R70, [R1+0x910] ;  /* 0x0009100001467983 */ /* 0x000ea80000300a00 */
[----:B------:R-:W-:Y:S04]  /*22480*/  LDGSTS.E [R142+0x22d00], desc[UR22][R178.64], P3 ;  /* 0x22d00000b28e7fae */ /* 0x000fe800099a1016 */
[----:B------:R-:W-:Y:S04]  /*22490*/  STL.64 [R1+0x1498], R178 ;  /* 0x001498b201007387 */ /* 0x000fe80000100a00 */
[----:B------:R-:W-:Y:S04]  /*224a0*/  LDGSTS.E [R142+0x23100], desc[UR22][R38.64], P3 ;  /* 0x23100000268e7fae */ /* 0x000fe800099a1016 */
[----:B------:R1:W-:Y:S04]  /*224b0*/  STL.64 [R1+0x14a0], R38 ;  /* 0x0014a02601007387 */ /* 0x0003e80000100a00 */
[----:B------:R-:W-:Y:S04]  /*224c0*/  LDGSTS.E [R142+0x23500], desc[UR22][R206.64], P3 ;  /* 0x23500000ce8e7fae */ /* 0x000fe800099a1016 */
[----:B------:R-:W-:Y:S04]  /*224d0*/  LDGSTS.E [R142+0x23900], desc[UR22][R84.64], P3 ;  /* 0x23900000548e7fae */ /* 0x000fe800099a1016 */
[----:B-1----:R-:W2:Y:S04]  /*224e0*/  LDL.LU.64 R38, [R1+0x890] ;  /* 0x0008900001267983 */ /* 0x002ea80000300a00 */
        /* <DEDUP_REMOVED lines=34> */
[----:B-1----:R-:W3:Y:S04]  /*22710*/  LDL.LU.64 R202, [R1+0x950] ;  /* 0x0009500001ca7983 */ /* 0x002ee80000300a00 */
[----:B------:R-:W-:Y:S04]  /*22720*/  STL.64 [R1+0x1538], R244 ;  /* 0x001538f401007387 */ /* 0x000fe80000100a00 */
[----:B------:R-:W3:Y:S04]  /*22730*/  LDL.LU.64 R10, [R1+0x16b0] ;  /* 0x0016b000010a7983 */ /* 0x000ee80000300a00 */
[----:B------:R-:W-:Y:S04]  /*22740*/  LDGSTS.E [R142+0x27d00], desc[UR22][R140.64], P3 ;  /* 0x27d000008c8e7fae */ /* 0x000fe800099a1016 */
[----:B------:R-:W3:Y:S04]  /*22750*/  LDL.LU.64 R140, [R1+0x16a8] ;  /* 0x0016a800018c7983 */ /* 0x000ee80000300a00 */
[----:B------:R-:W4:Y:S04]  /*22760*/  LDL.LU.64 R236, [R1+0x948] ;  /* 0x0009480001ec7983 */ /* 0x000f280000300a00 */
[----:B------:R-:W4:Y:S04]  /*22770*/  LDL.LU.64 R54, [R1+0x908] ;  /* 0x0009080001367983 */ /* 0x000f280000300a00 */
[----:B------:R-:W4:Y:S04]  /*22780*/  LDL.LU.64 R40, [R1+0x8c8] ;  /* 0x0008c80001287983 */ /* 0x000f280000300a00 */
[----:B------:R-:W4:Y:S04]  /*22790*/  LDL.LU.64 R178, [R1+0x888] ;  /* 0x0008880001b27983 */ /* 0x000f280000300a00 */
[----:B------:R-:W4:Y:S04]  /*227a0*/  LDL.LU.64 R146, [R1+0x408] ;  /* 0x0004080001927983 */ /* 0x000f280000300a00 */
[----:B------:R-:W4:Y:S04]  /*227b0*/  LDL.LU.64 R6, [R1+0x338] ;  /* 0x0003380001067983 */ /* 0x000f280000300a00 */
[----:B------:R-:W4:Y:S04]  /*227c0*/  LDL.LU.64 R216, [R1+0x1e0] ;  /* 0x0001e00001d87983 */ /* 0x000f280000300a00 */
[----:B------:R-:W4:Y:S04]  /*227d0*/  LDL.LU.64 R52, [R1+0x80] ;  /* 0x0000800001347983 */ /* 0x000f280000300a00 */
[----:B------:R1:W-:Y:S04]  /*227e0*/  STL.64 [R1+0x1370], R142 ;  /* 0x0013708e01007387 */ /* 0x0003e80000100a00 */
[----:B-1----:R-:W4:Y:S04]  /*227f0*/  LDL.LU.64 R142, [R1+0xf40] ;  /* 0x000f4000018e7983 */ /* 0x002f280000300a00 */
[----:B--2---:R-:W-:Y:S04]  /*22800*/  STL.64 [R1+0x15f0], R148 ;  /* 0x0015f09401007387 */ /* 0x004fe80000100a00 */
[----:B---3--:R-:W-:Y:S04]  /*22810*/  LDGSTS.E [R141+0x20180], desc[UR22][R176.64], P3 ;  /* 0x20180000b08d7fae */ /* 0x008fe800099a1016 */
[----:B------:R-:W-:Y:S04]  /*22820*/  LDGSTS.E [R141+0x20580], desc[UR22][R160.64], P3 ;  /* 0x20580000a08d7fae */ /* 0x000fe800099a1016 */
[----:B------:R-:W-:Y:S04]  /*22830*/  LDGSTS.E [R141+0x20980], desc[UR22][R148.64], P3 ;  /* 0x20980000948d7fae */ /* 0x000fe800099a1016 */
[----:B----4-:R-:W-:Y:S04]  /*22840*/  LDGSTS.E [R141+0x20d80], desc[UR22][R144.64], P3 ;  /* 0x20d80000908d7fae */ /* 0x010fe800099a1016 */
[----:B------:R-:W-:Y:S04]  /*22850*/  LDGSTS.E [R141+0x21180], desc[UR22][R36.64], P3 ;  /* 0x21180000248d7fae */ /* 0x000fe800099a1016 */
[----:B------:R-:W-:Y:S04]  /*22860*/  LDGSTS.E [R141+0x21580], desc[UR22][R20.64], P3 ;  /* 0x21580000148d7fae */ /* 0x000fe800099a1016 */
[----:B------:R-:W-:Y:S04]  /*22870*/  LDGSTS.E [R141+0x21980], desc[UR22][R4.64], P3 ;  /* 0x21980000048d7fae */ /* 0x000fe800099a1016 */
[----:B------:R-:W-:Y:S04]  /*22880*/  LDGSTS.E [R141+0x21d80], desc[UR22][R202.64], P3 ;  /* 0x21d80000ca8d7fae */ /* 0x000fe800099a1016 */
[----:B------:R-:W-:Y:S04]  /*22890*/  LDGSTS.E [R141+0x22180], desc[UR22][R70.64], P3 ;  /* 0x22180000468d7fae */ /* 0x000fe800099a1016 */
[----:B------:R-:W2:Y:S04]  /*228a0*/  LDL.64 R4, [R1+0xf38] ;  /* 0x000f380001047983 */ /* 0x000ea80000100a00 */
[----:B------:R-:W3:Y:S04]  /*228b0*/  LDL.LU.64 R246, [R1+0xb10] ;  /* 0x000b100001f67983 */ /* 0x000ee80000300a00 */
[----:B------:R-:W4:Y:S04]  /*228c0*/  LDL.LU.64 R206, [R1+0xad8] ;  /* 0x000ad80001ce7983 */ /* 0x000f280000300a00 */
[----:B------:R-:W-:Y:S04]  /*228d0*/  STL.64 [R1+0x1540], R202 ;  /* 0x001540ca01007387 */ /* 0x000fe80000100a00 */
[----:B------:R-:W-:Y:S04]  /*228e0*/  STL.64 [R1+0x1548], R70 ;  /* 0x0015484601007387 */ /* 0x000fe80000100a00 */
[----:B------:R-:W-:Y:S04]  /*228f0*/  LDGSTS.E [R141+0x22580], desc[UR22][R56.64], P3 ;  /* 0x22580000388d7fae */ /* 0x000fe800099a1016 */
[----:B------:R-:W-:Y:S04]  /*22900*/  STL.64 [R1+0x1550], R56 ;  /* 0x0015503801007387 */ /* 0x000fe80000100a00 */
[----:B------:R-:W-:Y:S04]  /*22910*/  LDGSTS.E [R141+0x22980], desc[UR22][R38.64], P3 ;  /* 0x22980000268d7fae */ /* 0x000fe800099a1016 */
[----:B------:R1:W-:Y:S04]  /*22920*/  STL.64 [R1+0x1558], R38 ;  /* 0x0015582601007387 */ /* 0x0003e80000100a00 */
[----:B------:R-:W-:Y:S01]  /*22930*/  LDGSTS.E [R141+0x22d80], desc[UR22][R162.64], P3 ;  /* 0x22d80000a28d7fae */ /* 0x000fe200099a1016 */
[----:B------:R-:W-:-:S03]  /*22940*/  IMAD.WIDE R58, R135, 0x4, R58 ;  /* 0x00000004873a7825 */ /* 0x000fc600078e023a */
[----:B------:R-:W-:Y:S04]  /*22950*/  LDGSTS.E [R141+0x23180], desc[UR22][R22.64], P3 ;  /* 0x23180000168d7fae */ /* 0x000fe800099a1016 */
[----:B-1----:R-:W4:Y:S04]  /*22960*/  LDL.LU.64 R38, [R1+0x9a8] ;  /* 0x0009a80001267983 */ /* 0x002f280000300a00 */
[----:B------:R1:W-:Y:S01]  /*22970*/  STL.64 [R1+0x1560], R162 ;  /* 0x001560a201007387 */ /* 0x0003e20000100a00 */
[----:B------:R-:W-:-:S03]  /*22980*/  IMAD.WIDE R74, R135, 0x4, R74 ;  /* 0x00000004874a7825 */ /* 0x000fc600078e024a */
[----:B------:R-:W-:Y:S01]  /*22990*/  LDGSTS.E [R141+0x23580], desc[UR22][R232.64], P3 ;  /* 0x23580000e88d7fae */ /* 0x000fe200099a1016 */
[----:B------:R-:W-:-:S03]  /*229a0*/  IMAD.WIDE R90, R135, 0x4, R90 ;  /* 0x00000004875a7825 */ /* 0x000fc600078e025a */
[----:B------:R-:W-:Y:S04]  /*229b0*/  LDGSTS.E [R141+0x23980], desc[UR22][R68.64], P3 ;  /* 0x23980000448d7fae */ /* 0x000fe800099a1016 */
[----:B-1----:R-:W4:Y:S04]  /*229c0*/  LDL.LU.64 R162, [R1+0xa68] ;  /* 0x000a680001a27983 */ /* 0x002f280000300a00 */
[----:B------:R-:W-:Y:S04]  /*229d0*/  STL.64 [R1+0x1568], R22 ;  /* 0x0015681601007387 */ /* 0x000fe80000100a00 */
[----:B------:R-:W-:Y:S01]  /*229e0*/  STL.64 [R1+0x1570], R232 ;  /* 0x001570e801007387 */ /* 0x000fe20000100a00 */
[----:B------:R-:W-:-:S03]  /*229f0*/  IMAD.WIDE R106, R135, 0x4, R106 ;  /* 0x00000004876a7825 */ /* 0x000fc600078e026a */
[----:B------:R-:W-:Y:S04]  /*22a00*/  STL.64 [R1+0x1578], R68 ;  /* 0x0015784401007387 */ /* 0x000fe80000100a00 */
[----:B------:R-:W-:Y:S04]  /*22a10*/  LDGSTS.E [R141+0x23d80], desc[UR22][R10.64], P3 ;  /* 0x23d800000a8d7fae */ /* 0x000fe800099a1016 */
[----:B------:R-:W-:Y:S01]  /*22a20*/  STL.64 [R1+0x1580], R10 ;  /* 0x0015800a01007387 */ /* 0x000fe20000100a00 */
[----:B------:R-:W-:-:S03]  /*22a30*/  IMAD.WIDE R122, R135, 0x4, R122 ;  /* 0x00000004877a7825 */ /* 0x000fc600078e027a */
[----:B------:R-:W-:Y:S04]  /*22a40*/  LDGSTS.E [R141+0x24180], desc[UR22][R26.64], P3 ;  /* 0x241800001a8d7fae */ /* 0x000fe800099a1016 */
[----:B------:R1:W-:Y:S01]  /*22a50*/  STL.64 [R1+0x1588], R26 ;  /* 0x0015881a01007387 */ /* 0x0003e20000100a00 */
[----:B------:R-:W-:-:S03]  /*22a60*/  IMAD.WIDE R150, R135, 0x4, R150 ;  /* 0x0000000487967825 */ /* 0x000fc600078e0296 */
[----:B------:R-:W-:Y:S01]  /*22a70*/  LDGSTS.E [R141+0x24580], desc[UR22][R42.64], P3 ;  /* 0x245800002a8d7fae */ /* 0x000fe200099a1016 */
[----:B------:R-:W-:-:S03]  /*22a80*/  IMAD.WIDE R166, R135, 0x4, R166 ;  /* 0x0000000487a67825 */ /* 0x000fc600078e02a6 */
[----:B------:R-:W-:Y:S04]  /*22a90*/  LDGSTS.E [R141+0x24980], desc[UR22][R58.64], P3 ;  /* 0x249800003a8d7fae */ /* 0x000fe800099a1016 */
[----:B-1----:R-:W4:Y:S04]  /*22aa0*/  LDL.LU.64 R26, [R1+0x9f8] ;  /* 0x0009f800011a7983 */ /* 0x002f280000300a00 */
[----:B------:R-:W-:Y:S01]  /*22ab0*/  STL.64 [R1+0x1590], R42 ;  /* 0x0015902a01007387 */ /* 0x000fe20000100a00 */
[----:B------:R-:W-:-:S03]  /*22ac0*/  IMAD.WIDE R182, R135, 0x4, R182 ;  /* 0x0000000487b67825 */ /* 0x000fc600078e02b6 */
[----:B------:R-:W-:Y:S04]  /*22ad0*/  STL.64 [R1+0x1598], R58 ;  /* 0x0015983a01007387 */ /* 0x000fe80000100a00 */
[----:B------:R-:W-:Y:S04]  /*22ae0*/  LDGSTS.E [R141+0x24d80], desc[UR22][R74.64], P3 ;  /* 0x24d800004a8d7fae */ /* 0x000fe800099a1016 */
[----:B------:R-:W-:Y:S04]  /*22af0*/  STL.64 [R1+0x15a0], R74 ;  /* 0x0015a04a01007387 */ /* 0x000fe80000100a00 */
[----:B------:R-:W-:Y:S04]  /*22b00*/  LDGSTS.E [R141+0x25180], desc[UR22][R90.64], P3 ;  /* 0x251800005a8d7fae */ /* 0x000fe800099a1016 */
[----:B------:R-:W-:Y:S01]  /*22b10*/  STL.64 [R1+0x15a8], R90 ;  /* 0x0015a85a01007387 */ /* 0x000fe20000100a00 */
[----:B------:R-:W-:-:S03]  /*22b20*/  IMAD.WIDE R200, R135, 0x4, R200 ;  /* 0x0000000487c87825 */ /* 0x000fc600078e02c8 */
        /* <DEDUP_REMOVED lines=17> */
[----:B-1----:R-:W4:Y:S04]  /*22c40*/  LDL.LU.64 R200, [R1+0xaa0] ;  /* 0x000aa00001c87983 */ /* 0x002f280000300a00 */
[----:B--2---:R-:W-:Y:S04]  /*22c50*/  LDGSTS.E [R141+0x27580], desc[UR22][R4.64], P3 ;  /* 0x27580000048d7fae */ /* 0x004fe800099a1016 */
[----:B------:R-:W-:Y:S04]  /*22c60*/  LDGSTS.E [R141+0x27980], desc[UR22][R28.64], P3 ;  /* 0x279800001c8d7fae */ /* 0x000fe800099a1016 */
[----:B------:R-:W-:Y:S04]  /*22c70*/  LDGSTS.E [R141+0x27d80], desc[UR22][R12.64], P3 ;  /* 0x27d800000c8d7fae */ /* 0x000fe800099a1016 */
[----:B---3--:R-:W-:Y:S04]  /*22c80*/  LDGSTS.E [R140+0x20200], desc[UR22][R246.64], P3 ;  /* 0x20200000f68c7fae */ /* 0x008fe800099a1016 */
[----:B------:R-:W2:Y:S04]  /*22c90*/  LDL.LU.64 R28, [R1+0x16a0] ;  /* 0x0016a000011c7983 */ /* 0x000ea80000300a00 */
[----:B------:R-:W3:Y:S04]  /*22ca0*/  LDL.LU.64 R12, [R1+0x1698] ;  /* 0x00169800010c7983 */ /* 0x000ee80000300a00 */
[----:B----4-:R-:W-:Y:S04]  /*22cb0*/  LDGSTS.E [R140+0x20600], desc[UR22][R206.64], P3 ;  /* 0x20600000ce8c7fae */ /* 0x010fe800099a1016 */
[----:B------:R-:W4:Y:S04]  /*22cc0*/  LDL.LU.64 R22, [R1+0xb08] ;  /* 0x000b080001167983 */ /* 0x000f280000300a00 */
[----:B------:R-:W4:Y:S04]  /*22cd0*/  LDL.LU.64 R58, [R1+0xa98] ;  /* 0x000a9800013a7983 */ /* 0x000f280000300a00 */
[----:B------:R-:W4:Y:S04]  /*22ce0*/  LDL.LU.64 R182, [R1+0xa60] ;  /* 0x000a600001b67983 */ /* 0x000f280000300a00 */
[----:B------:R-:W4:Y:S04]  /*22cf0*/  LDL.LU.64 R90, [R1+0xa28] ;  /* 0x000a2800015a7983 */ /* 0x000f280000300a00 */
[----:B------:R-:W4:Y:S04]  /*22d00*/  LDL.LU.64 R10, [R1+0x9f0] ;  /* 0x0009f000010a7983 */ /* 0x000f280000300a00 */
[----:B------:R-:W4:Y:S01]  /*22d10*/  LDL.LU.64 R56, [R1+0x990] ;  /* 0x0009900001387983 */ /* 0x000f220000300a00 */
[----:B------:R-:W-:-:S03]  /*22d20*/  IMAD.WIDE R60, R135, 0x4, R60 ;  /* 0x00000004873c7825 */ /* 0x000fc600078e023c */
[----:B------:R-:W4:Y:S01]  /*22d30*/  LDL.LU.64 R234, [R1+0x940] ;  /* 0x0009400001ea7983 */ /* 0x000f220000300a00 */
[----:B------:R-:W-:-:S03]  /*22d40*/  IMAD.WIDE R76, R135, 0x4, R76 ;  /* 0x00000004874c7825 */ /* 0x000fc600078e024c */
[----:B------:R-:W4:Y:S01]  /*22d50*/  LDL.LU.64 R120, [R1+0x900] ;  /* 0x0009000001787983 */ /* 0x000f220000300a00 */
[----:B------:R-:W-:-:S03]  /*22d60*/  IMAD.WIDE R92, R135, 0x4, R92 ;  /* 0x00000004875c7825 */ /* 0x000fc600078e025c */
[----:B------:R-:W4:Y:S01]  /*22d70*/  LDL.LU.64 R24, [R1+0x8c0] ;  /* 0x0008c00001187983 */ /* 0x000f220000300a00 */
[----:B------:R-:W-:-:S03]  /*22d80*/  IMAD.WIDE R108, R135, 0x4, R108 ;  /* 0x00000004876c7825 */ /* 0x000fc600078e026c */
[----:B------:R-:W4:Y:S04]  /*22d90*/  LDL.LU.64 R250, [R1+0x880] ;  /* 0x0008800001fa7983 */ /* 0x000f280000300a00 */
[----:B------:R-:W4:Y:S01]  /*22da0*/  LDL.LU.64 R118, [R1+0x3e0] ;  /* 0x0003e00001767983 */ /* 0x000f220000300a00 */
[----:B------:R-:W-:-:S03]  /*22db0*/  IMAD.WIDE R152, R135, 0x4, R152 ;  /* 0x0000000487987825 */ /* 0x000fc600078e0298 */
[----:B------:R-:W4:Y:S04]  /*22dc0*/  LDL.LU.64 R100, [R1+0x318] ;  /* 0x0003180001647983 */ /* 0x000f280000300a00 */
[----:B------:R-:W4:Y:S01]  /*22dd0*/  LDL.LU.64 R176, [R1+0x1c8] ;  /* 0x0001c80001b07983 */ /* 0x000f220000300a00 */
[----:B------:R-:W-:-:S03]  /*22de0*/  IMAD.WIDE R184, R135, 0x4, R184 ;  /* 0x0000000487b87825 */ /* 0x000fc600078e02b8 */
[----:B------:R-:W4:Y:S04]  /*22df0*/  LDL.LU.64 R36, [R1+0x70] ;  /* 0x0000700001247983 */ /* 0x000f280000300a00 */
[----:B------:R-:W-:Y:S04]  /*22e00*/  STL.64 [R1+0x1630], R246 ;  /* 0x001630f601007387 */ /* 0x000fe80000100a00 */
[----:B------:R-:W-:Y:S01]  /*22e10*/  STL.64 [R1+0x1608], R206 ;  /* 0x001608ce01007387 */ /* 0x000fe20000100a00 */
[----:B------:R-:W-:-:S03]  /*22e20*/  IMAD.WIDE R198, R135, 0x4, R198 ;  /* 0x0000000487c67825 */ /* 0x000fc600078e02c6 */
[----:B------:R-:W-:Y:S04]  /*22e30*/  LDGSTS.E [R140+0x20a00], desc[UR22][R200.64], P3 ;  /* 0x20a00000c88c7fae */ /* 0x000fe800099a1016 */
[----:B------:R-:W-:Y:S04]  /*22e40*/  LDGSTS.E [R140+0x20e00], desc[UR22][R162.64], P3 ;  /* 0x20e00000a28c7fae */ /* 0x000fe800099a1016 */
[----:B------:R1:W-:Y:S04]  /*22e50*/  LDGSTS.E [R140+0x21200], desc[UR22][R106.64], P3 ;  /* 0x212000006a8c7fae */ /* 0x0003e800099a1016 */
[----:B------:R1:W-:Y:S04]  /*22e60*/  LDGSTS.E [R140+0x21600], desc[UR22][R26.64], P3 ;  /* 0x216000001a8c7fae */ /* 0x0003e800099a1016 */
[----:B------:R-:W-:Y:S04]  /*22e70*/  LDGSTS.E [R140+0x21a00], desc[UR22][R38.64], P3 ;  /* 0x21a00000268c7fae */ /* 0x000fe800099a1016 */
[----:B------:R-:W-:Y:S04]  /*22e80*/  LDGSTS.E [R140+0x21e00], desc[UR22][R236.64], P3 ;  /* 0x21e00000ec8c7fae */ /* 0x000fe800099a1016 */
[----:B------:R1:W-:Y:S04]  /*22e90*/  LDGSTS.E [R140+0x22200], desc[UR22][R54.64], P3 ;  /* 0x22200000368c7fae */ /* 0x0003e800099a1016 */
[----:B------:R1:W-:Y:S04]  /*22ea0*/  LDGSTS.E [R140+0x22600], desc[UR22][R40.64], P3 ;  /* 0x22600000288c7fae */ /* 0x0003e800099a1016 */
[----:B------:R-:W-:Y:S04]  /*22eb0*/  LDGSTS.E [R140+0x22a00], desc[UR22][R178.64], P3 ;  /* 0x22a00000b28c7fae */ /* 0x000fe800099a1016 */
[----:B------:R-:W-:Y:S04]  /*22ec0*/  LDGSTS.E [R140+0x22e00], desc[UR22][R146.64], P3 ;  /* 0x22e00000928c7fae */ /* 0x000fe800099a1016 */
[----:B------:R-:W-:Y:S04]  /*22ed0*/  LDGSTS.E [R140+0x23200], desc[UR22][R6.64], P3 ;  /* 0x23200000068c7fae */ /* 0x000fe800099a1016 */
[----:B------:R-:W-:Y:S04]  /*22ee0*/  LDGSTS.E [R140+0x23600], desc[UR22][R216.64], P3 ;  /* 0x23600000d88c7fae */ /* 0x000fe800099a1016 */
[----:B------:R-:W-:Y:S04]  /*22ef0*/  LDGSTS.E [R140+0x23a00], desc[UR22][R52.64], P3 ;  /* 0x23a00000348c7fae */ /* 0x000fe800099a1016 */
[----:B------:R-:W-:Y:S04]  /*22f00*/  STL.64 [R1+0x15f8], R200 ;  /* 0x0015f8c801007387 */ /* 0x000fe80000100a00 */
[----:B------:R1:W-:Y:S04]  /*22f10*/  STL.64 [R1+0x1600], R162 ;  /* 0x001600a201007387 */ /* 0x0003e80000100a00 */
[----:B-1----:R-:W4:Y:S04]  /*22f20*/  LDL.LU.64 R162, [R1+0xad0] ;  /* 0x000ad00001a27983 */ /* 0x002f280000300a00 */
[----:B------:R1:W-:Y:S04]  /*22f30*/  STL.64 [R1+0x1610], R106 ;  /* 0x0016106a01007387 */ /* 0x0003e80000100a00 */
[----:B------:R1:W-:Y:S04]  /*22f40*/  STL.64 [R1+0x1618], R26 ;  /* 0x0016181a01007387 */ /* 0x0003e80000100a00 */
[----:B------:R-:W-:Y:S04]  /*22f50*/  STL.64 [R1+0x1620], R38 ;  /* 0x0016202601007387 */ /* 0x000fe80000100a00 */
[----:B------:R-:W-:Y:S01]  /*22f60*/  STL.64 [R1+0x1628], R236 ;  /* 0x001628ec01007387 */ /* 0x000fe20000100a00 */
[C---:B------:R-:W-:Y:S01]  /*22f70*/  IMAD.WIDE R110, R135.reuse, 0x4, R110 ;  /* 0x00000004876e7825 */ /* 0x040fe200078e026e */
[----:B-1----:R-:W1:Y:S02]  /*22f80*/  LDC R106, c[0x0][0x3a0] ;  /* 0x0000e800ff6a7b82 */ /* 0x002e640000000800 */
[----:B------:R2:W-:Y:S04]  /*22f90*/  STL.64 [R1+0x1638], R54 ;  /* 0x0016383601007387 */ /* 0x0005e80000100a00 */
[----:B------:R-:W-:Y:S01]  /*22fa0*/  STL.64 [R1+0x1640], R40 ;  /* 0x0016402801007387 */ /* 0x000fe20000100a00 */
[C---:B------:R-:W-:Y:S01]  /*22fb0*/  IMAD.WIDE R126, R135.reuse, 0x4, R126 ;  /* 0x00000004877e7825 */ /* 0x040fe200078e027e */
[----:B------:R-:W1:Y:S02]  /*22fc0*/  LDC R27, c[0x0][0x3a0] ;  /* 0x0000e800ff1b7b82 */ /* 0x000e640000000800 */
[----:B------:R-:W-:Y:S01]  /*22fd0*/  STL.64 [R1+0x1648], R178 ;  /* 0x001648b201007387 */ /* 0x000fe20000100a00 */
[----:B------:R-:W-:-:S04]  /*22fe0*/  IMAD.WIDE R170, R135, 0x4, R170 ;  /* 0x0000000487aa7825 */ /* 0x000fc800078e02aa */
[C---:B------:R-:W-:Y:S01]  /*22ff0*/  IMAD.WIDE R186, R135.reuse, 0x4, R186 ;  /* 0x0000000487ba7825 */ /* 0x040fe200078e02ba */
[----:B--2---:R-:W2:Y:S03]  /*23000*/  LDC R54, c[0x0][0x3a0] ;  /* 0x0000e800ff367b82 */ /* 0x004ea60000000800 */
[----:B------:R-:W-:-:S04]  /*23010*/  IMAD.WIDE R196, R135, 0x4, R196 ;  /* 0x0000000487c47825 */ /* 0x000fc800078e02c4 */
[C---:B------:R-:W-:Y:S01]  /*23020*/  IMAD.WIDE R64, R135.reuse, 0x4, R64 ;  /* 0x0000000487407825 */ /* 0x040fe200078e0240 */
[----:B------:R-:W1:Y:S01]  /*23030*/  LDC R26, c[0x0][0x3a0] ;  /* 0x0000e800ff1a7b82 */ /* 0x000e620000000800 */
        /* <DEDUP_REMOVED lines=17> */
[----:B------:R-:W3:Y:S04]  /*23150*/  LDL.LU.64 R30, [R1+0x1690] ;  /* 0x00169000011e7983 */ /* 0x000ee80000300a00 */
[----:B------:R-:W2:Y:S04]  /*23160*/  LDL.LU.64 R14, [R1+0x1688] ;  /* 0x00168800010e7983 */ /* 0x000ea80000300a00 */
[----:B------:R-:W4:Y:S04]  /*23170*/  LDL.LU.64 R138, [R1+0x1680] ;  /* 0x00168000018a7983 */ /* 0x000f280000300a00 */
        /* <DEDUP_REMOVED lines=15> */
[----:B------:R1:W-:Y:S04]  /*23270*/  STL.64 [R1+0x1378], R140 ;  /* 0x0013788c01007387 */ /* 0x0003e80000100a00 */
[----:B-1----:R-:W3:Y:S04]  /*23280*/  LDL.LU.64 R140, [R1+0xf60] ;  /* 0x000f6000018c7983 */ /* 0x002ee80000300a00 */
        /* <DEDUP_REMOVED lines=15> */
[----:B--2---:R-:W-:Y:S04]  /*23380*/  LDGSTS.E [R139+0x23e80], desc[UR22][R14.64], P3 ;  /* 0x23e800000e8b7fae */ /* 0x004fe800099a1016 */
        /* <DEDUP_REMOVED lines=16> */
[----:B------:R-:W2:Y:S04]  /*23490*/  LDL.LU.64 R48, [R1+0x1678] ;  /* 0x0016780001307983 */ /* 0x000ea80000300a00 */
[----:B------:R-:W3:Y:S04]  /*234a0*/  LDL.LU.64 R32, [R1+0x1670] ;  /* 0x0016700001207983 */ /* 0x000ee80000300a00 */
[----:B------:R-:W4:Y:S04]  /*234b0*/  LDL.LU.64 R16, [R1+0x1668] ;  /* 0x0016680001107983 */ /* 0x000f280000300a00 */
        /* <DEDUP_REMOVED lines=11> */
[----:B------:R-:W-:Y:S01]  /*23570*/  LDGSTS.E [R138+0x22f00], desc[UR22][R102.64], P3 ;  /* 0x22f00000668a7fae */ /* 0x000fe200099a1016 */
[----:B------:R-:W-:-:S03]  /*23580*/  IMAD.WIDE R96, R135, 0x4, R96 ;  /* 0x0000000487607825 */ /* 0x000fc600078e0260 */
[----:B------:R-:W-:Y:S01]  /*23590*/  LDGSTS.E [R138+0x23300], desc[UR22][R240.64], P3 ;  /* 0x23300000f08a7fae */ /* 0x000fe200099a1016 */
[----:B------:R-:W-:-:S03]  /*235a0*/  IMAD.WIDE R112, R135, 0x4, R112 ;  /* 0x0000000487707825 */ /* 0x000fc600078e0270 */
[----:B------:R-:W-:Y:S04]  /*235b0*/  LDGSTS.E [R138+0x23700], desc[UR22][R160.64], P3 ;  /* 0x23700000a08a7fae */ /* 0x000fe800099a1016 */
[----:B------:R-:W-:Y:S01]  /*235c0*/  LDGSTS.E [R138+0x23b00], desc[UR22][R20.64], P3 ;  /* 0x23b00000148a7fae */ /* 0x000fe200099a1016 */
[----:B------:R-:W-:-:S03]  /*235d0*/  IMAD.WIDE R156, R135, 0x4, R156 ;  /* 0x00000004879c7825 */ /* 0x000fc600078e029c */
[----:B------:R-:W2:Y:S01]  /*235e0*/  LDL.LU.64 R38, [R1+0xaf8] ;  /* 0x000af80001267983 */ /* 0x000ea20000300a00 */
[----:B------:R-:W-:-:S03]  /*235f0*/  IMAD.WIDE R172, R135, 0x4, R172 ;  /* 0x0000000487ac7825 */ /* 0x000fc600078e02ac */
        /* <DEDUP_REMOVED lines=15> */
[----:B----4-:R-:W-:Y:S04]  /*236f0*/  LDGSTS.E [R138+0x23f00], desc[UR22][R16.64], P3 ;  /* 0x23f00000108a7fae */ /* 0x010fe800099a1016 */
[----:B---3--:R-:W-:Y:S04]  /*23700*/  LDGSTS.E [R138+0x24300], desc[UR22][R32.64], P3 ;  /* 0x24300000208a7fae */ /* 0x008fe800099a1016 */
[----:B--2---:R-:W-:Y:S04]  /*23710*/  LDGSTS.E [R138+0x24700], desc[UR22][R48.64], P3 ;  /* 0x24700000308a7fae */ /* 0x004fe800099a1016 */
        /* <DEDUP_REMOVED lines=17> */
[----:B------:R-:W4:Y:S04]  /*23830*/  LDL.LU.64 R148, [R1+0xf28] ;  /* 0x000f280001947983 */ /* 0x000f280000300a00 */
        /* <DEDUP_REMOVED lines=16> */
[----:B------:R-:W-:Y:S04]  /*23940*/  LDGSTS.E [R137+0x23780], desc[UR22][R144.64], P3 ;  /* 0x2378000090897fae */ /* 0x000fe800099a1016 */
[----:B------:R-:W-:Y:S01]  /*23950*/  LDGSTS.E [R137+0x23b80], desc[UR22][R4.64], P3 ;  /* 0x23b8000004897fae */ /* 0x000fe200099a1016 */
[----:B------:R-:W-:-:S03]  /*23960*/  IMAD.WIDE R174, R135, 0x4, R174 ;  /* 0x0000000487ae7825 */ /* 0x000fc600078e02ae */
[----:B------:R-:W4:Y:S01]  /*23970*/  LDL.LU.64 R232, [R1+0xf18] ;  /* 0x000f180001e87983 */ /* 0x000f220000300a00 */
[----:B------:R-:W-:-:S03]  /*23980*/  IMAD.WIDE R192, R135, 0x4, R192 ;  /* 0x0000000487c07825 */ /* 0x000fc600078e02c0 */
[----:B------:R-:W4:Y:S01]  /*23990*/  LDL.LU.64 R222, [R1+0xf10] ;  /* 0x000f100001de7983 */ /* 0x000f220000300a00 */
[----:B------:R-:W-:-:S03]  /*239a0*/  IMAD.WIDE R132, R135, 0x4, R132 ;  /* 0x0000000487847825 */ /* 0x000fc600078e0284 */
[----:B------:R-:W4:Y:S04]  /*239b0*/  LDL.LU.64 R202, [R1+0xf08] ;  /* 0x000f080001ca7983 */ /* 0x000f280000300a00 */
        /* <DEDUP_REMOVED lines=17> */
[----:B------:R-:W0:Y:S01]  /*23ad0*/  LDGDEPBAR ;  /* 0x00000000000079af */ /* 0x000e220000000000 */
[----:B------:R-:W-:Y:S01]  /*23ae0*/  ISETP.GE.U32.AND P3, PT, R0, 0x7ffffe7d, PT ;  /* 0x7ffffe7d0000780c */ /* 0x000fe20003f66070 */
[----:B----4-:R-:W-:-:S02]  /*23af0*/  IMAD.WIDE R40, R2, 0x4, R148 ;  /* 0x0000000402287825 */ /* 0x010fc400078e0294 */
[----:B------:R-:W2:Y:S02]  /*23b00*/  LDL.LU.64 R148, [R1+0xf00] ;  /* 0x000f000001947983 */ /* 0x000ea40000300a00 */
[----:B------:R-:W-:Y:S01]  /*23b10*/  VIADD R0, R134, 0x100000 ;  /* 0x0010000086007836 */ /* 0x000fe20000000000 */
[----:B------:R-:W-:Y:S06]  /*23b20*/  BAR.SYNC.DEFER_BLOCKING 0x0 ;  /* 0x0000000000007b1d */ /* 0x000fec0000010000 */
[----:B------:R1:W-:Y:S04]  /*23b30*/  STL.64 [R1+0x90], R40 ;  /* 0x0000902801007387 */ /* 0x0003e80000100a00 */
[----:B------:R-:W-:Y:S01]  /*23b40*/  @!PT LDS RZ, [RZ] ;  /* 0x00000000fffff984 */ /* 0x000fe20000000800 */
[----:B------:R-:W-:Y:S01]  /*23b50*/  @!PT LDS RZ, [RZ] ;  /* 0x00000000fffff984 */ /* 0x000fe20000000800 */
[----:B------:R-:W-:Y:S01]  /*23b60*/  @!PT LDS RZ, [RZ] ;  /* 0x00000000fffff984 */ /* 0x000fe20000000800 */
[----:B------:R1:W-:Y:S02]  /*23b70*/  LDGSTS.E [R0+-0x60000], desc[UR22][R40.64], !P5 ;  /* 0xa000000028007fae */ /* 0x0003e4000e9a1016 */
[----:B-1----:R-:W-:-:S05]  /*23b80*/  IMAD.WIDE R40, R2, 0x4, R164 ;  /* 0x0000000402287825 */ /* 0x002fca00078e02a4 */
[----:B------:R1:W-:Y:S04]  /*23b90*/  STL.64 [R1+0x98], R40 ;  /* 0x0000982801007387 */ /* 0x0003e80000100a00 */
[----:B------:R-:W3:Y:S04]  /*23ba0*/  LDL.LU.64 R164, [R1+0xef8] ;  /* 0x000ef80001a47983 */ /* 0x000ee80000300a00 */
[----:B------:R1:W-:Y:S01]  /*23bb0*/  LDGSTS.E [R0+-0x5fffc], desc[UR22][R40.64], !P4 ;  /* 0xa000400028007fae */ /* 0x0003e2000e1a1016 */
[----:B------:R-:W-:Y:S02]  /*23bc0*/  VIADD R252, R252, 0xfffffefb ;  /* 0xfffffefbfcfc7836 */ /* 0x000fe40000000000 */
[----:B-1----:R-:W-:-:S03]  /*23bd0*/  IMAD.WIDE R40, R2, 0x4, R232 ;  /* 0x0000000402287825 */ /* 0x002fc600078e02e8 */
[----:B------:R-:W-:Y:S02]  /*23be0*/  ISETP.GE.U32.AND P5, PT, R252, 0x7ffffe7c, PT ;  /* 0x7ffffe7cfc00780c */ /* 0x000fe40003fa6070 */
[----:B------:R1:W-:Y:S04]  /*23bf0*/  STL.64 [R1+0xa0], R40 ;  /* 0x0000a02801007387 */ /* 0x0003e80000100a00 */
[----:B------:R-:W4:Y:S01]  /*23c00*/  LDL.LU.64 R232, [R1+0xef0] ;  /* 0x000ef00001e87983 */ /* 0x000f220000300a00 */
[----:B------:R-:W-:Y:S02]  /*23c10*/  IADD3 R252, PT, PT, R54, -0x106, RZ ;  /* 0xfffffefa36fc7810 */ /* 0x000fe40007ffe0ff */
[----:B------:R-:W2:Y:S01]  /*23c20*/  LDC R54, c[0x0][0x3a0] ;  /* 0x0000e800ff367b82 */ /* 0x000ea20000000800 */
[----:B------:R1:W-:Y:S01]  /*23c30*/  LDGSTS.E [R0+-0x5fff8], desc[UR22][R40.64], !P6 ;  /* 0xa000800028007fae */ /* 0x0003e2000f1a1016 */
[----:B------:R-:W-:Y:S01]  /*23c40*/  ISETP.GE.U32.AND P4, PT, R252, 0x7ffffe7b, PT ;  /* 0x7ffffe7bfc00780c */ /* 0x000fe20003f86070 */
[----:B-1----:R-:W-:-:S05]  /*23c50*/  IMAD.WIDE R40, R2, 0x4, R222 ;  /* 0x0000000402287825 */ /* 0x002fca00078e02de */
[----:B------:R1:W-:Y:S04]  /*23c60*/  STL.64 [R1+0xa8], R40 ;  /* 0x0000a82801007387 */ /* 0x0003e80000100a00 */
[----:B------:R-:W4:Y:S04]  /*23c70*/  LDL.LU.64 R222, [R1+0xee8] ;  /* 0x000ee80001de7983 */ /* 0x000f280000300a00 */
[----:B------:R1:W-:Y:S02]  /*23c80*/  LDGSTS.E [R0+-0x5fff4], desc[UR22][R40.64], !P3 ;  /* 0xa000c00028007fae */ /* 0x0003e4000d9a1016 */
[----:B-1----:R-:W-:-:S05]  /*23c90*/  IMAD.WIDE R40, R2, 0x4, R202 ;  /* 0x0000000402287825 */ /* 0x002fca00078e02ca */
[----:B------:R2:W-:Y:S04]  /*23ca0*/  STL.64 [R1+0xb0], R40 ;  /* 0x0000b02801007387 */ /* 0x0005e80000100a00 */
[----:B------:R2:W-:Y:S04]  /*23cb0*/  LDGSTS.E [R0+-0x5fff0], desc[UR22][R40.64], !P5 ;  /* 0xa001000028007fae */ /* 0x0005e8000e9a1016 */
[----:B------:R-:W4:Y:S01]  /*23cc0*/  LDL.LU.64 R202, [R1+0xee0] ;  /* 0x000ee00001ca7983 */ /* 0x000f220000300a00 */
[----:B--2---:R-:W-:-:S05]  /*23cd0*/  IMAD.WIDE R40, R2, 0x4, R148 ;  /* 0x0000000402287825 */ /* 0x004fca00078e0294 */
[----:B------:R3:W-:Y:S04]  /*23ce0*/  STL.64 [R1+0xc0], R40 ;  /* 0x0000c02801007387 */ /* 0x0007e80000100a00 */
[----:B------:R3:W-:Y:S04]  /*23cf0*/  LDGSTS.E [R0+-0x5ffec], desc[UR22][R40.64], !P4 ;  /* 0xa001400028007fae */ /* 0x0007e8000e1a1016 */
[----:B------:R-:W2:Y:S01]  /*23d00*/  LDL.LU.64 R148, [R1+0xed8] ;  /* 0x000ed80001947983 */ /* 0x000ea20000300a00 */
[----:B---3--:R-:W-:-:S05]  /*23d10*/  IMAD.WIDE R40, R2, 0x4, R164 ;  /* 0x0000000402287825 */ /* 0x008fca00078e02a4 */
[----:B------:R4:W-:Y:S04]  /*23d20*/  STL.64 [R1+0xc8], R40 ;  /* 0x0000c82801007387 */ /* 0x0009e80000100a00 */
[----:B------:R-:W3:Y:S01]  /*23d30*/  LDL.LU.64 R164, [R1+0xed0] ;  /* 0x000ed00001a47983 */ /* 0x000ee20000300a00 */
[----:B------:R-:W-:Y:S02]  /*23d40*/  VIADD R252, R27, 0xfffffef9 ;  /* 0xfffffef91bfc7836 */ /* 0x000fe40000000000 */
[----:B------:R-:W1:Y:S03]  /*23d50*/  LDC R27, c[0x0][0x3a0] ;  /* 0x0000e800ff1b7b82 */ /* 0x000e660000000800 */
[----:B------:R-:W-:Y:S01]  /*23d60*/  ISETP.GE.U32.AND P6, PT, R252, 0x7ffffe7a, PT ;  /* 0x7ffffe7afc00780c */ /* 0x000fe20003fc6070 */
[----:B------:R-:W-:-:S04]  /*23d70*/  VIADD R252, R26, 0xfffffef8 ;  /* 0xfffffef81afc7836 */ /* 0x000fc80000000000 */
[----:B------:R-:W4:Y:S01]  /*23d80*/  LDC R26, c[0x0][0x3a0] ;  /* 0x0000e800ff1a7b82 */ /* 0x000f220000000800 */
[----:B------:R-:W-:Y:S01]  /*23d90*/  ISETP.GE.U32.AND P3, PT, R252, 0x7ffffe79, PT ;  /* 0x7ffffe79fc00780c */ /* 0x000fe20003f66070 */
[----:B------:R-:W-:-:S06]  /*23da0*/  VIADD R252, R54, 0xfffffef7 ;  /* 0xfffffef736fc7836 */ /* 0x000fcc0000000000 */
[----:B------:R4:W-:Y:S01]  /*23db0*/  LDGSTS.E [R0+-0x5ffe8], desc[UR22][R40.64], !P6 ;  /* 0xa001800028007fae */ /* 0x0009e2000f1a1016 */
[----:B------:R-:W-:Y:S01]  /*23dc0*/  ISETP.GE.U32.AND P5, PT, R252, 0x7ffffe78, PT ;  /* 0x7ffffe78fc00780c */ /* 0x000fe20003fa6070 */
[----:B------:R-:W2:Y:S01]  /*23dd0*/  LDC R54, c[0x0][0x3a0] ;  /* 0x0000e800ff367b82 */ /* 0x000ea20000000800 */
[----:B-1----:R-:W-:-:S07]  /*23de0*/  VIADD R252, R27, 0xfffffef6 ;  /* 0xfffffef61bfc7836 */ /* 0x002fce0000000000 */
[----:B------:R-:W1:Y:S01]  /*23df0*/  LDC R27, c[0x0][0x3a0] ;  /* 0x0000e800ff1b7b82 */ /* 0x000e620000000800 */
[----:B----4-:R-:W-:Y:S01]  /*23e00*/  IMAD.WIDE R40, R2, 0x4, R232 ;  /* 0x0000000402287825 */ /* 0x010fe200078e02e8 */
[----:B------:R-:W-:-:S04]  /*23e10*/  ISETP.GE.U32.AND P4, PT, R252, 0x7ffffe77, PT ;  /* 0x7ffffe77fc00780c */ /* 0x000fc80003f86070 */
[----:B------:R4:W-:Y:S04]  /*23e20*/  STL.64 [R1+0xd0], R40 ;  /* 0x0000d02801007387 */ /* 0x0009e80000100a00 */
[----:B------:R-:W3:Y:S01]  /*23e30*/  LDL.LU.64 R232, [R1+0xec8] ;  /* 0x000ec80001e87983 */ /* 0x000ee20000300a00 */
[----:B------:R-:W-:Y:S02]  /*23e40*/  IADD3 R252, PT, PT, R26, -0x10b, RZ ;  /* 0xfffffef51afc7810 */ /* 0x000fe40007ffe0ff */
[----:B------:R-:W1:Y:S01]  /*23e50*/  LDC R26, c[0x0][0x3a0] ;  /* 0x0000e800ff1a7b82 */ /* 0x000e620000000800 */
[----:B------:R4:W-:Y:S01]  /*23e60*/  LDGSTS.E [R0+-0x5ffe4], desc[UR22][R40.64], !P3 ;  /* 0xa001c00028007fae */ /* 0x0009e2000d9a1016 */
[----:B------:R-:W-:Y:S01]  /*23e70*/  ISETP.GE.U32.AND P6, PT, R252, 0x7ffffe76, PT ;  /* 0x7ffffe76fc00780c */ /* 0x000fe20003fc6070 */
[----:B----4-:R-:W-:-:S05]  /*23e80*/  IMAD.WIDE R40, R2, 0x4, R222 ;  /* 0x0000000402287825 */ /* 0x010fca00078e02de */
[----:B------:R4:W-:Y:S04]  /*23e90*/  STL.64 [R1+0xd8], R40 ;  /* 0x0000d82801007387 */ /* 0x0009e80000100a00 */
[----:B------:R-:W3:Y:S04]  /*23ea0*/  LDL.LU.64 R222, [R1+0xec0] ;  /* 0x000ec00001de7983 */ /* 0x000ee80000300a00 */
[----:B------:R4:W-:Y:S02]  /*23eb0*/  LDGSTS.E [R0+-0x5ffe0], desc[UR22][R40.64], !P5 ;  /* 0xa002000028007fae */ /* 0x0009e4000e9a1016 */
[----:B----4-:R-:W-:-:S05]  /*23ec0*/  IMAD.WIDE R40, R2, 0x4, R202 ;  /* 0x0000000402287825 */ /* 0x010fca00078e02ca */
        /* <DEDUP_REMOVED lines=9> */
[----:B------:R-:W2:Y:S01]  /*23f60*/  LDL.LU.64 R164, [R1+0xea8] ;  /* 0x000ea80001a47983 */ /* 0x000ea20000300a00 */
[----:B------:R-:W-:Y:S02]  /*23f70*/  VIADD R252, R54, 0xfffffef4 ;  /* 0xfffffef436fc7836 */ /* 0x000fe40000000000 */
[----:B------:R-:W3:Y:S03]  /*23f80*/  LDC R54, c[0x0][0x3a0] ;  /* 0x0000e800ff367b82 */ /* 0x000ee60000000800 */
[----:B------:R-:W-:Y:S01]  /*23f90*/  ISETP.GE.U32.AND P3, PT, R252, 0x7ffffe75, PT ;  /* 0x7ffffe75fc00780c */ /* 0x000fe20003f66070 */
[----:B-1----:R-:W-:-:S04]  /*23fa0*/  VIADD R252, R27, 0xfffffef3 ;  /* 0xfffffef31bfc7836 */ /* 0x002fc80000000000 */
[----:B------:R-:W1:Y:S01]  /*23fb0*/  LDC R27, c[0x0][0x3a0] ;  /* 0x0000e800ff1b7b82 */ /* 0x000e620000000800 */
[----:B------:R-:W-:Y:S01]  /*23fc0*/  ISETP.GE.U32.AND P5, PT, R252, 0x7ffffe74, PT ;  /* 0x7ffffe74fc00780c */ /* 0x000fe20003fa6070 */
[----:B------:R-:W-:-:S06]  /*23fd0*/  VIADD R252, R26, 0xfffffef2 ;  /* 0xfffffef21afc7836 */ /* 0x000fcc0000000000 */
[----:B------:R1:W-:Y:S01]  /*23fe0*/  LDGSTS.E [R0+-0x5ffd4], desc[UR22][R40.64], !P3 ;  /* 0xa002c00028007fae */ /* 0x0003e2000d9a1016 */
[----:B------:R-:W-:Y:S01]  /*23ff0*/  ISETP.GE.U32.AND P4, PT, R252, 0x7ffffe73, PT ;  /* 0x7ffffe73fc00780c */ /* 0x000fe20003f86070 */
[----:B------:R-:W2:Y:S01]  /*24000*/  LDC R26, c[0x0][0x3a0] ;  /* 0x0000e800ff1a7b82 */ /* 0x000ea20000000800 */
[----:B---3--:R-:W-:-:S07]  /*24010*/  VIADD R252, R54, 0xfffffef1 ;  /* 0xfffffef136fc7836 */ /* 0x008fce0000000000 */
[----:B------:R-:W3:Y:S01]  /*24020*/  LDC R54, c[0x0][0x3a0] ;  /* 0x0000e800ff367b82 */ /* 0x000ee20000000800 */
[----:B-1----:R-:W-:Y:S01]  /*24030*/  IMAD.WIDE R40, R2, 0x4, R232 ;  /* 0x0000000402287825 */ /* 0x002fe200078e02e8 */
[----:B------:R-:W-:-:S04]  /*24040*/  ISETP.GE.U32.AND P6, PT, R252, 0x7ffffe72, PT ;  /* 0x7ffffe72fc00780c */ /* 0x000fc80003fc6070 */
[----:B------:R1:W-:Y:S04]  /*24050*/  STL.64 [R1+0x100], R40 ;  /* 0x0001002801007387 */ /* 0x0003e80000100a00 */
[----:B------:R-:W3:Y:S01]  /*24060*/  LDL.LU.64 R232, [R1+0xea0] ;  /* 0x000ea00001e87983 */ /* 0x000ee20000300a00 */
[----:B------:R-:W-:Y:S02]  /*24070*/  IADD3 R252, PT, PT, R27, -0x110, RZ ;  /* 0xfffffef01bfc7810 */ /* 0x000fe40007ffe0ff */
[----:B------:R-:W2:Y:S01]  /*24080*/  LDC R27, c[0x0][0x3a0] ;  /* 0x0000e800ff1b7b82 */ /* 0x000ea20000000800 */
[----:B------:R1:W-:Y:S01]  /*24090*/  LDGSTS.E [R0+-0x5ffd0], desc[UR22][R40.64], !P5 ;  /* 0xa003000028007fae */ /* 0x0003e2000e9a1016 */
[----:B------:R-:W-:Y:S01]  /*240a0*/  ISETP.GE.U32.AND P3, PT, R252, 0x7ffffe71, PT ;  /* 0x7ffffe71fc00780c */ /* 0x000fe20003f66070 */
[----:B-1----:R-:W-:-:S05]  /*240b0*/  IMAD.WIDE R40, R2, 0x4, R222 ;  /* 0x0000000402287825 */ /* 0x002fca00078e02de */
        /* <DEDUP_REMOVED lines=11> */
[----:B-1----:R-:W-:-:S05]  /*24170*/  IMAD.WIDE R40, R2, 0x4, R164 ;  /* 0x0000000402287825 */ /* 0x002fca00078e02a4 */
[----:B------:R1:W-:Y:S04]  /*24180*/  STL.64 [R1+0x120], R40 ;  /* 0x0001202801007387 */ /* 0x0003e80000100a00 */
[----:B------:R-:W2:Y:S01]  /*24190*/  LDL.LU.64 R164, [R1+0xe80] ;  /* 0x000e800001a47983 */ /* 0x000ea20000300a00 */
[----:B------:R-:W-:Y:S02]  /*241a0*/  VIADD R252, R26, 0xfffffeef ;  /* 0xfffffeef1afc7836 */ /* 0x000fe40000000000 */
[----:B------:R-:W1:Y:S03]  /*241b0*/  LDC R26, c[0x0][0x3a0] ;  /* 0x0000e800ff1a7b82 */ /* 0x000e660000000800 */
[----:B------:R-:W-:Y:S01]  /*241c0*/  ISETP.GE.U32.AND P5, PT, R252, 0x7ffffe70, PT ;  /* 0x7ffffe70fc00780c */ /* 0x000fe20003fa6070 */
[----:B---3--:R-:W-:-:S04]  /*241d0*/  VIADD R252, R54, 0xfffffeee ;  /* 0xfffffeee36fc7836 */ /* 0x008fc80000000000 */
[----:B------:R-:W3:Y:S01]  /*241e0*/  LDC R54, c[0x0][0x3a0] ;  /* 0x0000e800ff367b82 */ /* 0x000ee20000000800 */
[----:B------:R-:W-:Y:S01]  /*241f0*/  ISETP.GE.U32.AND P4, PT, R252, 0x7ffffe6f, PT ;  /* 0x7ffffe6ffc00780c */ /* 0x000fe20003f86070 */
[----:B------:R-:W-:-:S06]  /*24200*/  VIADD R252, R27, 0xfffffe81 ;  /* 0xfffffe811bfc7836 */ /* 0x000fcc0000000000 */
[----:B------:R-:W3:Y:S01]  /*24210*/  LDC R27, c[0x0][0x3a0] ;  /* 0x0000e800ff1b7b82 */ /* 0x000ee20000000800 */
[----:B------:R-:W-:Y:S01]  /*24220*/  ISETP.GE.U32.AND P6, PT, R252, 0x7ffffe02, PT ;  /* 0x7ffffe02fc00780c */ /* 0x000fe20003fc6070 */
[----:B------:R1:W-:Y:S02]  /*24230*/  LDGSTS.E [R0+-0x5ffc0], desc[UR22][R40.64], !P5 ;  /* 0xa004000028007fae */ /* 0x0003e4000e9a1016 */
[----:B-1----:R-:W-:-:S04]  /*24240*/  VIADD R252, R26, 0xfffffe83 ;  /* 0xfffffe831afc7836 */ /* 0x002fc80000000000 */
[----:B------:R-:W1:Y:S01]  /*24250*/  LDC R26, c[0x0][0x3a0] ;  /* 0x0000e800ff1a7b82 */ /* 0x000e620000000800 */
[----:B------:R-:W-:Y:S02]  /*24260*/  ISETP.GE.U32.AND P3, PT, R252, 0x7ffffe04, PT ;  /* 0x7ffffe04fc00780c */ /* 0x000fe40003f66070 */
[----:B---3--:R-:W-:Y:S01]  /*24270*/  IADD3 R252, PT, PT, R54, -0x113, RZ ;  /* 0xfffffeed36fc7810 */ /* 0x008fe20007ffe0ff */
[----:B------:R-:W-:-:S04]  /*24280*/  IMAD.WIDE R40, R2, 0x4, R232 ;  /* 0x0000000402287825 */ /* 0x000fc800078e02e8 */
[----:B------:R-:W3:Y:S01]  /*24290*/  LDC R54, c[0x0][0x3a0] ;  /* 0x0000e800ff367b82 */ /* 0x000ee20000000800 */
[----:B------:R-:W-:Y:S01]  /*242a0*/  ISETP.GE.U32.AND P5, PT, R252, 0x7ffffe6e, PT ;  /* 0x7ffffe6efc00780c */ /* 0x000fe20003fa6070 */
[----:B------:R1:W-:Y:S01]  /*242b0*/  STL.64 [R1+0x130], R40 ;  /* 0x0001302801007387 */ /* 0x0003e20000100a00 */
[----:B------:R-:W-:-:S03]  /*242c0*/  VIADD R252, R27, 0xfffffeec ;  /* 0xfffffeec1bfc7836 */ /* 0x000fc60000000000 */
[----:B------:R-:W3:Y:S02]  /*242d0*/  LDL.LU.64 R232, [R1+0xe78] ;  /* 0x000e780001e87983 */ /* 0x000ee40000300a00 */
[----:B------:R-:W2:Y:S02]  /*242e0*/  LDC R27, c[0x0][0x3a0] ;  /* 0x0000e800ff1b7b82 */ /* 0x000ea40000000800 */
[----:B------:R1:W-:Y:S01]  /*242f0*/  LDGSTS.E [R0+-0x5ffbc], desc[UR22][R40.64], !P4 ;  /* 0xa004400028007fae */ /* 0x0003e2000e1a1016 */
[----:B------:R-:W-:Y:S01]  /*24300*/  ISETP.GE.U32.AND P4, PT, R252, 0x7ffffe6d, PT ;  /* 0x7ffffe6dfc00780c */ /* 0x000fe20003f86070 */
[----:B-1----:R-:W-:-:S04]  /*24310*/  VIADD R252, R26, 0xfffffeeb ;  /* 0xfffffeeb1afc7836 */ /* 0x002fc80000000000 */
[----:B------:R-:W1:Y:S01]  /*24320*/  LDC R26, c[0x0][0x3a0] ;  /* 0x0000e800ff1a7b82 */ /* 0x000e620000000800 */
[----:B------:R-:W-:-:S05]  /*24330*/  IMAD.WIDE R40, R2, 0x4, R222 ;  /* 0x0000000402287825 */ /* 0x000fca00078e02de */
[----:B------:R4:W-:Y:S04]  /*24340*/  STL.64 [R1+0x138], R40 ;  /* 0x0001382801007387 */ /* 0x0009e80000100a00 */
[----:B------:R4:W-:Y:S01]  /*24350*/  LDGSTS.E [R0+-0x5ffb8], desc[UR22][R40.64], !P5 ;  /* 0xa004800028007fae */ /* 0x0009e2000e9a1016 */
[----:B------:R-:W-:-:S03]  /*24360*/  ISETP.GE.U32.AND P5, PT, R252, 0x7ffffe6c, PT ;  /* 0x7ffffe6cfc00780c */ /* 0x000fc60003fa6070 */
[----:B------:R-:W3:Y:S01]  /*24370*/  LDL.LU.64 R222, [R1+0xe70] ;  /* 0x000e700001de7983 */ /* 0x000ee20000300a00 */
[----:B----4-:R-:W-:-:S05]  /*24380*/  IMAD.WIDE R40, R2, 0x4, R202 ;  /* 0x0000000402287825 */ /* 0x010fca00078e02ca */
[----:B------:R2:W-:Y:S04]  /*24390*/  STL.64 [R1+0x140], R40 ;  /* 0x0001402801007387 */ /* 0x0005e80000100a00 */
[----:B------:R2:W-:Y:S04]  /*243a0*/  LDGSTS.E [R0+-0x5ffb4], desc[UR22][R40.64], !P4 ;  /* 0xa004c00028007fae */ /* 0x0005e8000e1a1016 */
[----:B------:R-:W4:Y:S01]  /*243b0*/  LDL.LU.64 R202, [R1+0xe68] ;  /* 0x000e680001ca7983 */ /* 0x000f220000300a00 */
[----:B--2---:R-:W-:-:S05]  /*243c0*/  IMAD.WIDE R40, R2, 0x4, R148 ;  /* 0x0000000402287825 */ /* 0x004fca00078e0294 */
[----:B------:R2:W-:Y:S04]  /*243d0*/  STL.64 [R1+0x148], R40 ;  /* 0x0001482801007387 */ /* 0x0005e80000100a00 */
[----:B------:R2:W-:Y:S04]  /*243e0*/  LDGSTS.E [R0+-0x5ffb0], desc[UR22][R40.64], !P5 ;  /* 0xa005000028007fae */ /* 0x0005e8000e9a1016 */
[----:B------:R-:W4:Y:S01]  /*243f0*/  LDL.LU.64 R148, [R1+0xe60] ;  /* 0x000e600001947983 */ /* 0x000f220000300a00 */
[----:B--2---:R-:W-:-:S05]  /*24400*/  IMAD.WIDE R40, R2, 0x4, R164 ;  /* 0x0000000402287825 */ /* 0x004fca00078e02a4 */
[----:B------:R2:W-:Y:S04]  /*24410*/  STL.64 [R1+0x150], R40 ;  /* 0x0001502801007387 */ /* 0x0005e80000100a00 */
[----:B------:R-:W4:Y:S01]  /*24420*/  LDL.LU.64 R164, [R1+0xe58] ;  /* 0x000e580001a47983 */ /* 0x000f220000300a00 */
[----:B---3--:R-:W-:Y:S02]  /*24430*/  VIADD R252, R54, 0xfffffeea ;  /* 0xfffffeea36fc7836 */ /* 0x008fe40000000000 */
[----:B------:R-:W3:Y:S03]  /*24440*/  LDC R54, c[0x0][0x3a0] ;  /* 0x0000e800ff367b82 */ /* 0x000ee60000000800 */
[----:B------:R-:W-:Y:S01]  /*24450*/  ISETP.GE.U32.AND P4, PT, R252, 0x7ffffe6b, PT ;  /* 0x7ffffe6bfc00780c */ /* 0x000fe20003f86070 */
[----:B------:R-:W-:-:S04]  /*24460*/  VIADD R252, R27, 0xfffffee9 ;  /* 0xfffffee91bfc7836 */ /* 0x000fc80000000000 */
[----:B------:R-:W2:Y:S01]  /*24470*/  LDC R27, c[0x0][0x3a0] ;  /* 0x0000e800ff1b7b82 */ /* 0x000ea20000000800 */
[----:B------:R-:W-:Y:S02]  /*24480*/  ISETP.GE.U32.AND P5, PT, R252, 0x7ffffe6a, PT ;  /* 0x7ffffe6afc00780c */ /* 0x000fe40003fa6070 */
[----:B-1----:R-:W-:-:S05]  /*24490*/  IADD3 R252, PT, PT, R26, -0x118, RZ ;  /* 0xfffffee81afc7810 */ /* 0x002fca0007ffe0ff */
[----:B------:R2:W-:Y:S01]  /*244a0*/  LDGSTS.E [R0+-0x5ffac], desc[UR22][R40.64], !P4 ;  /* 0xa005400028007fae */ /* 0x0005e2000e1a1016 */
[----:B------:R-:W-:Y:S01]  /*244b0*/  ISETP.GE.U32.AND P4, PT, R252, 0x7ffffe69, PT ;  /* 0x7ffffe69fc00780c */ /* 0x000fe20003f86070 */
[----:B------:R-:W1:Y:S01]  /*244c0*/  LDC R26, c[0x0][0x3a0] ;  /* 0x0000e800ff1a7b82 */ /* 0x000e620000000800 */
[----:B---3--:R-:W-:-:S07]  /*244d0*/  VIADD R252, R54, 0xfffffee7 ;  /* 0xfffffee736fc7836 */ /* 0x008fce0000000000 */
[----:B------:R-:W3:Y:S01]  /*244e0*/  LDC R54, c[0x0][0x3a0] ;  /* 0x0000e800ff367b82 */ /* 0x000ee20000000800 */
[----:B--2---:R-:W-:-:S05]  /*244f0*/  IMAD.WIDE R40, R2, 0x4, R232 ;  /* 0x0000000402287825 */ /* 0x004fca00078e02e8 */
[----:B------:R2:W-:Y:S04]  /*24500*/  STL.64 [R1+0x158], R40 ;  /* 0x0001582801007387 */ /* 0x0005e80000100a00 */
[----:B------:R-:W3:Y:S04]  /*24510*/  LDL.LU.64 R232, [R1+0xe50] ;  /* 0x000e500001e87983 */ /* 0x000ee80000300a00 */
[----:B------:R2:W-:Y:S01]  /*24520*/  LDGSTS.E [R0+-0x5ffa8], desc[UR22][R40.64], !P5 ;  /* 0xa005800028007fae */ /* 0x0005e2000e9a1016 */
[----:B------:R-:W-:Y:S01]  /*24530*/  ISETP.GE.U32.AND P5, PT, R252, 0x7ffffe68, PT ;  /* 0x7ffffe68fc00780c */ /* 0x000fe20003fa6070 */
[----:B------:R-:W-:-:S02]  /*24540*/  VIADD R252, R27, 0xfffffee6 ;  /* 0xfffffee61bfc7836 */ /* 0x000fc40000000000 */
[----:B------:R-:W1:Y:S01]  /*24550*/  LDC R27, c[0x0][0x3a0] ;  /* 0x0000e800ff1b7b82 */ /* 0x000e620000000800 */
[----:B--2---:R-:W-:-:S05]  /*24560*/  IMAD.WIDE R40, R2, 0x4, R222 ;  /* 0x0000000402287825 */ /* 0x004fca00078e02de */
[----:B------:R4:W-:Y:S04]  /*24570*/  STL.64 [R1+0x160], R40 ;  /* 0x0001602801007387 */ /* 0x0009e80000100a00 */
[----:B------:R4:W-:Y:S01]  /*24580*/  LDGSTS.E [R0+-0x5ffa4], desc[UR22][R40.64], !P4 ;  /* 0xa005c00028007fae */ /* 0x0009e2000e1a1016 */
[----:B------:R-:W-:-:S03]  /*24590*/  ISETP.GE.U32.AND P4, PT, R252, 0x7ffffe67, PT ;  /* 0x7ffffe67fc00780c */ /* 0x000fc60003f86070 */
[----:B------:R-:W2:Y:S01]  /*245a0*/  LDL.LU.64 R222, [R1+0xe48] ;  /* 0x000e480001de7983 */ /* 0x000ea20000300a00 */
[----:B----4-:R-:W-:-:S05]  /*245b0*/  IMAD.WIDE R40, R2, 0x4, R202 ;  /* 0x0000000402287825 */ /* 0x010fca00078e02ca */
[----:B------:R4:W-:Y:S04]  /*245c0*/  STL.64 [R1+0x168], R40 ;  /* 0x0001682801007387 */ /* 0x0009e80000100a00 */
[----:B------:R4:W-:Y:S04]  /*245d0*/  LDGSTS.E [R0+-0x5ffa0], desc[UR22][R40.64], !P5 ;  /* 0xa006000028007fae */ /* 0x0009e8000e9a1016 */
[----:B------:R-:W2:Y:S01]  /*245e0*/  LDL.LU.64 R202, [R1+0xe40] ;  /* 0x000e400001ca7983 */ /* 0x000ea20000300a00 */
[----:B----4-:R-:W-:-:S05]  /*245f0*/  IMAD.WIDE R40, R2, 0x4, R148 ;  /* 0x0000000402287825 */ /* 0x010fca00078e0294 */
[----:B------:R4:W-:Y:S04]  /*24600*/  STL.64 [R1+0x170], R40 ;  /* 0x0001702801007387 */ /* 0x0009e80000100a00 */
[----:B------:R4:W-:Y:S04]  /*24610*/  LDGSTS.E [R0+-0x5ff9c], desc[UR22][R40.64], !P4 ;  /* 0xa006400028007fae */ /* 0x0009e8000e1a1016 */
[----:B------:R-:W2:Y:S01]  /*24620*/  LDL.LU.64 R148, [R1+0xe38] ;  /* 0x000e380001947983 */ /* 0x000ea20000300a00 */
[----:B----4-:R-:W-:-:S05]  /*24630*/  IMAD.WIDE R40, R2, 0x4, R164 ;  /* 0x0000000402287825 */ /* 0x010fca00078e02a4 */
[----:B------:R4:W-:Y:S04]  /*24640*/  STL.64 [R1+0x180], R40 ;  /* 0x0001802801007387 */ /* 0x0009e80000100a00 */
[----:B------:R-:W2:Y:S01]  /*24650*/  LDL.LU.64 R164, [R1+0xe30] ;  /* 0x000e300001a47983 */ /* 0x000ea20000300a00 */
[----:B-1----:R-:W-:Y:S02]  /*24660*/  VIADD R252, R26, 0xfffffee5 ;  /* 0xfffffee51afc7836 */ /* 0x002fe40000000000 */
[----:B------:R-:W1:Y:S03]  /*24670*/  LDC R26, c[0x0][0x3a0] ;  /* 0x0000e800ff1a7b82 */ /* 0x000e660000000800 */
[----:B------:R-:W-:Y:S01]  /*24680*/  ISETP.GE.U32.AND P5, PT, R252, 0x7ffffe66, PT ;  /* 0x7ffffe66fc00780c */ /* 0x000fe20003fa6070 */
[----:B---3--:R-:W-:-:S04]  /*24690*/  VIADD R252, R54, 0xfffffee4 ;  /* 0xfffffee436fc7836 */ /* 0x008fc80000000000 */
[----:B------:R-:W3:Y:S01]  /*246a0*/  LDC R54, c[0x0][0x3a0] ;  /* 0x0000e800ff367b82 */ /* 0x000ee20000000800 */
[----:B------:R-:W-:Y:S02]  /*246b0*/  ISETP.GE.U32.AND P4, PT, R252, 0x7ffffe65, PT ;  /* 0x7ffffe65fc00780c */ /* 0x000fe40003f86070 */
[----:B------:R-:W-:-:S05]  /*246c0*/  IADD3 R252, PT, PT, R27, -0x11d, RZ ;  /* 0xfffffee31bfc7810 */ /* 0x000fca0007ffe0ff */
[----:B------:R4:W-:Y:S01]  /*246d0*/  LDGSTS.E [R0+-0x5ff98], desc[UR22][R40.64], !P5 ;  /* 0xa006800028007fae */ /* 0x0009e2000e9a1016 */
[----:B------:R-:W-:Y:S01]  /*246e0*/  ISETP.GE.U32.AND P5, PT, R252, 0x7ffffe64, PT ;  /* 0x7ffffe64fc00780c */ /* 0x000fe20003fa6070 */
[----:B------:R-:W2:Y:S01]  /*246f0*/  LDC R27, c[0x0][0x3a0] ;  /* 0x0000e800ff1b7b82 */ /* 0x000ea20000000800 */
[----:B-1----:R-:W-:-:S07]  /*24700*/  VIADD R252, R26, 0xfffffee2 ;  /* 0xfffffee21afc7836 */ /* 0x002fce0000000000 */
[----:B------:R-:W1:Y:S01]  /*24710*/  LDC R26, c[0x0][0x3a0] ;  /* 0x0000e800ff1a7b82 */ /* 0x000e620000000800 */
[----:B----4-:R-:W-:-:S05]  /*24720*/  IMAD.WIDE R40, R2, 0x4, R232 ;  /* 0x0000000402287825 */ /* 0x010fca00078e02e8 */
[----:B------:R2:W-:Y:S04]  /*24730*/  STL.64 [R1+0x188], R40 ;  /* 0x0001882801007387 */ /* 0x0005e80000100a00 */
[----:B------:R-:W4:Y:S04]  /*24740*/  LDL.LU.64 R232, [R1+0xe28] ;  /* 0x000e280001e87983 */ /* 0x000f280000300a00 */
[----:B------:R2:W-:Y:S01]  /*24750*/  LDGSTS.E [R0+-0x5ff94], desc[UR22][R40.64], !P4 ;  /* 0xa006c00028007fae */ /* 0x0005e2000e1a1016 */
[----:B------:R-:W-:Y:S01]  /*24760*/  ISETP.GE.U32.AND P4, PT, R252, 0x7ffffe63, PT ;  /* 0x7ffffe63fc00780c */ /* 0x000fe20003f86070 */
[----:B---3--:R-:W-:-:S02]  /*24770*/  VIADD R252, R54, 0xfffffee1 ;  /* 0xfffffee136fc7836 */ /* 0x008fc40000000000 */
[----:B------:R-:W3:Y:S01]  /*24780*/  LDC R54, c[0x0][0x3a0] ;  /* 0x0000e800ff367b82 */ /* 0x000ee20000000800 */
[----:B--2---:R-:W-:-:S05]  /*24790*/  IMAD.WIDE R40, R2, 0x4, R222 ;  /* 0x0000000402287825 */ /* 0x004fca00078e02de */
[----:B------:R2:W-:Y:S04]  /*247a0*/  STL.64 [R1+0x190], R40 ;  /* 0x0001902801007387 */ /* 0x0005e80000100a00 */
[----:B------:R2:W-:Y:S01]  /*247b0*/  LDGSTS.E [R0+-0x5ff90], desc[UR22][R40.64], !P5 ;  /* 0xa007000028007fae */ /* 0x0005e2000e9a1016 */
[----:B------:R-:W-:-:S03]  /*247c0*/  ISETP.GE.U32.AND P5, PT, R252, 0x7ffffe62, PT ;  /* 0x7ffffe62fc00780c */ /* 0x000fc60003fa6070 */
[----:B------:R-:W4:Y:S01]  /*247d0*/  LDL.LU.64 R222, [R1+0xe20] ;  /* 0x000e200001de7983 */ /* 0x000f220000300a00 */
[----:B--2---:R-:W-:-:S05]  /*247e0*/  IMAD.WIDE R40, R2, 0x4, R202 ;  /* 0x0000000402287825 */ /* 0x004fca00078e02ca */
        /* <DEDUP_REMOVED lines=9> */
[----:B------:R-:W2:Y:S01]  /*24880*/  LDL.LU.64 R164, [R1+0xe08] ;  /* 0x000e080001a47983 */ /* 0x000ea20000300a00 */
[----:B------:R-:W-:Y:S02]  /*24890*/  VIADD R252, R27, 0xfffffee0 ;  /* 0xfffffee01bfc7836 */ /* 0x000fe40000000000 */
[----:B------:R-:W4:Y:S03]  /*248a0*/  LDC R27, c[0x0][0x3a0] ;  /* 0x0000e800ff1b7b82 */ /* 0x000f260000000800 */
[----:B------:R-:W-:Y:S01]  /*248b0*/  ISETP.GE.U32.AND P4, PT, R252, 0x7ffffe61, PT ;  /* 0x7ffffe61fc00780c */ /* 0x000fe20003f86070 */
[----:B-1----:R-:W-:-:S04]  /*248c0*/  VIADD R252, R26, 0xfffffedf ;  /* 0xfffffedf1afc7836 */ /* 0x002fc80000000000 */
[----:B------:R-:W1:Y:S01]  /*248d0*/  LDC R26, c[0x0][0x3a0] ;  /* 0x0000e800ff1a7b82 */ /* 0x000e620000000800 */
[----:B------:R-:W-:Y:S02]  /*248e0*/  ISETP.GE.U32.AND P5, PT, R252, 0x7ffffe60, PT ;  /* 0x7ffffe60fc00780c */ /* 0x000fe40003fa6070 */
[----:B---3--:R-:W-:-:S05]  /*248f0*/  IADD3 R252, PT, PT, R54, -0x122, RZ ;  /* 0xfffffede36fc7810 */ /* 0x008fca0007ffe0ff */
[----:B------:R3:W-:Y:S01]  /*24900*/  LDGSTS.E [R0+-0x5ff84], desc[UR22][R40.64], !P4 ;  /* 0xa007c00028007fae */ /* 0x0007e2000e1a1016 */
[----:B------:R-:W-:Y:S01]  /*24910*/  ISETP.GE.U32.AND P4, PT, R252, 0x7ffffe5f, PT ;  /* 0x7ffffe5ffc00780c */ /* 0x000fe20003f86070 */
[----:B------:R-:W1:Y:S01]  /*24920*/  LDC R54, c[0x0][0x3a0] ;  /* 0x0000e800ff367b82 */ /* 0x000e620000000800 */
[----:B----4-:R-:W-:-:S07]  /*24930*/  VIADD R252, R27, 0xfffffedd ;  /* 0xfffffedd1bfc7836 */ /* 0x010fce0000000000 */
[----:B------:R-:W4:Y:S01]  /*24940*/  LDC R27, c[0x0][0x3a0] ;  /* 0x0000e800ff1b7b82 */ /* 0x000f220000000800 */
[----:B---3--:R-:W-:-:S05]  /*24950*/  IMAD.WIDE R40, R2, 0x4, R232 ;  /* 0x0000000402287825 */ /* 0x008fca00078e02e8 */
[----:B------:R3:W-:Y:S04]  /*24960*/  STL.64 [R1+0x1b8], R40 ;  /* 0x0001b82801007387 */ /* 0x0007e80000100a00 */
[----:B------:R-:W4:Y:S04]  /*24970*/  LDL.LU.64 R232, [R1+0xe00] ;  /* 0x000e000001e87983 */ /* 0x000f280000300a00 */
[----:B------:R3:W-:Y:S01]  /*24980*/  LDGSTS.E [R0+-0x5ff80], desc[UR22][R40.64], !P5 ;  /* 0xa008000028007fae */ /* 0x0007e2000e9a1016 */
[----:B------:R-:W-:Y:S01]  /*24990*/  ISETP.GE.U32.AND P5, PT, R252, 0x7ffffe5e, PT ;  /* 0x7ffffe5efc00780c */ /* 0x000fe20003fa6070 */
[----:B-1----:R-:W-:-:S02]  /*249a0*/  VIADD R252, R26, 0xfffffedc ;  /* 0xfffffedc1afc7836 */ /* 0x002fc40000000000 */
[----:B------:R-:W1:Y:S01]  /*249b0*/  LDC R26, c[0x0][0x3a0] ;  /* 0x0000e800ff1a7b82 */ /* 0x000e620000000800 */
[----:B---3--:R-:W-:-:S05]  /*249c0*/  IMAD.WIDE R40, R2, 0x4, R222 ;  /* 0x0000000402287825 */ /* 0x008fca00078e02de */
[----:B------:R3:W-:Y:S04]  /*249d0*/  STL.64 [R1+0x1c0], R40 ;  /* 0x0001c02801007387 */ /* 0x0007e80000100a00 */
[----:B------:R3:W-:Y:S01]  /*249e0*/  LDGSTS.E [R0+-0x5ff7c], desc[UR22][R40.64], !P4 ;  /* 0xa008400028007fae */ /* 0x0007e2000e1a1016 */
[----:B------:R-:W-:-:S03]  /*249f0*/  ISETP.GE.U32.AND P4, PT, R252, 0x7ffffe5d, PT ;  /* 0x7ffffe5dfc00780c */ /* 0x000fc60003f86070 */
[----:B------:R-:W4:Y:S01]  /*24a00*/  LDL.LU.64 R222, [R1+0xdf8] ;  /* 0x000df80001de7983 */ /* 0x000f220000300a00 */
[----:B---3--:R-:W-:-:S05]  /*24a10*/  IMAD.WIDE R40, R2, 0x4, R202 ;  /* 0x0000000402287825 */ /* 0x008fca00078e02ca */
[----:B------:R3:W-:Y:S04]  /*24a20*/  STL.64 [R1+0x1d0], R40 ;  /* 0x0001d02801007387 */ /* 0x0007e80000100a00 */
[----:B------:R3:W-:Y:S04]  /*24a30*/  LDGSTS.E [R0+-0x5ff78], desc[UR22][R40.64], !P5 ;  /* 0xa008800028007fae */ /* 0x0007e8000e9a1016 */
[----:B------:R-:W4:Y:S01]  /*24a40*/  LDL.LU.64 R202, [R1+0xdf0] ;  /* 0x000df00001ca7983 */ /* 0x000f220000300a00 */
[----:B---3--:R-:W-:-:S05]  /*24a50*/  IMAD.WIDE R40, R2, 0x4, R148 ;  /* 0x0000000402287825 */ /* 0x008fca00078e0294 */
[----:B------:R2:W-:Y:S04]  /*24a60*/  STL.64 [R1+0x1d8], R40 ;  /* 0x0001d82801007387 */ /* 0x0005e80000100a00 */
[----:B------:R2:W-:Y:S04]  /*24a70*/  LDGSTS.E [R0+-0x5ff74], desc[UR22][R40.64], !P4 ;  /* 0xa008c00028007fae */ /* 0x0005e8000e1a1016 */
[----:B------:R-:W3:Y:S01]  /*24a80*/  LDL.LU.64 R148, [R1+0xde8] ;  /* 0x000de80001947983 */ /* 0x000ee20000300a00 */
[----:B--2---:R-:W-:-:S05]  /*24a90*/  IMAD.WIDE R40, R2, 0x4, R164 ;  /* 0x0000000402287825 */ /* 0x004fca00078e02a4 */
[----:B------:R2:W-:Y:S04]  /*24aa0*/  STL.64 [R1+0x1e8], R40 ;  /* 0x0001e82801007387 */ /* 0x0005e80000100a00 */
[----:B------:R-:W3:Y:S01]  /*24ab0*/  LDL.LU.64 R164, [R1+0xde0] ;  /* 0x000de00001a47983 */ /* 0x000ee20000300a00 */
[----:B------:R-:W-:Y:S02]  /*24ac0*/  VIADD R252, R54, 0xfffffedb ;  /* 0xfffffedb36fc7836 */ /* 0x000fe40000000000 */
[----:B------:R-:W2:Y:S03]  /*24ad0*/  LDC R54, c[0x0][0x3a0] ;  /* 0x0000e800ff367b82 */ /* 0x000ea60000000800 */
[----:B------:R-:W-:Y:S01]  /*24ae0*/  ISETP.GE.U32.AND P5, PT, R252, 0x7ffffe5c, PT ;  /* 0x7ffffe5cfc00780c */ /* 0x000fe20003fa6070 */
[----:B----4-:R-:W-:-:S04]  /*24af0*/  VIADD R252, R27, 0xfffffeda ;  /* 0xfffffeda1bfc7836 */ /* 0x010fc80000000000 */
[----:B------:R-:W4:Y:S01]  /*24b00*/  LDC R27, c[0x0][0x3a0] ;  /* 0x0000e800ff1b7b82 */ /* 0x000f220000000800 */
[----:B------:R-:W-:Y:S02]  /*24b10*/  ISETP.GE.U32.AND P4, PT, R252, 0x7ffffe5b, PT ;  /* 0x7ffffe5bfc00780c */ /* 0x000fe40003f86070 */
[----:B-1----:R-:W-:-:S05]  /*24b20*/  IADD3 R252, PT, PT, R26, -0x127, RZ ;  /* 0xfffffed91afc7810 */ /* 0x002fca0007ffe0ff */
[----:B------:R1:W-:Y:S01]  /*24b30*/  LDGSTS.E [R0+-0x5ff70], desc[UR22][R40.64], !P5 ;  /* 0xa009000028007fae */ /* 0x0003e2000e9a1016 */
[----:B------:R-:W-:Y:S01]  /*24b40*/  ISETP.GE.U32.AND P5, PT, R252, 0x7ffffe5a, PT ;  /* 0x7ffffe5afc00780c */ /* 0x000fe20003fa6070 */
[----:B------:R-:W3:Y:S01]  /*24b50*/  LDC R26, c[0x0][0x3a0] ;  /* 0x0000e800ff1a7b82 */ /* 0x000ee20000000800 */
[----:B--2---:R-:W-:-:S07]  /*24b60*/  VIADD R252, R54, 0xfffffed8 ;  /* 0xfffffed836fc7836 */ /* 0x004fce0000000000 */
[----:B------:R-:W2:Y:S01]  /*24b70*/  LDC R54, c[0x0][0x3a0] ;  /* 0x0000e800ff367b82 */ /* 0x000ea20000000800 */
[----:B-1----:R-:W-:-:S05]  /*24b80*/  IMAD.WIDE R40, R2, 0x4, R232 ;  /* 0x0000000402287825 */ /* 0x002fca00078e02e8 */
[----:B------:R1:W-:Y:S04]  /*24b90*/  STL.64 [R1+0x1f0], R40 ;  /* 0x0001f02801007387 */ /* 0x0003e80000100a00 */
[----:B------:R-:W2:Y:S04]  /*24ba0*/  LDL.LU.64 R232, [R1+0xdd8] ;  /* 0x000dd80001e87983 */ /* 0x000ea80000300a00 */
[----:B------:R1:W-:Y:S01]  /*24bb0*/  LDGSTS.E [R0+-0x5ff6c], desc[UR22][R40.64], !P4 ;  /* 0xa009400028007fae */ /* 0x0003e2000e1a1016 */
[----:B------:R-:W-:Y:S01]  /*24bc0*/  ISETP.GE.U32.AND P4, PT, R252, 0x7ffffe59, PT ;  /* 0x7ffffe59fc00780c */ /* 0x000fe20003f86070 */
[----:B----4-:R-:W-:-:S02]  /*24bd0*/  VIADD R252, R27, 0xfffffed7 ;  /* 0xfffffed71bfc7836 */ /* 0x010fc40000000000 */
[----:B------:R-:W4:Y:S01]  /*24be0*/  LDC R27, c[0x0][0x3a0] ;  /* 0x0000e800ff1b7b82 */ /* 0x000f220000000800 */
[----:B-1----:R-:W-:-:S05]  /*24bf0*/  IMAD.WIDE R40, R2, 0x4, R222 ;  /* 0x0000000402287825 */ /* 0x002fca00078e02de */
[----:B------:R1:W-:Y:S04]  /*24c00*/  STL.64 [R1+0x1f8], R40 ;  /* 0x0001f82801007387 */ /* 0x0003e80000100a00 */
[----:B------:R1:W-:Y:S01]  /*24c10*/  LDGSTS.E [R0+-0x5ff68], desc[UR22][R40.64], !P5 ;  /* 0xa009800028007fae */ /* 0x0003e2000e9a1016 */
[----:B------:R-:W-:-:S03]  /*24c20*/  ISETP.GE.U32.AND P5, PT, R252, 0x7ffffe58, PT ;  /* 0x7ffffe58fc00780c */ /* 0x000fc60003fa6070 */
[----:B------:R-:W2:Y:S01]  /*24c30*/  LDL.LU.64 R222, [R1+0xdd0] ;  /* 0x000dd00001de7983 */ /* 0x000ea20000300a00 */
[----:B-1----:R-:W-:-:S05]  /*24c40*/  IMAD.WIDE R40, R2, 0x4, R202 ;  /* 0x0000000402287825 */ /* 0x002fca00078e02ca */
[----:B------:R3:W-:Y:S04]  /*24c50*/  STL.64 [R1+0x200], R40 ;  /* 0x0002002801007387 */ /* 0x0007e80000100a00 */
[----:B------:R3:W-:Y:S04]  /*24c60*/  LDGSTS.E [R0+-0x5ff64], desc[UR22][R40.64], !P4 ;  /* 0xa009c00028007fae */ /* 0x0007e8000e1a1016 */
[----:B------:R-:W2:Y:S01]  /*24c70*/  LDL.LU.64 R202, [R1+0xdc8] ;  /* 0x000dc80001ca7983 */ /* 0x000ea20000300a00 */
[----:B---3--:R-:W-:-:S05]  /*24c80*/  IMAD.WIDE R40, R2, 0x4, R148 ;  /* 0x0000000402287825 */ /* 0x008fca00078e0294 */
[----:B------:R1:W-:Y:S04]  /*24c90*/  STL.64 [R1+0x208], R40 ;  /* 0x0002082801007387 */ /* 0x0003e80000100a00 */
[----:B------:R1:W-:Y:S04]  /*24ca0*/  LDGSTS.E [R0+-0x5ff60], desc[UR22][R40.64], !P5 ;  /* 0xa00a000028007fae */ /* 0x0003e8000e9a1016 */
[----:B------:R-:W3:Y:S01]  /*24cb0*/  LDL.LU.64 R148, [R1+0xdc0] ;  /* 0x000dc00001947983 */ /* 0x000ee20000300a00 */
[----:B-1----:R-:W-:-:S05]  /*24cc0*/  IMAD.WIDE R40, R2, 0x4, R164 ;  /* 0x0000000402287825 */ /* 0x002fca00078e02a4 */
[----:B------:R1:W-:Y:S04]  /*24cd0*/  STL.64 [R1+0x210], R40 ;  /* 0x0002102801007387 */ /* 0x0003e80000100a00 */
[----:B------:R-:W3:Y:S01]  /*24ce0*/  LDL.LU.64 R164, [R1+0xdb8] ;  /* 0x000db80001a47983 */ /* 0x000ee20000300a00 */
[----:B------:R-:W-:Y:S02]  /*24cf0*/  VIADD R252, R26, 0xfffffed6 ;  /* 0xfffffed61afc7836 */ /* 0x000fe40000000000 */
[----:B------:R-:W1:Y:S03]  /*24d00*/  LDC R26, c[0x0][0x3a0] ;  /* 0x0000e800ff1a7b82 */ /* 0x000e660000000800 */
[----:B------:R-:W-:Y:S01]  /*24d10*/  ISETP.GE.U32.AND P4, PT, R252, 0x7ffffe57, PT ;  /* 0x7ffffe57fc00780c */ /* 0x000fe20003f86070 */
[----:B--2---:R-:W-:-:S04]  /*24d20*/  VIADD R252, R54, 0xfffffed5 ;  /* 0xfffffed536fc7836 */ /* 0x004fc80000000000 */
[----:B------:R-:W2:Y:S01]  /*24d30*/  LDC R54, c[0x0][0x3a0] ;  /* 0x0000e800ff367b82 */ /* 0x000ea20000000800 */
[----:B------:R-:W-:Y:S02]  /*24d40*/  ISETP.GE.U32.AND P5, PT, R252, 0x7ffffe56, PT ;  /* 0x7ffffe56fc00780c */ /* 0x000fe40003fa6070 */
[----:B----4-:R-:W-:-:S05]  /*24d50*/  IADD3 R252, PT, PT, R27, -0x12c, RZ ;  /* 0xfffffed41bfc7810 */ /* 0x010fca0007ffe0ff */
[----:B------:R4:W-:Y:S01]  /*24d60*/  LDGSTS.E [R0+-0x5ff5c], desc[UR22][R40.64], !P4 ;  /* 0xa00a400028007fae */ /* 0x0009e2000e1a1016 */
[----:B------:R-:W-:Y:S01]  /*24d70*/  ISETP.GE.U32.AND P4, PT, R252, 0x7ffffe55, PT ;  /* 0x7ffffe55fc00780c */ /* 0x000fe20003f86070 */
[----:B------:R-:W2:Y:S01]  /*24d80*/  LDC R27, c[0x0][0x3a0] ;  /* 0x0000e800ff1b7b82 */ /* 0x000ea20000000800 */
[----:B-1----:R-:W-:-:S07]  /*24d90*/  VIADD R252, R26, 0xfffffed3 ;  /* 0xfffffed31afc7836 */ /* 0x002fce0000000000 */
[----:B------:R-:W1:Y:S01]  /*24da0*/  LDC R26, c[0x0][0x3a0] ;  /* 0x0000e800ff1a7b82 */ /* 0x000e620000000800 */
[----:B----4-:R-:W-:-:S05]  /*24db0*/  IMAD.WIDE R40, R2, 0x4, R232 ;  /* 0x0000000402287825 */ /* 0x010fca00078e02e8 */
[----:B------:R4:W-:Y:S04]  /*24dc0*/  STL.64 [R1+0x218], R40 ;  /* 0x0002182801007387 */ /* 0x0009e80000100a00 */
[----:B------:R-:W3:Y:S04]  /*24dd0*/  LDL.LU.64 R232, [R1+0xdb0] ;  /* 0x000db00001e87983 */ /* 0x000ee80000300a00 */
[----:B------:R4:W-:Y:S01]  /*24de0*/  LDGSTS.E [R0+-0x5ff58], desc[UR22][R40.64], !P5 ;  /* 0xa00a800028007fae */ /* 0x0009e2000e9a1016 */
[----:B------:R-:W-:Y:S01]  /*24df0*/  ISETP.GE.U32.AND P5, PT, R252, 0x7ffffe54, PT ;  /* 0x7ffffe54fc00780c */ /* 0x000fe20003fa6070 */
[----:B--2---:R-:W-:-:S02]  /*24e00*/  VIADD R252, R54, 0xfffffed2 ;  /* 0xfffffed236fc7836 */ /* 0x004fc40000000000 */
[----:B------:R-:W2:Y:S01]  /*24e10*/  LDC R54, c[0x0][0x3a0] ;  /* 0x0000e800ff367b82 */ /* 0x000ea20000000800 */
[----:B----4-:R-:W-:-:S05]  /*24e20*/  IMAD.WIDE R40, R2, 0x4, R222 ;  /* 0x0000000402287825 */ /* 0x010fca00078e02de */
        /* <DEDUP_REMOVED lines=8> */
[----:B---3--:R-:W-:-:S05]  /*24eb0*/  IMAD.WIDE R40, R2, 0x4, R148 ;  /* 0x0000000402287825 */ /* 0x008fca00078e0294 */
[----:B------:R3:W-:Y:S04]  /*24ec0*/  STL.64 [R1+0x230], R40 ;  /* 0x0002302801007387 */ /* 0x0007e80000100a00 */
[----:B------:R3:W-:Y:S04]  /*24ed0*/  LDGSTS.E [R0+-0x5ff4c], desc[UR22][R40.64], !P4 ;  /* 0xa00b400028007fae */ /* 0x0007e8000e1a1016 */
[----:B------:R-:W4:Y:S01]  /*24ee0*/  LDL.LU.64 R148, [R1+0xd98] ;  /* 0x000d980001947983 */ /* 0x000f220000300a00 */
[----:B---3--:R-:W-:-:S05]  /*24ef0*/  IMAD.WIDE R40, R2, 0x4, R164 ;  /* 0x0000000402287825 */ /* 0x008fca00078e02a4 */
[----:B------:R3:W-:Y:S04]  /*24f00*/  STL.64 [R1+0x238], R40 ;  /* 0x0002382801007387 */ /* 0x0007e80000100a00 */
[----:B------:R-:W4:Y:S01]  /*24f10*/  LDL.LU.64 R164, [R1+0xd90] ;  /* 0x000d900001a47983 */ /* 0x000f220000300a00 */
[----:B------:R-:W-:Y:S02]  /*24f20*/  VIADD R252, R27, 0xfffffed1 ;  /* 0xfffffed11bfc7836 */ /* 0x000fe40000000000 */
[----:B------:R-:W3:Y:S03]  /*24f30*/  LDC R27, c[0x0][0x3a0] ;  /* 0x0000e800ff1b7b82 */ /* 0x000ee60000000800 */
[----:B------:R-:W-:Y:S01]  /*24f40*/  ISETP.GE.U32.AND P5, PT, R252, 0x7ffffe52, PT ;  /* 0x7ffffe52fc00780c */ /* 0x000fe20003fa6070 */
[----:B-1----:R-:W-:-:S04]  /*24f50*/  VIADD R252, R26, 0xfffffed0 ;  /* 0xfffffed01afc7836 */ /* 0x002fc80000000000 */
[----:B------:R-:W1:Y:S01]  /*24f60*/  LDC R26, c[0x0][0x3a0] ;  /* 0x0000e800ff1a7b82 */ /* 0x000e620000000800 */
[----:B------:R-:W-:Y:S02]  /*24f70*/  ISETP.GE.U32.AND P4, PT, R252, 0x7ffffe51, PT ;  /* 0x7ffffe51fc00780c */ /* 0x000fe40003f86070 */
[----:B--2---:R-:W-:-:S05]  /*24f80*/  IADD3 R252, PT, PT, R54, -0x131, RZ ;  /* 0xfffffecf36fc7810 */ /* 0x004fca0007ffe0ff */
        /* <DEDUP_REMOVED lines=10> */
[----:B-1----:R-:W-:-:S02]  /*25030*/  VIADD R252, R26, 0xfffffecd ;  /* 0xfffffecd1afc7836 */ /* 0x002fc40000000000 */
        /* <DEDUP_REMOVED lines=17> */
[----:B------:R-:W-:Y:S02]  /*25150*/  VIADD R252, R54, 0xfffffecc ;  /* 0xfffffecc36fc7836 */ /* 0x000fe40000000000 */
[----:B------:R-:W3:Y:S03]  /*25160*/  LDC R54, c[0x0][0x3a0] ;  /* 0x0000e800ff367b82 */ /* 0x000ee60000000800 */
[----:B------:R-:W-:Y:S01]  /*25170*/  ISETP.GE.U32.AND P4, PT, R252, 0x7ffffe4d, PT ;  /* 0x7ffffe4dfc00780c */ /* 0x000fe20003f86070 */
[----:B---3--:R-:W-:-:S04]  /*25180*/  VIADD R252, R27, 0xfffffecb ;  /* 0xfffffecb1bfc7836 */ /* 0x008fc80000000000 */
[----:B------:R-:W3:Y:S01]  /*25190*/  LDC R27, c[0x0][0x3a0] ;  /* 0x0000e800ff1b7b82 */ /* 0x000ee20000000800 */
[----:B------:R-:W-:Y:S02]  /*251a0*/  ISETP.GE.U32.AND P5, PT, R252, 0x7ffffe4c, PT ;  /* 0x7ffffe4cfc00780c */ /* 0x000fe40003fa6070 */
[----:B-1----:R-:W-:-:S05]  /*251b0*/  IADD3 R252, PT, PT, R26, -0x136, RZ ;  /* 0xfffffeca1afc7810 */ /* 0x002fca0007ffe0ff */
[----:B------:R4:W-:Y:S01]  /*251c0*/  LDGSTS.E [R0+-0x5ff34], desc[UR22][R40.64], !P4 ;  /* 0xa00cc00028007fae */ /* 0x0009e2000e1a1016 */
[----:B------:R-:W-:Y:S01]  /*251d0*/  ISETP.GE.U32.AND P4, PT, R252, 0x7ffffe4b, PT ;  /* 0x7ffffe4bfc00780c */ /* 0x000fe20003f86070 */
[----:B------:R-:W1:Y:S01]  /*251e0*/  LDC R26, c[0x0][0x3a0] ;  /* 0x0000e800ff1a7b82 */ /* 0x000e620000000800 */
[----:B------:R-:W-:-:S07]  /*251f0*/  VIADD R252, R54, 0xfffffec9 ;  /* 0xfffffec936fc7836 */ /* 0x000fce0000000000 */
        /* <DEDUP_REMOVED lines=24> */
[----:B-1----:R-:W-:Y:S02]  /*25380*/  VIADD R252, R26, 0xfffffec7 ;  /* 0xfffffec71afc7836 */ /* 0x002fe40000000000 */
[----:B------:R-:W1:Y:S03]  /*25390*/  LDC R26, c[0x0][0x3a0] ;  /* 0x0000e800ff1a7b82 */ /* 0x000e660000000800 */
[----:B------:R-:W-:Y:S01]  /*253a0*/  ISETP.GE.U32.AND P5, PT, R252, 0x7ffffe48, PT ;  /* 0x7ffffe48fc00780c */ /* 0x000fe20003fa6070 */
[----:B------:R-:W-:-:S04]  /*253b0*/  VIADD R252, R54, 0xfffffec6 ;  /* 0xfffffec636fc7836 */ /* 0x000fc80000000000 */
[----:B------:R-:W4:Y:S01]  /*253c0*/  LDC R54, c[0x0][0x3a0] ;  /* 0x0000e800ff367b82 */ /* 0x000f220000000800 */
[----:B------:R-:W-:Y:S02]  /*253d0*/  ISETP.GE.U32.AND P4, PT, R252, 0x7ffffe47, PT ;  /* 0x7ffffe47fc00780c */ /* 0x000fe40003f86070 */
[----:B---3--:R-:W-:-:S05]  /*253e0*/  IADD3 R252, PT, PT, R27, -0x13b, RZ ;  /* 0xfffffec51bfc7810 */ /* 0x008fca0007ffe0ff */
[----:B------:R4:W-:Y:S01]  /*253f0*/  LDGSTS.E [R0+-0x5ff20], desc[UR22][R40.64], !P5 ;  /* 0xa00e000028007fae */ /* 0x0009e2000e9a1016 */
[----:B------:R-:W-:Y:S01]  /*25400*/  ISETP.GE.U32.AND P5, PT, R252, 0x7ffffe46, PT ;  /* 0x7ffffe46fc00780c */ /* 0x000fe20003fa6070 */
[----:B------:R-:W3:Y:S01]  /*25410*/  LDC R27, c[0x0][0x3a0] ;  /* 0x0000e800ff1b7b82 */ /* 0x000ee20000000800 */
[----:B-1----:R-:W-:-:S07]  /*25420*/  VIADD R252, R26, 0xfffffec4 ;  /* 0xfffffec41afc7836 */ /* 0x002fce0000000000 */
[----:B------:R-:W1:Y:S01]  /*25430*/  LDC R26, c[0x0][0x3a0] ;  /* 0x0000e800ff1a7b82 */ /* 0x000e620000000800 */
[----:B----4-:R-:W-:-:S05]  /*25440*/  IMAD.WIDE R40, R2, 0x4, R232 ;  /* 0x0000000402287825 */ /* 0x010fca00078e02e8 */
[----:B------:R4:W-:Y:S04]  /*25450*/  STL.64 [R1+0x290], R40 ;  /* 0x0002902801007387 */ /* 0x0009e80000100a00 */
[----:B------:R-:W3:Y:S04]  /*25460*/  LDL.LU.64 R232, [R1+0xd38] ;  /* 0x000d380001e87983 */ /* 0x000ee80000300a00 */
[----:B------:R4:W-:Y:S01]  /*25470*/  LDGSTS.E [R0+-0x5ff1c], desc[UR22][R40.64], !P4 ;  /* 0xa00e400028007fae */ /* 0x0009e2000e1a1016 */
[----:B------:R-:W-:Y:S01]  /*25480*/  ISETP.GE.U32.AND P4, PT, R252, 0x7ffffe45, PT ;  /* 0x7ffffe45fc00780c */ /* 0x000fe20003f86070 */
[----:B------:R-:W-:-:S02]  /*25490*/  VIADD R252, R54, 0xfffffec3 ;  /* 0xfffffec336fc7836 */ /* 0x000fc40000000000 */
[----:B------:R-:W1:Y:S01]  /*254a0*/  LDC R54, c[0x0][0x3a0] ;  /* 0x0000e800ff367b82 */ /* 0x000e620000000800 */
        /* <DEDUP_REMOVED lines=8> */
[----:B------:R-:W3:Y:S01]  /*25530*/  LDL.LU.64 R202, [R1+0xd28] ;  /* 0x000d280001ca7983 */ /* 0x000ee20000300a00 */
[----:B----4-:R-:W-:-:S05]  /*25540*/  IMAD.WIDE R40, R2, 0x4, R148 ;  /* 0x0000000402287825 */ /* 0x010fca00078e0294 */
        /* <DEDUP_REMOVED lines=9> */
[----:B-1----:R-:W-:-:S04]  /*255e0*/  VIADD R252, R26, 0xfffffec1 ;  /* 0xfffffec11afc7836 */ /* 0x002fc80000000000 */
[----:B------:R-:W1:Y:S01]  /*255f0*/  LDC R26, c[0x0][0x3a0] ;  /* 0x0000e800ff1a7b82 */ /* 0x000e620000000800 */
[----:B------:R-:W-:Y:S02]  /*25600*/  ISETP.GE.U32.AND P5, PT, R252, 0x7ffffe42, PT ;  /* 0x7ffffe42fc00780c */ /* 0x000fe40003fa6070 */
[----:B------:R-:W-:-:S05]  /*25610*/  IADD3 R252, PT, PT, R54, -0x140, RZ ;  /* 0xfffffec036fc7810 */ /* 0x000fca0007ffe0ff */
        /* <DEDUP_REMOVED lines=16> */
[----:B------:R-:W3:Y:S01]  /*25720*/  LDL.LU.64 R222, [R1+0xd08] ;  /* 0x000d080001de7983 */ /* 0x000ee20000300a00 */
[----:B--2---:R-:W-:-:S05]  /*25730*/  IMAD.WIDE R40, R2, 0x4, R202 ;  /* 0x0000000402287825 */ /* 0x004fca00078e02ca */
        /* <DEDUP_REMOVED lines=24> */
[----:B------:R-:W2:Y:S04]  /*258c0*/  LDL.LU.64 R232, [R1+0xce8] ;  /* 0x000ce80001e87983 */ /* 0x000ea80000300a00 */
[----:B------:R4:W-:Y:S01]  /*258d0*/  LDGSTS.E [R0+-0x5fef4], desc[UR22][R40.64], !P4 ;  /* 0xa010c00028007fae */ /* 0x0009e2000e1a1016 */
[----:B------:R-:W-:Y:S01]  /*258e0*/  ISETP.GE.U32.AND P4, PT, R252, 0x7ffffe3b, PT ;  /* 0x7ffffe3bfc00780c */ /* 0x000fe20003f86070 */
[----:B---3--:R-:W-:-:S02]  /*258f0*/  VIADD R252, R27, 0xfffffeb9 ;  /* 0xfffffeb91bfc7836 */ /* 0x008fc40000000000 */
[----:B------:R-:W3:Y:S01]  /*25900*/  LDC R27, c[0x0][0x3a0] ;  /* 0x0000e800ff1b7b82 */ /* 0x000ee20000000800 */
[----:B----4-:R-:W-:-:S05]  /*25910*/  IMAD.WIDE R40, R2, 0x4, R222 ;  /* 0x0000000402287825 */ /* 0x010fca00078e02de */
        /* <DEDUP_REMOVED lines=15> */
[----:B-1----:R-:W-:Y:S02]  /*25a10*/  VIADD R252, R26, 0xfffffeb8 ;  /* 0xfffffeb81afc7836 */ /* 0x002fe40000000000 */
[----:B------:R-:W1:Y:S03]  /*25a20*/  LDC R26, c[0x0][0x3a0] ;  /* 0x0000e800ff1a7b82 */ /* 0x000e660000000800 */
[----:B------:R-:W-:Y:S01]  /*25a30*/  ISETP.GE.U32.AND P4, PT, R252, 0x7ffffe39, PT ;  /* 0x7ffffe39fc00780c */ /* 0x000fe20003f86070 */
[----:B------:R-:W-:-:S04]  /*25a40*/  VIADD R252, R54, 0xfffffeb7 ;  /* 0xfffffeb736fc7836 */ /* 0x000fc80000000000 */
[----:B------:R-:W2:Y:S01]  /*25a50*/  LDC R54, c[0x0][0x3a0] ;  /* 0x0000e800ff367b82 */ /* 0x000ea20000000800 */
[----:B------:R-:W-:Y:S02]  /*25a60*/  ISETP.GE.U32.AND P5, PT, R252, 0x7ffffe38, PT ;  /* 0x7ffffe38fc00780c */ /* 0x000fe40003fa6070 */
[----:B---3--:R-:W-:-:S05]  /*25a70*/  IADD3 R252, PT, PT, R27, -0x14a, RZ ;  /* 0xfffffeb61bfc7810 */ /* 0x008fca0007ffe0ff */
[----:B------:R2:W-:Y:S01]  /*25a80*/  LDGSTS.E [R0+-0x5fee4], desc[UR22][R40.64], !P4 ;  /* 0xa011c00028007fae */ /* 0x0005e2000e1a1016 */
[----:B------:R-:W-:Y:S01]  /*25a90*/  ISETP.GE.U32.AND P4, PT, R252, 0x7ffffe37, PT ;  /* 0x7ffffe37fc00780c */ /* 0x000fe20003f86070 */
[----:B------:R-:W3:Y:S01]  /*25aa0*/  LDC R27, c[0x0][0x3a0] ;  /* 0x0000e800ff1b7b82 */ /* 0x000ee20000000800 */
[----:B-1----:R-:W-:-:S07]  /*25ab0*/  VIADD R252, R26, 0xfffffeb5 ;  /* 0xfffffeb51afc7836 */ /* 0x002fce0000000000 */
[----:B------:R-:W1:Y:S01]  /*25ac0*/  LDC R26, c[0x0][0x3a0] ;  /* 0x0000e800ff1a7b82 */ /* 0x000e620000000800 */
[----:B--2---:R-:W-:-:S05]  /*25ad0*/  IMAD.WIDE R40, R2, 0x4, R232 ;  /* 0x0000000402287825 */ /* 0x004fca00078e02e8 */
[----:B------:R4:W-:Y:S04]  /*25ae0*/  STL.64 [R1+0x348], R40 ;  /* 0x0003482801007387 */ /* 0x0009e80000100a00 */
[----:B------:R-:W2:Y:S04]  /*25af0*/  LDL.LU.64 R232, [R1+0xcc0] ;  /* 0x000cc00001e87983 */ /* 0x000ea80000300a00 */
        /* <DEDUP_REMOVED lines=47> */
[----:B------:R-:W3:Y:S01]  /*25df0*/  LDL.LU.64 R202, [R1+0xc88] ;  /* 0x000c880001ca7983 */ /* 0x000ee20000300a00 */
[----:B--2---:R-:W-:-:S05]  /*25e00*/  IMAD.WIDE R40, R2, 0x4, R148 ;  /* 0x0000000402287825 */ /* 0x004fca00078e0294 */
        /* <DEDUP_REMOVED lines=88> */
[----:B----4-:R-:W-:-:S05]  /*26390*/  IMAD.WIDE R40, R2, 0x4, R232 ;  /* 0x0000000402287825 */ /* 0x010fca00078e02e8 */
[----:B------:R2:W-:Y:S04]  /*263a0*/  STL.64 [R1+0x430], R40 ;  /* 0x0004302801007387 */ /* 0x0005e80000100a00 */
[----:B------:R-:W4:Y:S04]  /*263b0*/  LDL.LU.64 R232, [R1+0xc20] ;  /* 0x000c200001e87983 */ /* 0x000f280000300a00 */
        /* <DEDUP_REMOVED lines=23> */
[----:B---3--:R-:W-:-:S04]  /*26530*/  VIADD R252, R27, 0xfffffe9e ;  /* 0xfffffe9e1bfc7836 */ /* 0x008fc80000000000 */
[----:B------:R-:W3:Y:S01]  /*26540*/  LDC R27, c[0x0][0x3a0] ;  /* 0x0000e800ff1b7b82 */ /* 0x000ee20000000800 */
[----:B------:R-:W-:Y:S02]  /*26550*/  ISETP.GE.U32.AND P4, PT, R252, 0x7ffffe1f, PT ;  /* 0x7ffffe1ffc00780c */ /* 0x000fe40003f86070 */
[----:B-1----:R-:W-:-:S05]  /*26560*/  IADD3 R252, PT, PT, R26, -0x163, RZ ;  /* 0xfffffe9d1afc7810 */ /* 0x002fca0007ffe0ff */
[----:B------:R1:W-:Y:S01]  /*26570*/  LDGSTS.E [R0+-0x5fe80], desc[UR22][R40.64], !P5 ;  /* 0xa018000028007fae */ /* 0x0003e2000e9a1016 */
[----:B------:R-:W-:Y:S01]  /*26580*/  ISETP.GE.U32.AND P5, PT, R252, 0x7ffffe1e, PT ;  /* 0x7ffffe1efc00780c */ /* 0x000fe20003fa6070 */
[----:B------:R-:W2:Y:S01]  /*26590*/  LDC R26, c[0x0][0x3a0] ;  /* 0x0000e800ff1a7b82 */ /* 0x000ea20000000800 */
[----:B----4-:R-:W-:-:S07]  /*265a0*/  VIADD R252, R54, 0xfffffe9c ;  /* 0xfffffe9c36fc7836 */ /* 0x010fce0000000000 */
[----:B------:R-:W4:Y:S01]  /*265b0*/  LDC R54, c[0x0][0x3a0] ;  /* 0x0000e800ff367b82 */ /* 0x000f220000000800 */
[----:B-1----:R-:W-:-:S05]  /*265c0*/  IMAD.WIDE R40, R2, 0x4, R232 ;  /* 0x0000000402287825 */ /* 0x002fca00078e02e8 */
[----:B------:R1:W-:Y:S04]  /*265d0*/  STL.64 [R1+0x468], R40 ;  /* 0x0004682801007387 */ /* 0x0003e80000100a00 */
[----:B------:R-:W4:Y:S04]  /*265e0*/  LDL.LU.64 R232, [R1+0xbf8] ;  /* 0x000bf80001e87983 */ /* 0x000f280000300a00 */
[----:B------:R1:W-:Y:S01]  /*265f0*/  LDGSTS.E [R0+-0x5fe7c], desc[UR22][R40.64], !P4 ;  /* 0xa018400028007fae */ /* 0x0003e2000e1a1016 */
[----:B------:R-:W-:Y:S01]  /*26600*/  ISETP.GE.U32.AND P4, PT, R252, 0x7ffffe1d, PT ;  /* 0x7ffffe1dfc00780c */ /* 0x000fe20003f86070 */
[----:B---3--:R-:W-:-:S02]  /*26610*/  VIADD R252, R27, 0xfffffe9b ;  /* 0xfffffe9b1bfc7836 */ /* 0x008fc40000000000 */
[----:B------:R-:W3:Y:S01]  /*26620*/  LDC R27, c[0x0][0x3a0] ;  /* 0x0000e800ff1b7b82 */ /* 0x000ee20000000800 */
[----:B-1----:R-:W-:-:S05]  /*26630*/  IMAD.WIDE R40, R2, 0x4, R222 ;  /* 0x0000000402287825 */ /* 0x002fca00078e02de */
[----:B------:R1:W-:Y:S04]  /*26640*/  STL.64 [R1+0x470], R40 ;  /* 0x0004702801007387 */ /* 0x0003e80000100a00 */
[----:B------:R1:W-:Y:S01]  /*26650*/  LDGSTS.E [R0+-0x5fe78], desc[UR22][R40.64], !P5 ;  /* 0xa018800028007fae */ /* 0x0003e2000e9a1016 */
[----:B------:R-:W-:-:S03]  /*26660*/  ISETP.GE.U32.AND P5, PT, R252, 0x7ffffe1c, PT ;  /* 0x7ffffe1cfc00780c */ /* 0x000fc60003fa6070 */
[----:B------:R-:W4:Y:S01]  /*26670*/  LDL.LU.64 R222, [R1+0xbf0] ;  /* 0x000bf00001de7983 */ /* 0x000f220000300a00 */
[----:B-1----:R-:W-:-:S05]  /*26680*/  IMAD.WIDE R40, R2, 0x4, R202 ;  /* 0x0000000402287825 */ /* 0x002fca00078e02ca */
[----:B------:R1:W-:Y:S04]  /*26690*/  STL.64 [R1+0x480], R40 ;  /* 0x0004802801007387 */ /* 0x0003e80000100a00 */
[----:B------:R1:W-:Y:S04]  /*266a0*/  LDGSTS.E [R0+-0x5fe74], desc[UR22][R40.64], !P4 ;  /* 0xa018c00028007fae */ /* 0x0003e8000e1a1016 */
[----:B------:R-:W4:Y:S01]  /*266b0*/  LDL.LU.64 R202, [R1+0xbe8] ;  /* 0x000be80001ca7983 */ /* 0x000f220000300a00 */
[----:B-1----:R-:W-:-:S05]  /*266c0*/  IMAD.WIDE R40, R2, 0x4, R148 ;  /* 0x0000000402287825 */ /* 0x002fca00078e0294 */
[----:B------:R2:W-:Y:S04]  /*266d0*/  STL.64 [R1+0x488], R40 ;  /* 0x0004882801007387 */ /* 0x0005e80000100a00 */
[----:B------:R2:W-:Y:S04]  /*266e0*/  LDGSTS.E [R0+-0x5fe70], desc[UR22][R40.64], !P5 ;  /* 0xa019000028007fae */ /* 0x0005e8000e9a1016 */
[----:B------:R-:W4:Y:S01]  /*266f0*/  LDL.LU.64 R148, [R1+0xbe0] ;  /* 0x000be00001947983 */ /* 0x000f220000300a00 */
[----:B--2---:R-:W-:-:S05]  /*26700*/  IMAD.WIDE R40, R2, 0x4, R164 ;  /* 0x0000000402287825 */ /* 0x004fca00078e02a4 */
[----:B------:R1:W-:Y:S04]  /*26710*/  STL.64 [R1+0x4a0], R40 ;  /* 0x0004a02801007387 */ /* 0x0003e80000100a00 */
[----:B------:R-:W2:Y:S01]  /*26720*/  LDL.LU.64 R164, [R1+0xbd8] ;  /* 0x000bd80001a47983 */ /* 0x000ea20000300a00 */
[----:B------:R-:W-:Y:S02]  /*26730*/  VIADD R252, R26, 0xfffffe9a ;  /* 0xfffffe9a1afc7836 */ /* 0x000fe40000000000 */
[----:B------:R-:W1:Y:S03]  /*26740*/  LDC R26, c[0x0][0x3a0] ;  /* 0x0000e800ff1a7b82 */ /* 0x000e660000000800 */
[----:B------:R-:W-:Y:S01]  /*26750*/  ISETP.GE.U32.AND P4, PT, R252, 0x7ffffe1b, PT ;  /* 0x7ffffe1bfc00780c */ /* 0x000fe20003f86070 */
[----:B----4-:R-:W-:-:S04]  /*26760*/  VIADD R252, R54, 0xfffffe99 ;  /* 0xfffffe9936fc7836 */ /* 0x010fc80000000000 */
[----:B------:R-:W4:Y:S01]  /*26770*/  LDC R54, c[0x0][0x3a0] ;  /* 0x0000e800ff367b82 */ /* 0x000f220000000800 */
[----:B------:R-:W-:Y:S02]  /*26780*/  ISETP.GE.U32.AND P5, PT, R252, 0x7ffffe1a, PT ;  /* 0x7ffffe1afc00780c */ /* 0x000fe40003fa6070 */
[----:B---3--:R-:W-:-:S05]  /*26790*/  IADD3 R252, PT, PT, R27, -0x168, RZ ;  /* 0xfffffe981bfc7810 */ /* 0x008fca0007ffe0ff */
[----:B------:R3:W-:Y:S01]  /*267a0*/  LDGSTS.E [R0+-0x5fe6c], desc[UR22][R40.64], !P4 ;  /* 0xa019400028007fae */ /* 0x0007e2000e1a1016 */
[----:B------:R-:W-:Y:S01]  /*267b0*/  ISETP.GE.U32.AND P4, PT, R252, 0x7ffffe19, PT ;  /* 0x7ffffe19fc00780c */ /* 0x000fe20003f86070 */
[----:B------:R-:W2:Y:S01]  /*267c0*/  LDC R27, c[0x0][0x3a0] ;  /* 0x0000e800ff1b7b82 */ /* 0x000ea20000000800 */
[----:B-1----:R-:W-:-:S07]  /*267d0*/  VIADD R252, R26, 0xfffffe97 ;  /* 0xfffffe971afc7836 */ /* 0x002fce0000000000 */
[----:B------:R-:W1:Y:S01]  /*267e0*/  LDC R26, c[0x0][0x3a0] ;  /* 0x0000e800ff1a7b82 */ /* 0x000e620000000800 */
[----:B---3--:R-:W-:-:S05]  /*267f0*/  IMAD.WIDE R40, R2, 0x4, R232 ;  /* 0x0000000402287825 */ /* 0x008fca00078e02e8 */
[----:B------:R3:W-:Y:S04]  /*26800*/  STL.64 [R1+0x4b8], R40 ;  /* 0x0004b82801007387 */ /* 0x0007e80000100a00 */
[----:B------:R-:W2:Y:S04]  /*26810*/  LDL.LU.64 R232, [R1+0xbd0] ;  /* 0x000bd00001e87983 */ /* 0x000ea80000300a00 */
[----:B------:R3:W-:Y:S01]  /*26820*/  LDGSTS.E [R0+-0x5fe68], desc[UR22][R40.64], !P5 ;  /* 0xa019800028007fae */ /* 0x0007e2000e9a1016 */
[----:B------:R-:W-:Y:S01]  /*26830*/  ISETP.GE.U32.AND P5, PT, R252, 0x7ffffe18, PT ;  /* 0x7ffffe18fc00780c */ /* 0x000fe20003fa6070 */
[----:B----4-:R-:W-:-:S02]  /*26840*/  VIADD R252, R54, 0xfffffe96 ;  /* 0xfffffe9636fc7836 */ /* 0x010fc40000000000 */
[----:B------:R-:W4:Y:S01]  /*26850*/  LDC R54, c[0x0][0x3a0] ;  /* 0x0000e800ff367b82 */ /* 0x000f220000000800 */
[----:B---3--:R-:W-:-:S05]  /*26860*/  IMAD.WIDE R40, R2, 0x4, R222 ;  /* 0x0000000402287825 */ /* 0x008fca00078e02de */
[----:B------:R3:W-:Y:S04]  /*26870*/  STL.64 [R1+0x4c0], R40 ;  /* 0x0004c02801007387 */ /* 0x0007e80000100a00 */
[----:B------:R3:W-:Y:S01]  /*26880*/  LDGSTS.E [R0+-0x5fe64], desc[UR22][R40.64], !P4 ;  /* 0xa019c00028007fae */ /* 0x0007e2000e1a1016 */
[----:B------:R-:W-:-:S03]  /*26890*/  ISETP.GE.U32.AND P4, PT, R252, 0x7ffffe17, PT ;  /* 0x7ffffe17fc00780c */ /* 0x000fc60003f86070 */
[----:B------:R-:W2:Y:S01]  /*268a0*/  LDL.LU.64 R222, [R1+0xbc8] ;  /* 0x000bc80001de7983 */ /* 0x000ea20000300a00 */
[----:B---3--:R-:W-:-:S05]  /*268b0*/  IMAD.WIDE R40, R2, 0x4, R202 ;  /* 0x0000000402287825 */ /* 0x008fca00078e02ca */
[----:B------:R3:W-:Y:S04]  /*268c0*/  STL.64 [R1+0x4c8], R40 ;  /* 0x0004c82801007387 */ /* 0x0007e80000100a00 */
[----:B------:R3:W-:Y:S04]  /*268d0*/  LDGSTS.E [R0+-0x5fe60], desc[UR22][R40.64], !P5 ;  /* 0xa01a000028007fae */ /* 0x0007e8000e9a1016 */
[----:B------:R-:W2:Y:S01]  /*268e0*/  LDL.LU.64 R202, [R1+0xbc0] ;  /* 0x000bc00001ca7983 */ /* 0x000ea20000300a00 */
        /* <DEDUP_REMOVED lines=10> */
[----:B-1----:R-:W-:-:S04]  /*26990*/  VIADD R252, R26, 0xfffffe94 ;  /* 0xfffffe941afc7836 */ /* 0x002fc80000000000 */
[----:B------:R-:W1:Y:S01]  /*269a0*/  LDC R26, c[0x0][0x3a0] ;  /* 0x0000e800ff1a7b82 */ /* 0x000e620000000800 */
[----:B------:R-:W-:Y:S02]  /*269b0*/  ISETP.GE.U32.AND P4, PT, R252, 0x7ffffe15, PT ;  /* 0x7ffffe15fc00780c */ /* 0x000fe40003f86070 */
[----:B----4-:R-:W-:-:S05]  /*269c0*/  IADD3 R252, PT, PT, R54, -0x16d, RZ ;  /* 0xfffffe9336fc7810 */ /* 0x010fca0007ffe0ff */
[----:B------:R4:W-:Y:S01]  /*269d0*/  LDGSTS.E [R0+-0x5fe58], desc[UR22][R40.64], !P5 ;  /* 0xa01a800028007fae */ /* 0x0009e2000e9a1016 */
[----:B------:R-:W-:Y:S01]  /*269e0*/  ISETP.GE.U32.AND P5, PT, R252, 0x7ffffe14, PT ;  /* 0x7ffffe14fc00780c */ /* 0x000fe20003fa6070 */
[----:B------:R-:W1:Y:S01]  /*269f0*/  LDC R54, c[0x0][0x3a0] ;  /* 0x0000e800ff367b82 */ /* 0x000e620000000800 */
[----:B--2---:R-:W-:-:S07]  /*26a00*/  VIADD R252, R27, 0xfffffe92 ;  /* 0xfffffe921bfc7836 */ /* 0x004fce0000000000 */
[----:B------:R-:W2:Y:S01]  /*26a10*/  LDC R27, c[0x0][0x3a0] ;  /* 0x0000e800ff1b7b82 */ /* 0x000ea20000000800 */
[----:B----4-:R-:W-:-:S05]  /*26a20*/  IMAD.WIDE R40, R2, 0x4, R232 ;  /* 0x0000000402287825 */ /* 0x010fca00078e02e8 */
[----:B------:R4:W-:Y:S04]  /*26a30*/  STL.64 [R1+0x4f0], R40 ;  /* 0x0004f02801007387 */ /* 0x0009e80000100a00 */
[----:B------:R-:W2:Y:S04]  /*26a40*/  LDL.LU.64 R232, [R1+0xba8] ;  /* 0x000ba80001e87983 */ /* 0x000ea80000300a00 */
[----:B------:R4:W-:Y:S01]  /*26a50*/  LDGSTS.E [R0+-0x5fe54], desc[UR22][R40.64], !P4 ;  /* 0xa01ac00028007fae */ /* 0x0009e2000e1a1016 */
[----:B------:R-:W-:Y:S01]  /*26a60*/  ISETP.GE.U32.AND P4, PT, R252, 0x7ffffe13, PT ;  /* 0x7ffffe13fc00780c */ /* 0x000fe20003f86070 */
[----:B-1----:R-:W-:-:S02]  /*26a70*/  VIADD R252, R26, 0xfffffe91 ;  /* 0xfffffe911afc7836 */ /* 0x002fc40000000000 */
        /* <DEDUP_REMOVED lines=18> */
[----:B------:R-:W2:Y:S03]  /*26ba0*/  LDC R54, c[0x0][0x3a0] ;  /* 0x0000e800ff367b82 */ /* 0x000ea60000000800 */
[----:B------:R-:W-:Y:S01]  /*26bb0*/  ISETP.GE.U32.AND P4, PT, R252, 0x7ffffe11, PT ;  /* 0x7ffffe11fc00780c */ /* 0x000fe20003f86070 */
[----:B--2---:R-:W-:-:S04]  /*26bc0*/  VIADD R252, R27, 0xfffffe8f ;  /* 0xfffffe8f1bfc7836 */ /* 0x004fc80000000000 */
[----:B------:R-:W2:Y:S01]  /*26bd0*/  LDC R27, c[0x0][0x3a0] ;  /* 0x0000e800ff1b7b82 */ /* 0x000ea20000000800 */
[----:B------:R-:W-:Y:S02]  /*26be0*/  ISETP.GE.U32.AND P5, PT, R252, 0x7ffffe10, PT ;  /* 0x7ffffe10fc00780c */ /* 0x000fe40003fa6070 */
[----:B-1----:R-:W-:-:S05]  /*26bf0*/  IADD3 R252, PT, PT, R26, -0x172, RZ ;  /* 0xfffffe8e1afc7810 */ /* 0x002fca0007ffe0ff */
[----:B------:R3:W-:Y:S01]  /*26c00*/  LDGSTS.E [R0+-0x5fe44], desc[UR22][R40.64], !P4 ;  /* 0xa01bc00028007fae */ /* 0x0007e2000e1a1016 */
[----:B------:R-:W-:Y:S01]  /*26c10*/  ISETP.GE.U32.AND P4, PT, R252, 0x7ffffe0f, PT ;  /* 0x7ffffe0ffc00780c */ /* 0x000fe20003f86070 */
[----:B------:R-:W1:Y:S01]  /*26c20*/  LDC R26, c[0x0][0x3a0] ;  /* 0x0000e800ff1a7b82 */ /* 0x000e620000000800 */
[----:B------:R-:W-:-:S07]  /*26c30*/  VIADD R252, R54, 0xfffffe8d ;  /* 0xfffffe8d36fc7836 */ /* 0x000fce0000000000 */
[----:B------:R-:W1:Y:S01]  /*26c40*/  LDC R54, c[0x0][0x3a0] ;  /* 0x0000e800ff367b82 */ /* 0x000e620000000800 */
[----:B---3--:R-:W-:-:S05]  /*26c50*/  IMAD.WIDE R40, R2, 0x4, R232 ;  /* 0x0000000402287825 */ /* 0x008fca00078e02e8 */
[----:B------:R3:W-:Y:S04]  /*26c60*/  STL.64 [R1+0x528], R40 ;  /* 0x0005282801007387 */ /* 0x0007e80000100a00 */
[----:B------:R-:W4:Y:S04]  /*26c70*/  LDL.LU.64 R232, [R1+0xb80] ;  /* 0x000b800001e87983 */ /* 0x000f280000300a00 */
[----:B------:R3:W-:Y:S01]  /*26c80*/  LDGSTS.E [R0+-0x5fe40], desc[UR22][R40.64], !P5 ;  /* 0xa01c000028007fae */ /* 0x0007e2000e9a1016 */
[----:B------:R-:W-:Y:S01]  /*26c90*/  ISETP.GE.U32.AND P5, PT, R252, 0x7ffffe0e, PT ;  /* 0x7ffffe0efc00780c */ /* 0x000fe20003fa6070 */
[----:B--2---:R-:W-:-:S02]  /*26ca0*/  VIADD R252, R27, 0xfffffe8c ;  /* 0xfffffe8c1bfc7836 */ /* 0x004fc40000000000 */
[----:B------:R-:W2:Y:S01]  /*26cb0*/  LDC R27, c[0x0][0x3a0] ;  /* 0x0000e800ff1b7b82 */ /* 0x000ea20000000800 */
[----:B---3--:R-:W-:-:S05]  /*26cc0*/  IMAD.WIDE R40, R2, 0x4, R222 ;  /* 0x0000000402287825 */ /* 0x008fca00078e02de */
[----:B------:R4:W-:Y:S04]  /*26cd0*/  STL.64 [R1+0x530], R40 ;  /* 0x0005302801007387 */ /* 0x0009e80000100a00 */
[----:B------:R4:W-:Y:S01]  /*26ce0*/  LDGSTS.E [R0+-0x5fe3c], desc[UR22][R40.64], !P4 ;  /* 0xa01c400028007fae */ /* 0x0009e2000e1a1016 */
[----:B------:R-:W-:-:S03]  /*26cf0*/  ISETP.GE.U32.AND P4, PT, R252, 0x7ffffe0d, PT ;  /* 0x7ffffe0dfc00780c */ /* 0x000fc60003f86070 */
[----:B------:R-:W3:Y:S01]  /*26d00*/  LDL.LU.64 R222, [R1+0xb78] ;  /* 0x000b780001de7983 */ /* 0x000ee20000300a00 */
[----:B----4-:R-:W-:-:S03]  /*26d10*/  IMAD.WIDE R40, R2, 0x4, R202 ;  /* 0x0000000402287825 */ /* 0x010fc600078e02ca */
[----:B------:R-:W4:Y:S04]  /*26d20*/  LDL.LU.64 R202, [R1+0xb70] ;  /* 0x000b700001ca7983 */ /* 0x000f280000300a00 */
[----:B------:R1:W-:Y:S04]  /*26d30*/  STL.64 [R1+0x538], R40 ;  /* 0x0005382801007387 */ /* 0x0003e80000100a00 */
[----:B------:R1:W-:Y:S02]  /*26d40*/  LDGSTS.E [R0+-0x5fe38], desc[UR22][R40.64], !P5 ;  /* 0xa01c800028007fae */ /* 0x0003e4000e9a1016 */
[----:B-1----:R-:W-:-:S05]  /*26d50*/  IMAD.WIDE R40, R2, 0x4, R148 ;  /* 0x0000000402287825 */ /* 0x002fca00078e0294 */
[----:B------:R1:W-:Y:S04]  /*26d60*/  STL.64 [R1+0x540], R40 ;  /* 0x0005402801007387 */ /* 0x0003e80000100a00 */
[----:B------:R1:W-:Y:S04]  /*26d70*/  LDGSTS.E [R0+-0x5fe34], desc[UR22][R40.64], !P4 ;  /* 0xa01cc00028007fae */ /* 0x0003e8000e1a1016 */
[----:B------:R-:W4:Y:S01]  /*26d80*/  LDL.LU.64 R148, [R1+0xb68] ;  /* 0x000b680001947983 */ /* 0x000f220000300a00 */
[----:B-1----:R-:W-:-:S05]  /*26d90*/  IMAD.WIDE R40, R2, 0x4, R164 ;  /* 0x0000000402287825 */ /* 0x002fca00078e02a4 */
[----:B------:R1:W-:Y:S04]  /*26da0*/  STL.64 [R1+0x550], R40 ;  /* 0x0005502801007387 */ /* 0x0003e80000100a00 */
[----:B------:R-:W4:Y:S01]  /*26db0*/  LDL.LU.64 R164, [R1+0xb60] ;  /* 0x000b600001a47983 */ /* 0x000f220000300a00 */
[----:B------:R-:W-:Y:S02]  /*26dc0*/  VIADD R252, R26, 0xfffffe8b ;  /* 0xfffffe8b1afc7836 */ /* 0x000fe40000000000 */
[----:B------:R-:W1:Y:S03]  /*26dd0*/  LDC R26, c[0x0][0x3a0] ;  /* 0x0000e800ff1a7b82 */ /* 0x000e660000000800 */
[----:B------:R-:W-:Y:S01]  /*26de0*/  ISETP.GE.U32.AND P5, PT, R252, 0x7ffffe0c, PT ;  /* 0x7ffffe0cfc00780c */ /* 0x000fe20003fa6070 */
[----:B------:R-:W-:-:S04]  /*26df0*/  VIADD R252, R54, 0xfffffe8a ;  /* 0xfffffe8a36fc7836 */ /* 0x000fc80000000000 */
[----:B------:R-:W1:Y:S01]  /*26e00*/  LDC R54, c[0x0][0x3a0] ;  /* 0x0000e800ff367b82 */ /* 0x000e620000000800 */
[----:B------:R-:W-:Y:S02]  /*26e10*/  ISETP.GE.U32.AND P4, PT, R252, 0x7ffffe0b, PT ;  /* 0x7ffffe0bfc00780c */ /* 0x000fe40003f86070 */
[----:B--2---:R-:W-:-:S05]  /*26e20*/  IADD3 R252, PT, PT, R27, -0x177, RZ ;  /* 0xfffffe891bfc7810 */ /* 0x004fca0007ffe0ff */
[----:B------:R-:W2:Y:S01]  /*26e30*/  LDC R27, c[0x0][0x3a0] ;  /* 0x0000e800ff1b7b82 */ /* 0x000ea20000000800 */
[----:B------:R1:W-:Y:S01]  /*26e40*/  LDGSTS.E [R0+-0x5fe30], desc[UR22][R40.64], !P5 ;  /* 0xa01d000028007fae */ /* 0x0003e2000e9a1016 */
[----:B------:R-:W-:Y:S01]  /*26e50*/  ISETP.GE.U32.AND P5, PT, R252, 0x7ffffe0a, PT ;  /* 0x7ffffe0afc00780c */ /* 0x000fe20003fa6070 */
[----:B-1----:R-:W-:-:S05]  /*26e60*/  VIADD R252, R26, 0xfffffe88 ;  /* 0xfffffe881afc7836 */ /* 0x002fca0000000000 */
[----:B------:R-:W1:Y:S01]  /*26e70*/  LDC R26, c[0x0][0x3a0] ;  /* 0x0000e800ff1a7b82 */ /* 0x000e620000000800 */
[----:B------:R-:W-:-:S05]  /*26e80*/  IMAD.WIDE R40, R2, 0x4, R232 ;  /* 0x0000000402287825 */ /* 0x000fca00078e02e8 */
[----:B------:R3:W-:Y:S01]  /*26e90*/  LDGSTS.E [R0+-0x5fe2c], desc[UR22][R40.64], !P4 ;  /* 0xa01d400028007fae */ /* 0x0007e2000e1a1016 */
[----:B------:R-:W-:Y:S01]  /*26ea0*/  ISETP.GE.U32.AND P4, PT, R252, 0x7ffffe09, PT ;  /* 0x7ffffe09fc00780c */ /* 0x000fe20003f86070 */
[----:B------:R-:W-:Y:S02]  /*26eb0*/  VIADD R252, R54, 0xfffffe87 ;  /* 0xfffffe8736fc7836 */ /* 0x000fe40000000000 */
[----:B------:R3:W-:Y:S04]  /*26ec0*/  STL.64 [R1+0x570], R40 ;  /* 0x0005702801007387 */ /* 0x0007e80000100a00 */
[----:B------:R-:W4:Y:S01]  /*26ed0*/  LDL.LU.64 R232, [R1+0xb58] ;  /* 0x000b580001e87983 */ /* 0x000f220000300a00 */
[----:B---3--:R-:W-:-:S05]  /*26ee0*/  IMAD.WIDE R40, R2, 0x4, R222 ;  /* 0x0000000402287825 */ /* 0x008fca00078e02de */
[----:B------:R4:W-:Y:S04]  /*26ef0*/  STL.64 [R1+0x588], R40 ;  /* 0x0005882801007387 */ /* 0x0009e80000100a00 */
[----:B------:R4:W-:Y:S01]  /*26f00*/  LDGSTS.E [R0+-0x5fe28], desc[UR22][R40.64], !P5 ;  /* 0xa01d800028007fae */ /* 0x0009e2000e9a1016 */
[----:B------:R-:W-:Y:S01]  /*26f10*/  ISETP.GE.U32.AND P5, PT, R252, 0x7ffffe08, PT ;  /* 0x7ffffe08fc00780c */ /* 0x000fe20003fa6070 */
[----:B--2---:R-:W-:Y:S02]  /*26f20*/  VIADD R252, R27, 0xfffffe86 ;  /* 0xfffffe861bfc7836 */ /* 0x004fe40000000000 */
[----:B------:R-:W2:Y:S01]  /*26f30*/  LDC R27, c[0x0][0x3a0] ;  /* 0x0000e800ff1b7b82 */ /* 0x000ea20000000800 */
[----:B----4-:R-:W-:Y:S02]  /*26f40*/  IMAD.WIDE R40, R2, 0x4, R202 ;  /* 0x0000000402287825 */ /* 0x010fe400078e02ca */
[----:B------:R-:W3:Y:S04]  /*26f50*/  LDL.LU.64 R202, [R1+0xb50] ;  /* 0x000b500001ca7983 */ /* 0x000ee80000300a00 */
[----:B------:R-:W-:Y:S01]  /*26f60*/  LDGSTS.E [R0+-0x5fe24], desc[UR22][R40.64], !P4 ;  /* 0xa01dc00028007fae */ /* 0x000fe2000e1a1016 */
[----:B------:R-:W-:-:S03]  /*26f70*/  ISETP.GE.U32.AND P4, PT, R252, 0x7ffffe07, PT ;  /* 0x7ffffe07fc00780c */ /* 0x000fc60003f86070 */
[----:B------:R4:W-:Y:S04]  /*26f80*/  STL.64 [R1+0x598], R40 ;  /* 0x0005982801007387 */ /* 0x0009e80000100a00 */
[----:B----4-:R-:W4:Y:S04]  /*26f90*/  LDL.LU.64 R40, [R1+0xb48] ;  /* 0x000b480001287983 */ /* 0x010f280000300a00 */
[----:B------:R-:W4:Y:S01]  /*26fa0*/  LDL.LU.64 R200, [R1+0xb40] ;  /* 0x000b400001c87983 */ /* 0x000f220000300a00 */
[----:B------:R-:W-:-:S05]  /*26fb0*/  IMAD.WIDE R54, R2, 0x4, R148 ;  /* 0x0000000402367825 */ /* 0x000fca00078e0294 */
[----:B------:R1:W-:Y:S04]  /*26fc0*/  STL.64 [R1+0x5a0], R54 ;  /* 0x0005a03601007387 */ /* 0x0003e80000100a00 */
[----:B------:R1:W-:Y:S04]  /*26fd0*/  LDGSTS.E [R0+-0x5fe20], desc[UR22][R54.64], !P5 ;  /* 0xa01e000036007fae */ /* 0x0003e8000e9a1016 */
[----:B------:R-:W4:Y:S01]  /*26fe0*/  LDL.LU.64 R148, [R1+0xb38] ;  /* 0x000b380001947983 */ /* 0x000f220000300a00 */
[----:B-1----:R-:W-:-:S03]  /*26ff0*/  IMAD.WIDE R54, R2, 0x4, R164 ;  /* 0x0000000402367825 */ /* 0x002fc600078e02a4 */
[----:B------:R-:W4:Y:S04]  /*27000*/  LDL.LU.64 R164, [R1+0xb30] ;  /* 0x000b300001a47983 */ /* 0x000f280000300a00 */
[----:B------:R1:W-:Y:S04]  /*27010*/  STL.64 [R1+0x5a8], R54 ;  /* 0x0005a83601007387 */ /* 0x0003e80000100a00 */
[----:B------:R-:W-:Y:S04]  /*27020*/  LDGSTS.E [R0+-0x5fe1c], desc[UR22][R54.64], !P4 ;  /* 0xa01e400036007fae */ /* 0x000fe8000e1a1016 */
[----:B-1----:R-:W4:Y:S04]  /*27030*/  LDL.LU.64 R54, [R1+0xb28] ;  /* 0x000b280001367983 */ /* 0x002f280000300a00 */
[----:B------:R-:W4:Y:S01]  /*27040*/  LDL.LU.64 R246, [R1+0xb20] ;  /* 0x000b200001f67983 */ /* 0x000f220000300a00 */
[----:B------:R-:W-:-:S02]  /*27050*/  VIADD R252, R26, 0xfffffe85 ;  /* 0xfffffe851afc7836 */ /* 0x000fc40000000000 */
[----:B------:R-:W1:Y:S01]  /*27060*/  LDC R26, c[0x0][0x3a0] ;  /* 0x0000e800ff1a7b82 */ /* 0x000e620000000800 */
[----:B------:R-:W4:Y:S02]  /*27070*/  LDL.LU.64 R222, [R1+0x978] ;  /* 0x0009780001de7983 */ /* 0x000f240000300a00 */
[----:B------:R-:W-:Y:S02]  /*27080*/  ISETP.GE.U32.AND P5, PT, R252, 0x7ffffe06, PT ;  /* 0x7ffffe06fc00780c */ /* 0x000fe40003fa6070 */
[----:B------:R-:W-:-:S04]  /*27090*/  IADD3 R252, PT, PT, R106, -0x17c, RZ ;  /* 0xfffffe846afc7810 */ /* 0x000fc80007ffe0ff */
[----:B------:R-:W-:Y:S01]  /*270a0*/  ISETP.GE.U32.AND P4, PT, R252, 0x7ffffe05, PT ;  /* 0x7ffffe05fc00780c */ /* 0x000fe20003f86070 */
[----:B--2---:R-:W-:Y:S02]  /*270b0*/  VIADD R252, R27, 0xfffffe82 ;  /* 0xfffffe821bfc7836 */ /* 0x004fe40000000000 */
[----:B------:R-:W-:-:S05]  /*270c0*/  IMAD.WIDE R106, R2, 0x4, R232 ;  /* 0x00000004026a7825 */ /* 0x000fca00078e02e8 */
[----:B------:R3:W-:Y:S04]  /*270d0*/  STL.64 [R1+0x5c8], R106 ;  /* 0x0005c86a01007387 */ /* 0x0007e80000100a00 */
[----:B------:R3:W-:Y:S01]  /*270e0*/  LDGSTS.E [R0+-0x5fe18], desc[UR22][R106.64], !P5 ;  /* 0xa01e80006a007fae */ /* 0x0007e2000e9a1016 */
[----:B------:R-:W-:Y:S01]  /*270f0*/  ISETP.GE.U32.AND P5, PT, R252, 0x7ffffe03, PT ;  /* 0x7ffffe03fc00780c */ /* 0x000fe20003fa6070 */
[----:B-1----:R-:W-:Y:S02]  /*27100*/  VIADD R26, R26, 0xfffffe80 ;  /* 0xfffffe801a1a7836 */ /* 0x002fe40000000000 */
[----:B------:R-:W2:Y:S01]  /*27110*/  LDL.LU.64 R232, [R1+0xb18] ;  /* 0x000b180001e87983 */ /* 0x000ea20000300a00 */
[----:B------:R-:W-:Y:S02]  /*27120*/  VIADD R252, R134, 0x100000 ;  /* 0x0010000086fc7836 */ /* 0x000fe40000000000 */
[----:B---3--:R-:W-:-:S05]  /*27130*/  IMAD.WIDE R106, R2, 0x4, R202 ;  /* 0x00000004026a7825 */ /* 0x008fca00078e02ca */
[----:B------:R-:W-:Y:S01]  /*27140*/  LDGSTS.E [R0+-0x5fe14], desc[UR22][R106.64], !P4 ;  /* 0xa01ec0006a007fae */ /* 0x000fe2000e1a1016 */
[----:B------:R-:W-:-:S03]  /*27150*/  ISETP.GE.U32.AND P4, PT, R26, 0x7ffffe01, PT ;  /* 0x7ffffe011a00780c */ /* 0x000fc60003f86070 */
[----:B------:R1:W-:Y:S04]  /*27160*/  STL.64 [R1+0x5d0], R106 ;  /* 0x0005d06a01007387 */ /* 0x0003e80000100a00 */
[----:B------:R-:W3:Y:S01]  /*27170*/  LDL.LU.64 R26, [R1+0xaf0] ;  /* 0x000af000011a7983 */ /* 0x000ee20000300a00 */
[----:B----4-:R-:W-:-:S03]  /*27180*/  IMAD.WIDE R178, R2, 0x4, R40 ;  /* 0x0000000402b27825 */ /* 0x010fc600078e0228 */
[----:B-1----:R-:W4:Y:S01]  /*27190*/  LDL.LU.64 R106, [R1+0xae8] ;  /* 0x000ae800016a7983 */ /* 0x002f220000300a00 */
[----:B------:R-:W-:-:S03]  /*271a0*/  IMAD.WIDE R40, R2, 0x4, R200 ;  /* 0x0000000402287825 */ /* 0x000fc600078e02c8 */
[----:B------:R-:W4:Y:S04]  /*271b0*/  LDL.LU.64 R206, [R1+0x980] ;  /* 0x0009800001ce7983 */ /* 0x000f280000300a00 */
[----:B------:R-:W4:Y:S04]  /*271c0*/  LDL.LU.64 R202, [R1+0xae0] ;  /* 0x000ae00001ca7983 */ /* 0x000f280000300a00 */
[----:B------:R1:W-:Y:S04]  /*271d0*/  STL.64 [R1+0x5e8], R178 ;  /* 0x0005e8b201007387 */ /* 0x0003e80000100a00 */
[----:B------:R1:W-:Y:S04]  /*271e0*/  LDGSTS.E [R252+-0x5fe10], desc[UR22][R178.64], !P3 ;  /* 0xa01f0000b2fc7fae */ /* 0x0003e8000d9a1016 */
[----:B------:R1:W-:Y:S04]  /*271f0*/  STL.64 [R1+0x5f8], R40 ;  /* 0x0005f82801007387 */ /* 0x0003e80000100a00 */
[----:B------:R1:W-:Y:S04]  /*27200*/  LDGSTS.E [R0+-0x5fe0c], desc[UR22][R40.64], !P5 ;  /* 0xa01f400028007fae */ /* 0x0003e8000e9a1016 */
[----:B------:R-:W4:Y:S01]  /*27210*/  LDL.LU.64 R200, [R1+0xab8] ;  /* 0x000ab80001c87983 */ /* 0x000f220000300a00 */
[----:B-1----:R-:W-:-:S03]  /*27220*/  IMAD.WIDE R178, R2, 0x4, R148 ;  /* 0x0000000402b27825 */ /* 0x002fc600078e0294 */
[----:B------:R-:W4:Y:S04]  /*27230*/  LDL.LU.64 R148, [R1+0xab0] ;  /* 0x000ab00001947983 */ /* 0x000f280000300a00 */
[----:B------:R1:W-:Y:S01]  /*27240*/  STL.64 [R1+0x610], R178 ;  /* 0x000610b201007387 */ /* 0x0003e20000100a00 */
[----:B------:R-:W-:-:S03]  /*27250*/  IMAD.WIDE R40, R2, 0x4, R164 ;  /* 0x0000000402287825 */ /* 0x000fc600078e02a4 */
[----:B------:R1:W-:Y:S04]  /*27260*/  LDGSTS.E [R252+-0x5fe08], desc[UR22][R178.64], !P6 ;  /* 0xa01f8000b2fc7fae */ /* 0x0003e8000f1a1016 */
[----:B------:R-:W4:Y:S04]  /*27270*/  LDL.LU.64 R164, [R1+0x998] ;  /* 0x0009980001a47983 */ /* 0x000f280000300a00 */
[----:B------:R1:W-:Y:S04]  /*27280*/  STL.64 [R1+0x618], R40 ;  /* 0x0006182801007387 */ /* 0x0003e80000100a00 */
[----:B-1----:R-:W4:Y:S01]  /*27290*/  LDL.LU.64 R178, [R1+0x1648] ;  /* 0x0016480001b27983 */ /* 0x002f220000300a00 */
[C---:B------:R-:W-:Y:S01]  /*272a0*/  IMAD.WIDE R22, R135.reuse, 0x4, R22 ;  /* 0x0000000487167825 */ /* 0x040fe200078e0216 */
[----:B------:R-:W1:Y:S02]  /*272b0*/  LDC R252, c[0x0][0x3a0] ;  /* 0x0000e800fffc7b82 */ /* 0x000e640000000800 */
[----:B------:R1:W-:Y:S01]  /*272c0*/  LDGSTS.E [R0+-0x5fe04], desc[UR22][R40.64], !P4 ;  /* 0xa01fc00028007fae */ /* 0x0003e2000e1a1016 */
[----:B------:R-:W-:-:S03]  /*272d0*/  IMAD.WIDE R54, R135, 0x4, R54 ;  /* 0x0000000487367825 */ /* 0x000fc600078e0236 */
[----:B------:R-:W0:Y:S01]  /*272e0*/  LDGDEPBAR ;  /* 0x00000000000079af */ /* 0x000e220000000000 */
[----:B------:R-:W-:-:S03]  /*272f0*/  IMAD.WIDE R246, R135, 0x4, R246 ;  /* 0x0000000487f67825 */ /* 0x000fc600078e02f6 */
[----:B------:R-:W4:Y:S01]  /*27300*/  LDL.LU.64 R40, [R1+0x1640] ;  /* 0x0016400001287983 */ /* 0x000f220000300a00 */
[C---:B------:R-:W-:Y:S01]  /*27310*/  IMAD.WIDE R222, R135.reuse, 0x4, R222 ;  /* 0x0000000487de7825 */ /* 0x040fe200078e02de */
[----:B-1----:R-:W1:Y:S02]  /*27320*/  LDC R0, c[0x0][0x3a0] ;  /* 0x0000e800ff007b82 */ /* 0x002e640000000800 */
[----:B------:R2:W-:Y:S04]  /*27330*/  STL.64 [R1+0x660], R54 ;  /* 0x0006603601007387 */ /* 0x0005e80000100a00 */
[----:B--2---:R-:W2:Y:S04]  /*27340*/  LDL.LU.64 R54, [R1+0x1638] ;  /* 0x0016380001367983 */ /* 0x004ea80000300a00 */
[----:B------:R1:W-:Y:S04]  /*27350*/  STL.64 [R1+0x718], R246 ;  /* 0x000718f601007387 */ /* 0x0003e80000100a00 */
[----:B-1----:R-:W2:Y:S01]  /*27360*/  LDL.LU.64 R246, [R1+0x1630] ;  /* 0x0016300001f67983 */ /* 0x002ea20000300a00 */
[----:B------:R-:W-:-:S03]  /*27370*/  IMAD.WIDE R232, R135, 0x4, R232 ;  /* 0x0000000487e87825 */ /* 0x000fc600078e02e8 */
[----:B------:R1:W-:Y:S01]  /*27380*/  STL.64 [R1+0x978], R222 ;  /* 0x000978de01007387 */ /* 0x0003e20000100a00 */
[----:B------:R-:W-:-:S04]  /*27390*/  IMAD.WIDE R236, R135, 0x4, R236 ;  /* 0x0000000487ec7825 */ /* 0x000fc800078e02ec */
[C---:B------:R-:W-:Y:S01]  /*273a0*/  IMAD.WIDE R38, R135.reuse, 0x4, R38 ;  /* 0x0000000487267825 */ /* 0x040fe200078e0226 */
[----:B-1----:R-:W2:Y:S04]  /*273b0*/  LDL.LU.64 R222, [R1+0xa80] ;  /* 0x000a800001de7983 */ /* 0x002ea80000300a00 */
[----:B------:R1:W-:Y:S04]  /*273c0*/  STL.64 [R1+0xb18], R232 ;  /* 0x000b18e801007387 */ /* 0x0003e80000100a00 */
[----:B-1----:R-:W2:Y:S01]  /*273d0*/  LDL.LU.64 R232, [R1+0xa78] ;  /* 0x000a780001e87983 */ /* 0x002ea20000300a00 */
[----:B---3--:R-:W-:-:S04]  /*273e0*/  IMAD.WIDE R26, R135, 0x4, R26 ;  /* 0x00000004871a7825 */ /* 0x008fc800078e021a */
[----:B----4-:R-:W-:-:S04]  /*273f0*/  IMAD.WIDE R106, R135, 0x4, R106 ;  /* 0x00000004876a7825 */ /* 0x010fc800078e026a */
[----:B------:R-:W-:-:S04]  /*27400*/  IMAD.WIDE R206, R135, 0x4, R206 ;  /* 0x0000000487ce7825 */ /* 0x000fc800078e02ce */
[----:B--2---:R-:W-:-:S05]  /*27410*/  IMAD.WIDE R246, R135, 0x4, R246 ;  /* 0x0000000487f67825 */ /* 0x004fca00078e02f6 */
[----:B------:R1:W-:Y:S04]  /*27420*/  STL.64 [R1+0xb10], R246 ;  /* 0x000b10f601007387 */ /* 0x0003e80000100a00 */
[----:B-1----:R-:W2:Y:S04]  /*27430*/  LDL.LU.64 R246, [R1+0x9a0] ;  /* 0x0009a00001f67983 */ /* 0x002ea80000300a00 */
[----:B------:R1:W-:Y:S04]  /*27440*/  STL.64 [R1+0xb20], R22 ;  /* 0x000b201601007387 */ /* 0x0003e80000100a00 */
[----:B-1----:R-:W3:Y:S04]  /*27450*/  LDL.LU.64 R22, [R1+0xa70] ;  /* 0x000a700001167983 */ /* 0x002ee80000300a00 */
[----:B------:R1:W-:Y:S04]  /*27460*/  STL.64 [R1+0xbb8], R236 ;  /* 0x000bb8ec01007387 */ /* 0x0003e80000100a00 */
[----:B-1----:R-:W4:Y:S04]  /*27470*/  LDL.LU.64 R236, [R1+0x1628] ;  /* 0x0016280001ec7983 */ /* 0x002f280000300a00 */
[----:B------:R1:W-:Y:S04]  /*27480*/  STL.64 [R1+0xc40], R38 ;  /* 0x000c402601007387 */ /* 0x0003e80000100a00 */
[----:B-1----:R-:W2:Y:S04]  /*27490*/  LDL.LU.64 R38, [R1+0x1620] ;  /* 0x0016200001267983 */ /* 0x002ea80000300a00 */
[----:B------:R1:W-:Y:S04]  /*274a0*/  STL.64 [R1+0x668], R26 ;  /* 0x0006681a01007387 */ /* 0x0003e80000100a00 */
[----:B-1----:R-:W2:Y:S04]  /*274b0*/  LDL.LU.64 R26, [R1+0x1618] ;  /* 0x00161800011a7983 */ /* 0x002ea80000300a00 */
[----:B------:R1:W-:Y:S04]  /*274c0*/  STL.64 [R1+0x720], R106 ;  /* 0x0007206a01007387 */ /* 0x0003e80000100a00 */
[----:B-1----:R-:W2:Y:S04]  /*274d0*/  LDL.LU.64 R106, [R1+0x1610] ;  /* 0x00161000016a7983 */ /* 0x002ea80000300a00 */
[----:B------:R1:W-:Y:S04]  /*274e0*/  STL.64 [R1+0x980], R206 ;  /* 0x000980ce01007387 */ /* 0x0003e80000100a00 */
[----:B-1----:R-:W2:Y:S01]  /*274f0*/  LDL.LU.64 R206, [R1+0x1608] ;  /* 0x0016080001ce7983 */ /* 0x002ea20000300a00 */
[----:B------:R-:W-:-:S04]  /*27500*/  IMAD.WIDE R202, R135, 0x4, R202 ;  /* 0x0000000487ca7825 */ /* 0x000fc800078e02ca */
[C---:B------:R-:W-:Y:S01]  /*27510*/  IMAD.WIDE R162, R135.reuse, 0x4, R162 ;  /* 0x0000000487a27825 */ /* 0x040fe200078e02a2 */
[----:B------:R1:W-:Y:S03]  /*27520*/  STL.64 [R1+0xae0], R202 ;  /* 0x000ae0ca01007387 */ /* 0x0003e60000100a00 */
[----:B------:R-:W-:-:S04]  /*27530*/  IMAD.WIDE R244, R135, 0x4, R244 ;  /* 0x0000000487f47825 */ /* 0x000fc800078e02f4 */
[C---:B------:R-:W-:Y:S01]  /*27540*/  IMAD.WIDE R122, R135.reuse, 0x4, R122 ;  /* 0x00000004877a7825 */ /* 0x040fe200078e027a */
[----:B-1----:R-:W3:Y:S03]  /*27550*/  LDL.LU.64 R202, [R1+0xa48] ;  /* 0x000a480001ca7983 */ /* 0x002ee60000300a00 */
[----:B------:R-:W-:-:S04]  /*27560*/  IMAD.WIDE R200, R135, 0x4, R200 ;  /* 0x0000000487c87825 */ /* 0x000fc800078e02c8 */
[----:B------:R-:W-:-:S04]  /*27570*/  IMAD.WIDE R148, R135, 0x4, R148 ;  /* 0x0000000487947825 */ /* 0x000fc800078e0294 */
[----:B--2---:R-:W-:-:S05]  /*27580*/  IMAD.WIDE R206, R135, 0x4, R206 ;  /* 0x0000000487ce7825 */ /* 0x004fca00078e02ce */
[----:B------:R1:W-:Y:S04]  /*27590*/  STL.64 [R1+0xad8], R206 ;  /* 0x000ad8ce01007387 */ /* 0x0003e80000100a00 */
[----:B-1----:R-:W2:Y:S04]  /*275a0*/  LDL.LU.64 R206, [R1+0xa40] ;  /* 0x000a400001ce7983 */ /* 0x002ea80000300a00 */
[----:B------:R1:W-:Y:S04]  /*275b0*/  STL.64 [R1+0xaf8], R162 ;  /* 0x000af8a201007387 */ /* 0x0003e80000100a00 */
[----:B-1----:R-:W2:Y:S04]  /*275c0*/  LDL.LU.64 R162, [R1+0x1600] ;  /* 0x0016000001a27983 */ /* 0x002ea80000300a00 */
[----:B------:R1:W-:Y:S04]  /*275d0*/  STL.64 [R1+0xba8], R244 ;  /* 0x000ba8f401007387 */ /* 0x0003e80000100a00 */
[----:B-1----:R-:W4:Y:S04]  /*275e0*/  LDL.LU.64 R244, [R1+0x9d8] ;  /* 0x0009d80001f47983 */ /* 0x002f280000300a00 */
[----:B------:R1:W-:Y:S04]  /*275f0*/  STL.64 [R1+0xc28], R122 ;  /* 0x000c287a01007387 */ /* 0x0003e80000100a00 */
[----:B-1----:R-:W4:Y:S04]  /*27600*/  LDL.LU.64 R122, [R1+0xa38] ;  /* 0x000a3800017a7983 */ /* 0x002f280000300a00 */
[----:B------:R1:W-:Y:S04]  /*27610*/  STL.64 [R1+0x670], R200 ;  /* 0x000670c801007387 */ /* 0x0003e80000100a00 */
[----:B-1----:R-:W4:Y:S04]  /*27620*/  LDL.LU.64 R200, [R1+0x15f8] ;  /* 0x0015f80001c87983 */ /* 0x002f280000300a00 */
[----:B------:R1:W-:Y:S04]  /*27630*/  STL.64 [R1+0x730], R148 ;  /* 0x0007309401007387 */ /* 0x0003e80000100a00 */
[----:B-1----:R-:W4:Y:S01]  /*27640*/  LDL.LU.64 R148, [R1+0x15f0] ;  /* 0x0015f00001947983 */ /* 0x002f220000300a00 */
[----:B------:R-:W-:-:S04]  /*27650*/  IMAD.WIDE R164, R135, 0x4, R164 ;  /* 0x0000000487a47825 */ /* 0x000fc800078e02a4 */
[C---:B------:R-:W-:Y:S01]  /*27660*/  IMAD.WIDE R58, R135.reuse, 0x4, R58 ;  /* 0x00000004873a7825 */ /* 0x040fe200078e023a */
[----:B------:R1:W-:Y:S03]  /*27670*/  STL.64 [R1+0x998], R164 ;  /* 0x000998a401007387 */ /* 0x0003e60000100a00 */
[----:B------:R-:W-:-:S04]  /*27680*/  IMAD.WIDE R42, R135, 0x4, R42 ;  /* 0x00000004872a7825 */ /* 0x000fc800078e022a */
[C---:B------:R-:W-:Y:S01]  /*27690*/  IMAD.WIDE R238, R135.reuse, 0x4, R238 ;  /* 0x0000000487ee7825 */ /* 0x040fe200078e02ee */
[----:B-1----:R-:W4:Y:S03]  /*276a0*/  LDL.LU.64 R164, [R1+0xa10] ;  /* 0x000a100001a47983 */ /* 0x002f260000300a00 */
[----:B------:R-:W-:-:S04]  /*276b0*/  IMAD.WIDE R222, R135, 0x4, R222 ;  /* 0x0000000487de7825 */ /* 0x000fc800078e02de */
[----:B------:R-:W-:-:S04]  /*276c0*/  IMAD.WIDE R232, R135, 0x4, R232 ;  /* 0x0000000487e87825 */ /* 0x000fc800078e02e8 */
[----:B---3--:R-:W-:-:S04]  /*276d0*/  IMAD.WIDE R22, R135, 0x4, R22 ;  /* 0x0000000487167825 */ /* 0x008fc800078e0216 */
[----:B------:R-:W-:-:S04]  /*276e0*/  IMAD.WIDE R182, R135, 0x4, R182 ;  /* 0x0000000487b67825 */ /* 0x000fc800078e02b6 */
[----:B------:R-:W-:-:S04]  /*276f0*/  IMAD.WIDE R166, R135, 0x4, R166 ;  /* 0x0000000487a67825 */ /* 0x000fc800078e02a6 */
[----:B------:R-:W-:-:S04]  /*27700*/  IMAD.WIDE R150, R135, 0x4, R150 ;  /* 0x0000000487967825 */ /* 0x000fc800078e0296 */
[----:B------:R-:W-:-:S04]  /*27710*/  IMAD.WIDE R202, R135, 0x4, R202 ;  /* 0x0000000487ca7825 */ /* 0x000fc800078e02ca */
[----:B--2---:R-:W-:-:S04]  /*27720*/  IMAD.WIDE R162, R135, 0x4, R162 ;  /* 0x0000000487a27825 */ /* 0x004fc800078e02a2 */
[----:B----4-:R-:W-:-:S04]  /*27730*/  IMAD.WIDE R200, R135, 0x4, R200 ;  /* 0x0000000487c87825 */ /* 0x010fc800078e02c8 */
[----:B------:R-:W-:-:S05]  /*27740*/  IMAD.WIDE R148, R135, 0x4, R148 ;  /* 0x0000000487947825 */ /* 0x000fca00078e0294 */
[----:B------:R1:W-:Y:S04]  /*27750*/  STL.64 [R1+0xaa8], R148 ;  /* 0x000aa89401007387 */ /* 0x0003e80000100a00 */
[----:B-1----:R-:W2:Y:S04]  /*27760*/  LDL.LU.64 R148, [R1+0xa08] ;  /* 0x000a080001947983 */ /* 0x002ea80000300a00 */
[----:B------:R1:W-:Y:S04]  /*27770*/  STL.64 [R1+0xaa0], R200 ;  /* 0x000aa0c801007387 */ /* 0x0003e80000100a00 */
[----:B-1----:R-:W3:Y:S04]  /*27780*/  LDL.LU.64 R200, [R1+0x15e8] ;  /* 0x0015e80001c87983 */ /* 0x002ee80000300a00 */
[----:B------:R1:W-:Y:S04]  /*27790*/  STL.64 [R1+0xab8], R58 ;  /* 0x000ab83a01007387 */ /* 0x0003e80000100a00 */
[----:B-1----:R-:W4:Y:S04]  /*277a0*/  LDL.LU.64 R58, [R1+0x9e0] ;  /* 0x0009e000013a7983 */ /* 0x002f280000300a00 */
[----:B------:R1:W-:Y:S04]  /*277b0*/  STL.64 [R1+0xb78], R42 ;  /* 0x000b782a01007387 */ /* 0x0003e80000100a00 */
[----:B-1----:R-:W3:Y:S04]  /*277c0*/  LDL.LU.64 R42, [R1+0xa00] ;  /* 0x000a0000012a7983 */ /* 0x002ee80000300a00 */
[----:B------:R1:W-:Y:S04]  /*277d0*/  STL.64 [R1+0xc08], R238 ;  /* 0x000c08ee01007387 */ /* 0x0003e80000100a00 */
[----:B-1----:R-:W3:Y:S04]  /*277e0*/  LDL.LU.64 R238, [R1+0x15e0] ;  /* 0x0015e00001ee7983 */ /* 0x002ee80000300a00 */
[----:B------:R1:W-:Y:S04]  /*277f0*/  STL.64 [R1+0x678], R222 ;  /* 0x000678de01007387 */ /* 0x0003e80000100a00 */
[----:B-1----:R-:W3:Y:S04]  /*27800*/  LDL.LU.64 R222, [R1+0x15d8] ;  /* 0x0015d80001de7983 */ /* 0x002ee80000300a00 */
[----:B------:R1:W-:Y:S02]  /*27810*/  STL.64 [R1+0x768], R232 ;  /* 0x000768e801007387 */ /* 0x0003e40000100a00 */
[----:B-1----:R-:W-:-:S02]  /*27820*/  IMAD.WIDE R232, R135, 0x4, R246 ;  /* 0x0000000487e87825 */ /* 0x002fc400078e02f6 */
[----:B------:R-:W3:Y:S04]  /*27830*/  LDL.LU.64 R246, [R1+0x9c8] ;  /* 0x0009c80001f67983 */ /* 0x000ee80000300a00 */
[----:B------:R1:W-:Y:S04]  /*27840*/  STL.64 [R1+0x9a0], R232 ;  /* 0x0009a0e801007387 */ /* 0x0003e80000100a00 */
[----:B-1----:R-:W3:Y:S04]  /*27850*/  LDL.LU.64 R232, [R1+0x9c0] ;  /* 0x0009c00001e87983 */ /* 0x002ee80000300a00 */
        /* <DEDUP_REMOVED lines=11> */
[----:B-1----:R-:W3:Y:S01]  /*27910*/  LDL.LU.64 R202, [R1+0x968] ;  /* 0x0009680001ca7983 */ /* 0x002ee20000300a00 */
[----:B------:R-:W-:-:S04]  /*27920*/  IMAD.WIDE R206, R135, 0x4, R206 ;  /* 0x0000000487ce7825 */ /* 0x000fc800078e02ce */
[C---:B------:R-:W-:Y:S01]  /*27930*/  IMAD.WIDE R244, R135.reuse, 0x4, R244 ;  /* 0x0000000487f47825 */ /* 0x040fe200078e02f4 */
[----:B------:R1:W-:Y:S03]  /*27940*/  STL.64 [R1+0x778], R206 ;  /* 0x000778ce01007387 */ /* 0x0003e60000100a00 */
[----:B------:R-:W-:-:S04]  /*27950*/  IMAD.WIDE R122, R135, 0x4, R122 ;  /* 0x00000004877a7825 */ /* 0x000fc800078e027a */
[C---:B------:R-:W-:Y:S01]  /*27960*/  IMAD.WIDE R106, R135.reuse, 0x4, R106 ;  /* 0x00000004876a7825 */ /* 0x040fe200078e026a */
[----:B-1----:R-:W3:Y:S03]  /*27970*/  LDL.LU.64 R206, [R1+0x960] ;  /* 0x0009600001ce7983 */ /* 0x002ee60000300a00 */
[C---:B------:R-:W-:Y:S01]  /*27980*/  IMAD.WIDE R90, R135.reuse, 0x4, R90 ;  /* 0x00000004875a7825 */ /* 0x040fe200078e025a */
[----:B------:R1:W-:Y:S03]  /*27990*/  STL.64 [R1+0x9d8], R244 ;  /* 0x0009d8f401007387 */ /* 0x0003e60000100a00 */
[----:B------:R-:W-:-:S04]  /*279a0*/  IMAD.WIDE R74, R135, 0x4, R74 ;  /* 0x00000004874a7825 */ /* 0x000fc800078e024a */
[C---:B------:R-:W-:Y:S01]  /*279b0*/  IMAD.WIDE R180, R135.reuse, 0x4, R180 ;  /* 0x0000000487b47825 */ /* 0x040fe200078e02b4 */
[----:B-1----:R-:W3:Y:S04]  /*279c0*/  LDL.LU.64 R244, [R1+0x958] ;  /* 0x0009580001f47983 */ /* 0x002ee80000300a00 */
[----:B------:R1:W-:Y:S01]  /*279d0*/  STL.64 [R1+0xa38], R122 ;  /* 0x000a387a01007387 */ /* 0x0003e20000100a00 */
[----:B------:R-:W-:-:S03]  /*279e0*/  IMAD.WIDE R164, R135, 0x4, R164 ;  /* 0x0000000487a47825 */ /* 0x000fc600078e02a4 */
        /* <DEDUP_REMOVED lines=8> */
[----:B--2---:R-:W-:-:S03]  /*27a70*/  IMAD.WIDE R148, R135, 0x4, R148 ;  /* 0x0000000487947825 */ /* 0x004fc600078e0294 */
[----:B-1----:R-:W2:Y:S04]  /*27a80*/  LDL.LU.64 R74, [R1+0x15a0] ;  /* 0x0015a000014a7983 */ /* 0x002ea80000300a00 */
[----:B------:R1:W-:Y:S01]  /*27a90*/  STL.64 [R1+0xbd8], R180 ;  /* 0x000bd8b401007387 */ /* 0x0003e20000100a00 */
[----:B------:R-:W-:-:S03]  /*27aa0*/  IMAD.WIDE R68, R135, 0x4, R68 ;  /* 0x0000000487447825 */ /* 0x000fc600078e0244 */
[----:B-1----:R-:W2:Y:S04]  /*27ab0*/  LDL.LU.64 R180, [R1+0x928] ;  /* 0x0009280001b47983 */ /* 0x002ea80000300a00 */
[----:B------:R1:W-:Y:S01]  /*27ac0*/  STL.64 [R1+0x6b0], R164 ;  /* 0x0006b0a401007387 */ /* 0x0003e20000100a00 */
[----:B----4-:R-:W-:-:S03]  /*27ad0*/  IMAD.WIDE R58, R135, 0x4, R58 ;  /* 0x00000004873a7825 */ /* 0x010fc600078e023a */
[----:B-1----:R-:W4:Y:S04]  /*27ae0*/  LDL.LU.64 R164, [R1+0x920] ;  /* 0x0009200001a47983 */ /* 0x002f280000300a00 */
[----:B------:R1:W-:Y:S01]  /*27af0*/  STL.64 [R1+0x780], R148 ;  /* 0x0007809401007387 */ /* 0x0003e20000100a00 */
[----:B---3--:R-:W-:-:S03]  /*27b00*/  IMAD.WIDE R42, R135, 0x4, R42 ;  /* 0x00000004872a7825 */ /* 0x008fc600078e022a */
[----:B-1----:R-:W3:Y:S04]  /*27b10*/  LDL.LU.64 R148, [R1+0x918] ;  /* 0x0009180001947983 */ /* 0x002ee80000300a00 */
[----:B------:R1:W-:Y:S01]  /*27b20*/  STL.64 [R1+0x9e0], R58 ;  /* 0x0009e03a01007387 */ /* 0x0003e20000100a00 */
[----:B------:R-:W-:-:S03]  /*27b30*/  IMAD.WIDE R72, R135, 0x4, R72 ;  /* 0x0000000487487825 */ /* 0x000fc600078e0248 */
[----:B-1----:R-:W3:Y:S04]  /*27b40*/  LDL.LU.64 R58, [R1+0x1598] ;  /* 0x00159800013a7983 */ /* 0x002ee80000300a00 */
[----:B------:R1:W-:Y:S04]  /*27b50*/  STL.64 [R1+0xa00], R42 ;  /* 0x000a002a01007387 */ /* 0x0003e80000100a00 */
        /* <DEDUP_REMOVED lines=8> */
[----:B------:R-:W-:-:S04]  /*27be0*/  IMAD.WIDE R38, R135, 0x4, R38 ;  /* 0x0000000487267825 */ /* 0x000fc800078e0226 */
[C---:B------:R-:W-:Y:S01]  /*27bf0*/  IMAD.WIDE R22, R135.reuse, 0x4, R22 ;  /* 0x0000000487167825 */ /* 0x040fe200078e0216 */
[----:B-1----:R-:W3:Y:S04]  /*27c00*/  LDL.LU.64 R68, [R1+0x1578] ;  /* 0x0015780001447983 */ /* 0x002ee80000300a00 */
[----:B------:R1:W-:Y:S01]  /*27c10*/  STL.64 [R1+0xbb0], R72 ;  /* 0x000bb04801007387 */ /* 0x0003e20000100a00 */
        /* <DEDUP_REMOVED lines=33> */
[C---:B--2---:R-:W-:Y:S01]  /*27e30*/  IMAD.WIDE R180, R135.reuse, 0x4, R180 ;  /* 0x0000000487b47825 */ /* 0x044fe200078e02b4 */
[----:B-1----:R-:W2:Y:S03]  /*27e40*/  LDL.LU.64 R244, [R1+0x1538] ;  /* 0x0015380001f47983 */ /* 0x002ea60000300a00 */
[----:B------:R-:W-:-:S04]  /*27e50*/  IMAD.WIDE R54, R135, 0x4, R54 ;  /* 0x0000000487367825 */ /* 0x000fc800078e0236 */
[----:B----4-:R-:W-:-:S04]  /*27e60*/  IMAD.WIDE R164, R135, 0x4, R164 ;  /* 0x0000000487a47825 */ /* 0x010fc800078e02a4 */
[----:B------:R-:W-:-:S04]  /*27e70*/  IMAD.WIDE R120, R135, 0x4, R120 ;  /* 0x0000000487787825 */ /* 0x000fc800078e0278 */
[----:B------:R-:W-:-:S04]  /*27e80*/  IMAD.WIDE R104, R135, 0x4, R104 ;  /* 0x0000000487687825 */ /* 0x000fc800078e0268 */
[----:B---3--:R-:W-:-:S04]  /*27e90*/  IMAD.WIDE R148, R135, 0x4, R148 ;  /* 0x0000000487947825 */ /* 0x008fc800078e0294 */
[----:B------:R-:W-:-:S04]  /*27ea0*/  IMAD.WIDE R88, R135, 0x4, R88 ;  /* 0x0000000487587825 */ /* 0x000fc800078e0258 */
[----:B------:R-:W-:-:S04]  /*27eb0*/  IMAD.WIDE R72, R135, 0x4, R72 ;  /* 0x0000000487487825 */ /* 0x000fc800078e0248 */
[----:B------:R-:W-:-:S04]  /*27ec0*/  IMAD.WIDE R246, R135, 0x4, R246 ;  /* 0x0000000487f67825 */ /* 0x000fc800078e02f6 */
[----:B------:R-:W-:-:S04]  /*27ed0*/  IMAD.WIDE R70, R135, 0x4, R70 ;  /* 0x0000000487467825 */ /* 0x000fc800078e0246 */
[----:B------:R-:W-:-:S05]  /*27ee0*/  IMAD.WIDE R202, R135, 0x4, R202 ;  /* 0x0000000487ca7825 */ /* 0x000fca00078e02ca */
        /* <DEDUP_REMOVED lines=31> */
[----:B------:R-:W-:-:S04]  /*280e0*/  IMAD.WIDE R40, R135, 0x4, R40 ;  /* 0x0000000487287825 */ /* 0x000fc800078e0228 */
[----:B------:R-:W-:-:S04]  /*280f0*/  IMAD.WIDE R24, R135, 0x4, R24 ;  /* 0x0000000487187825 */ /* 0x000fc800078e0218 */
[----:B------:R-:W-:-:S04]  /*28100*/  IMAD.WIDE R8, R135, 0x4, R8 ;  /* 0x0000000487087825 */ /* 0x000fc800078e0208 */
        /* <DEDUP_REMOVED lines=28> */
[----:B-1----:R-:W3:Y:S01]  /*282d0*/  LDL.LU.64 R178, [R1+0x1498] ;  /* 0x0014980001b27983 */ /* 0x002ee20000300a00 */
[----:B------:R-:W-:-:S04]  /*282e0*/  IMAD.WIDE R250, R135, 0x4, R250 ;  /* 0x0000000487fa7825 */ /* 0x000fc800078e02fa */
[C---:B------:R-:W-:Y:S01]  /*282f0*/  IMAD.WIDE R242, R135.reuse, 0x4, R242 ;  /* 0x0000000487f27825 */ /* 0x040fe200078e02f2 */
[----:B------:R1:W-:Y:S03]  /*28300*/  STL.64 [R1+0x8f8], R250 ;  /* 0x0008f8fa01007387 */ /* 0x0003e60000100a00 */
[----:B------:R-:W-:-:S04]  /*28310*/  IMAD.WIDE R204, R135, 0x4, R204 ;  /* 0x0000000487cc7825 */ /* 0x000fc800078e02cc */
[C---:B------:R-:W-:Y:S01]  /*28320*/  IMAD.WIDE R234, R135.reuse, 0x4, R234 ;  /* 0x0000000487ea7825 */ /* 0x040fe200078e02ea */
[----:B-1----:R-:W4:Y:S03]  /*28330*/  LDL.LU.64 R250, [R1+0x1490] ;  /* 0x0014900001fa7983 */ /* 0x002f260000300a00 */
[C---:B------:R-:W-:Y:S01]  /*28340*/  IMAD.WIDE R218, R135.reuse, 0x4, R218 ;  /* 0x0000000487da7825 */ /* 0x040fe200078e02da */
[----:B------:R1:W-:Y:S03]  /*28350*/  STL.64 [R1+0x9c8], R242 ;  /* 0x0009c8f201007387 */ /* 0x0003e60000100a00 */
[----:B------:R-:W-:-:S04]  /*28360*/  IMAD.WIDE R162, R135, 0x4, R162 ;  /* 0x0000000487a27825 */ /* 0x000fc800078e02a2 */
[C---:B------:R-:W-:Y:S01]  /*28370*/  IMAD.WIDE R146, R135.reuse, 0x4, R146 ;  /* 0x0000000487927825 */ /* 0x040fe200078e0292 */
[----:B-1----:R-:W4:Y:S04]  /*28380*/  LDL.LU.64 R242, [R1+0x1488] ;  /* 0x0014880001f27983 */ /* 0x002f280000300a00 */
[----:B------:R1:W-:Y:S01]  /*28390*/  STL.64 [R1+0xad0], R204 ;  /* 0x000ad0cc01007387 */ /* 0x0003e20000100a00 */
[----:B------:R-:W-:-:S03]  /*283a0*/  IMAD.WIDE R118, R135, 0x4, R118 ;  /* 0x0000000487767825 */ /* 0x000fc600078e0276 */
[----:B-1----:R-:W4:Y:S04]  /*283b0*/  LDL.LU.64 R204, [R1+0x1480] ;  /* 0x0014800001cc7983 */ /* 0x002f280000300a00 */
[----:B------:R1:W-:Y:S01]  /*283c0*/  STL.64 [R1+0x710], R234 ;  /* 0x000710ea01007387 */ /* 0x0003e20000100a00 */
[----:B------:R-:W-:-:S03]  /*283d0*/  IMAD.WIDE R102, R135, 0x4, R102 ;  /* 0x0000000487667825 */ /* 0x000fc600078e0266 */
[----:B-1----:R-:W4:Y:S04]  /*283e0*/  LDL.LU.64 R234, [R1+0x1478] ;  /* 0x0014780001ea7983 */ /* 0x002f280000300a00 */
[----:B------:R1:W-:Y:S01]  /*283f0*/  STL.64 [R1+0x770], R218 ;  /* 0x000770da01007387 */ /* 0x0003e20000100a00 */
[----:B------:R-:W-:-:S03]  /*28400*/  IMAD.WIDE R86, R135, 0x4, R86 ;  /* 0x0000000487567825 */ /* 0x000fc600078e0256 */
[----:B-1----:R-:W4:Y:S01]  /*28410*/  LDL.LU.64 R218, [R1+0x1470] ;  /* 0x0014700001da7983 */ /* 0x002f220000300a00 */
[----:B------:R-:W-:-:S04]  /*28420*/  IMAD.WIDE R70, R135, 0x4, R70 ;  /* 0x0000000487467825 */ /* 0x000fc800078e0246 */
[----:B------:R-:W-:-:S04]  /*28430*/  IMAD.WIDE R54, R135, 0x4, R54 ;  /* 0x0000000487367825 */ /* 0x000fc800078e0236 */
[----:B------:R-:W-:-:S04]  /*28440*/  IMAD.WIDE R22, R135, 0x4, R22 ;  /* 0x0000000487167825 */ /* 0x000fc800078e0216 */
[----:B------:R-:W-:-:S04]  /*28450*/  IMAD.WIDE R6, R135, 0x4, R6 ;  /* 0x0000000487067825 */ /* 0x000fc800078e0206 */
[----:B------:R-:W-:-:S04]  /*28460*/  IMAD.WIDE R100, R135, 0x4, R100 ;  /* 0x0000000487647825 */ /* 0x000fc800078e0264 */
[----:B------:R-:W-:-:S04]  /*28470*/  IMAD.WIDE R240, R135, 0x4, R240 ;  /* 0x0000000487f07825 */ /* 0x000fc800078e02f0 */
[----:B--2---:R-:W-:-:S04]  /*28480*/  IMAD.WIDE R38, R135, 0x4, R38 ;  /* 0x0000000487267825 */ /* 0x004fc800078e0226 */
[----:B---3--:R-:W-:-:S05]  /*28490*/  IMAD.WIDE R178, R135, 0x4, R178 ;  /* 0x0000000487b27825 */ /* 0x008fca00078e02b2 */
[----:B------:R1:W-:Y:S04]  /*284a0*/  STL.64 [R1+0x7d8], R178 ;  /* 0x0007d8b201007387 */ /* 0x0003e80000100a00 */
[----:B-1----:R-:W2:Y:S04]  /*284b0*/  LDL.LU.64 R178, [R1+0x1468] ;  /* 0x0014680001b27983 */ /* 0x002ea80000300a00 */
[----:B------:R1:W-:Y:S04]  /*284c0*/  STL.64 [R1+0x830], R162 ;  /* 0x000830a201007387 */ /* 0x0003e80000100a00 */
[----:B-1----:R-:W3:Y:S04]  /*284d0*/  LDL.LU.64 R162, [R1+0x1460] ;  /* 0x0014600001a27983 */ /* 0x002ee80000300a00 */
        /* <DEDUP_REMOVED lines=32> */
[----:B-1----:R-:W4:Y:S03]  /*286e0*/  LDL.LU.64 R246, [R1+0x13f8] ;  /* 0x0013f80001f67983 */ /* 0x002f260000300a00 */
        /* <DEDUP_REMOVED lines=69> */
[----:B--2---:R-:W-:-:S05]  /*28b40*/  IMAD.WIDE R4, R135, 0x4, R4 ;  /* 0x0000000487047825 */ /* 0x004fca00078e0204 */
[----:B------:R1:W-:Y:S02]  /*28b50*/  STL.64 [R1+0x608], R4 ;  /* 0x0006080401007387 */ /* 0x0003e40000100a00 */
[----:B-1----:R-:W-:-:S04]  /*28b60*/  IMAD.WIDE R4, R135, 0x4, R6 ;  /* 0x0000000487047825 */ /* 0x002fc800078e0206 */
[C---:B------:R-:W-:Y:S01]  /*28b70*/  IMAD.WIDE R6, R135.reuse, 0x4, R8 ;  /* 0x0000000487067825 */ /* 0x040fe200078e0208 */
[----:B------:R1:W-:Y:S04]  /*28b80*/  STL.64 [R1+0x648], R4 ;  /* 0x0006480401007387 */ /* 0x0003e80000100a00 */
[----:B------:R2:W-:Y:S01]  /*28b90*/  STL.64 [R1+0x6b8], R6 ;  /* 0x0006b80601007387 */ /* 0x0005e20000100a00 */
[----:B-1----:R-:W-:-:S05]  /*28ba0*/  IMAD.WIDE R4, R135, 0x4, R10 ;  /* 0x0000000487047825 */ /* 0x002fca00078e020a */
[----:B------:R1:W-:Y:S01]  /*28bb0*/  STL.64 [R1+0x758], R4 ;  /* 0x0007580401007387 */ /* 0x0003e20000100a00 */
[----:B--2---:R-:W-:-:S03]  /*28bc0*/  IMAD.WIDE R6, R135, 0x4, R22 ;  /* 0x0000000487067825 */ /* 0x004fc600078e0216 */
[----:B------:R-:W-:Y:S04]  /*28bd0*/  STL.64 [R1+0x7e8], R12 ;  /* 0x0007e80c01007387 */ /* 0x000fe80000100a00 */
[----:B------:R-:W-:Y:S01]  /*28be0*/  STL.64 [R1+0x860], R14 ;  /* 0x0008600e01007387 */ /* 0x000fe20000100a00 */
[----:B-1----:R-:W-:-:S05]  /*28bf0*/  IMAD.WIDE R4, R135, 0x4, R20 ;  /* 0x0000000487047825 */ /* 0x002fca00078e0214 */
[----:B------:R1:W-:Y:S04]  /*28c00*/  STL.64 [R1+0x5b8], R4 ;  /* 0x0005b80401007387 */ /* 0x0003e80000100a00 */
[----:B------:R-:W-:Y:S04]  /*28c10*/  STL.64 [R1+0x8c0], R16 ;  /* 0x0008c01001007387 */ /* 0x000fe80000100a00 */
[----:B------:R2:W-:Y:S01]  /*28c20*/  STL.64 [R1+0x600], R6 ;  /* 0x0006000601007387 */ /* 0x0005e20000100a00 */
[----:B-1----:R-:W-:-:S03]  /*28c30*/  IMAD.WIDE R4, R135, 0x4, R24 ;  /* 0x0000000487047825 */ /* 0x002fc600078e0218 */
[----:B------:R-:W-:Y:S04]  /*28c40*/  STL.64 [R1+0x988], R18 ;  /* 0x0009881201007387 */ /* 0x000fe80000100a00 */
[----:B------:R1:W-:Y:S01]  /*28c50*/  STL.64 [R1+0x658], R4 ;  /* 0x0006580401007387 */ /* 0x0003e20000100a00 */
[----:B--2---:R-:W-:-:S03]  /*28c60*/  IMAD.WIDE R6, R135, 0x4, R36 ;  /* 0x0000000487067825 */ /* 0x004fc600078e0224 */
[----:B------:R-:W-:Y:S01]  /*28c70*/  STL.64 [R1+0x6f0], R26 ;  /* 0x0006f01a01007387 */ /* 0x000fe20000100a00 */
[----:B-1----:R-:W-:-:S05]  /*28c80*/  IMAD.WIDE R4, R135, 0x4, R32 ;  /* 0x0000000487047825 */ /* 0x002fca00078e0220 */
[----:B------:R1:W-:Y:S04]  /*28c90*/  STL.64 [R1+0x8a8], R4 ;  /* 0x0008a80401007387 */ /* 0x0003e80000100a00 */
[----:B------:R-:W-:Y:S04]  /*28ca0*/  STL.64 [R1+0x798], R28 ;  /* 0x0007981c01007387 */ /* 0x000fe80000100a00 */
[----:B------:R-:W-:Y:S01]  /*28cb0*/  STL.64 [R1+0x828], R30 ;  /* 0x0008281e01007387 */ /* 0x000fe20000100a00 */
[----:B-1----:R-:W-:-:S03]  /*28cc0*/  IMAD.WIDE R4, R135, 0x4, R38 ;  /* 0x0000000487047825 */ /* 0x002fc600078e0226 */
[----:B------:R-:W-:Y:S04]  /*28cd0*/  STL.64 [R1+0x578], R6 ;  /* 0x0005780601007387 */ /* 0x000fe80000100a00 */
[----:B------:R-:W-:Y:S04]  /*28ce0*/  STL.64 [R1+0x938], R34 ;  /* 0x0009382201007387 */ /* 0x000fe80000100a00 */
[----:B------:R1:W-:Y:S01]  /*28cf0*/  STL.64 [R1+0x5b0], R4 ;  /* 0x0005b00401007387 */ /* 0x0003e20000100a00 */
[----:B------:R-:W-:-:S03]  /*28d00*/  IMAD.WIDE R22, R135, 0x4, R42 ;  /* 0x0000000487167825 */ /* 0x000fc600078e022a */
[----:B------:R-:W-:Y:S01]  /*28d10*/  STL.64 [R1+0x620], R40 ;  /* 0x0006202801007387 */ /* 0x000fe20000100a00 */
[----:B-1----:R-:W-:-:S05]  /*28d20*/  IMAD.WIDE R4, R135, 0x4, R44 ;  /* 0x0000000487047825 */ /* 0x002fca00078e022c */
[----:B------:R1:W-:Y:S01]  /*28d30*/  STL.64 [R1+0x748], R4 ;  /* 0x0007480401007387 */ /* 0x0003e20000100a00 */
[----:B------:R-:W-:-:S03]  /*28d40*/  IMAD.WIDE R10, R135, 0x4, R46 ;  /* 0x00000004870a7825 */ /* 0x000fc600078e022e */
[----:B------:R-:W-:Y:S01]  /*28d50*/  STL.64 [R1+0x690], R22 ;  /* 0x0006901601007387 */ /* 0x000fe20000100a00 */
[----:B------:R-:W-:-:S04]  /*28d60*/  IMAD.WIDE R6, R135, 0x4, R52 ;  /* 0x0000000487067825 */ /* 0x000fc800078e0234 */
[----:B-1----:R-:W-:-:S05]  /*28d70*/  IMAD.WIDE R4, R135, 0x4, R48 ;  /* 0x0000000487047825 */ /* 0x002fca00078e0230 */
[----:B------:R1:W-:Y:S01]  /*28d80*/  STL.64 [R1+0x870], R4 ;  /* 0x0008700401007387 */ /* 0x0003e20000100a00 */
[----:B------:R-:W-:-:S03]  /*28d90*/  IMAD.WIDE R24, R135, 0x4, R56 ;  /* 0x0000000487187825 */ /* 0x000fc600078e0238 */
[----:B------:R-:W-:Y:S01]  /*28da0*/  STL.64 [R1+0x7f0], R10 ;  /* 0x0007f00a01007387 */ /* 0x000fe20000100a00 */
[----:B------:R-:W-:-:S03]  /*28db0*/  IMAD.WIDE R20, R135, 0x4, R58 ;  /* 0x0000000487147825 */ /* 0x000fc600078e023a */
[----:B------:R2:W-:Y:S01]  /*28dc0*/  STL.64 [R1+0x518], R6 ;  /* 0x0005180601007387 */ /* 0x0005e20000100a00 */
[----:B-1----:R-:W-:-:S03]  /*28dd0*/  IMAD.WIDE R4, R135, 0x4, R54 ;  /* 0x0000000487047825 */ /* 0x002fc600078e0236 */
[----:B------:R-:W-:Y:S04]  /*28de0*/  STL.64 [R1+0x918], R50 ;  /* 0x0009183201007387 */ /* 0x000fe80000100a00 */
[----:B------:R1:W-:Y:S01]  /*28df0*/  STL.64 [R1+0x568], R4 ;  /* 0x0005680401007387 */ /* 0x0003e20000100a00 */
[----:B--2---:R-:W-:-:S03]  /*28e00*/  IMAD.WIDE R6, R135, 0x4, R60 ;  /* 0x0000000487067825 */ /* 0x004fc600078e023c */
[----:B------:R-:W-:Y:S04]  /*28e10*/  STL.64 [R1+0x5c0], R24 ;  /* 0x0005c01801007387 */ /* 0x000fe80000100a00 */
[----:B------:R-:W-:Y:S01]  /*28e20*/  STL.64 [R1+0x6c0], R6 ;  /* 0x0006c00601007387 */ /* 0x000fe20000100a00 */
[----:B-1----:R-:W-:-:S03]  /*28e30*/  IMAD.WIDE R4, R135, 0x4, R62 ;  /* 0x0000000487047825 */ /* 0x002fc600078e023e */
[----:B------:R-:W-:Y:S04]  /*28e40*/  STL.64 [R1+0x630], R20 ;  /* 0x0006301401007387 */ /* 0x000fe80000100a00 */
[----:B------:R1:W-:Y:S04]  /*28e50*/  STL.64 [R1+0x7b8], R4 ;  /* 0x0007b80401007387 */ /* 0x0003e80000100a00 */
[----:B------:R-:W-:Y:S01]  /*28e60*/  STL.64 [R1+0x858], R64 ;  /* 0x0008584001007387 */ /* 0x000fe20000100a00 */
[----:B-1----:R-:W-:-:S04]  /*28e70*/  IMAD.WIDE R4, R135, 0x4, R68 ;  /* 0x0000000487047825 */ /* 0x002fc800078e0244 */
[C---:B------:R-:W-:Y:S01]  /*28e80*/  IMAD.WIDE R68, R135.reuse, 0x4, R70 ;  /* 0x0000000487447825 */ /* 0x040fe200078e0246 */
[----:B------:R1:W-:Y:S04]  /*28e90*/  STL.64 [R1+0x4b0], R4 ;  /* 0x0004b00401007387 */ /* 0x0003e80000100a00 */
[----:B------:R-:W-:Y:S01]  /*28ea0*/  STL.64 [R1+0x8e0], R66 ;  /* 0x0008e04201007387 */ /* 0x000fe20000100a00 */
        /* <DEDUP_REMOVED lines=8> */
[----:B------:R1:W-:Y:S04]  /*28f30*/  STL.64 [R1+0x650], R4 ;  /* 0x0006500401007387 */ /* 0x0003e80000100a00 */
[----:B------:R-:W-:Y:S04]  /*28f40*/  STL.64 [R1+0x740], R78 ;  /* 0x0007404e01007387 */ /* 0x000fe80000100a00 */
[----:B------:R-:W-:Y:S01]  /*28f50*/  STL.64 [R1+0x818], R80 ;  /* 0x0008185001007387 */ /* 0x000fe20000100a00 */
[----:B-1----:R-:W-:-:S03]  /*28f60*/  IMAD.WIDE R4, R135, 0x4, R88 ;  /* 0x0000000487047825 */ /* 0x002fc600078e0258 */
[----:B------:R-:W-:Y:S04]  /*28f70*/  STL.64 [R1+0x438], R72 ;  /* 0x0004384801007387 */ /* 0x000fe80000100a00 */
[----:B------:R-:W-:Y:S04]  /*28f80*/  STL.64 [R1+0x8b0], R82 ;  /* 0x0008b05201007387 */ /* 0x000fe80000100a00 */
[----:B------:R-:W-:Y:S04]  /*28f90*/  STL.64 [R1+0x478], R54 ;  /* 0x0004783601007387 */ /* 0x000fe80000100a00 */
[----:B------:R1:W-:Y:S01]  /*28fa0*/  STL.64 [R1+0x4e8], R4 ;  /* 0x0004e80401007387 */ /* 0x0003e20000100a00 */
[----:B------:R-:W-:-:S04]  /*28fb0*/  IMAD.WIDE R70, R135, 0x4, R100 ;  /* 0x0000000487467825 */ /* 0x000fc800078e0264 */
        /* <DEDUP_REMOVED lines=9> */
[----:B------:R-:W-:Y:S04]  /*29050*/  STL.64 [R1+0x408], R42 ;  /* 0x0004082a01007387 */ /* 0x000fe80000100a00 */
[----:B------:R1:W-:Y:S01]  /*29060*/  STL.64 [R1+0x450], R4 ;  /* 0x0004500401007387 */ /* 0x0003e20000100a00 */
[----:B------:R-:W-:-:S03]  /*29070*/  IMAD.WIDE R38, R135, 0x4, R118 ;  /* 0x0000000487267825 */ /* 0x000fc600078e0276 */
[----:B------:R-:W-:Y:S04]  /*29080*/  STL.64 [R1+0x4d0], R106 ;  /* 0x0004d06a01007387 */ /* 0x000fe80000100a00 */
[----:B------:R-:W-:Y:S01]  /*29090*/  STL.64 [R1+0x580], R108 ;  /* 0x0005806c01007387 */ /* 0x000fe20000100a00 */
[----:B-1----:R-:W-:-:S03]  /*290a0*/  IMAD.WIDE R4, R135, 0x4, R116 ;  /* 0x0000000487047825 */ /* 0x002fc600078e0274 */
[----:B------:R-:W-:Y:S04]  /*290b0*/  STL.64 [R1+0x628], R110 ;  /* 0x0006286e01007387 */ /* 0x000fe80000100a00 */
[----:B------:R1:W-:Y:S04]  /*290c0*/  STL.64 [R1+0x378], R4 ;  /* 0x0003780401007387 */ /* 0x0003e80000100a00 */
[----:B------:R-:W-:Y:S04]  /*290d0*/  STL.64 [R1+0x738], R112 ;  /* 0x0007387001007387 */ /* 0x000fe80000100a00 */
[----:B------:R-:W-:Y:S01]  /*290e0*/  STL.64 [R1+0x848], R114 ;  /* 0x0008487201007387 */ /* 0x000fe20000100a00 */
[----:B-1----:R-:W-:-:S03]  /*290f0*/  IMAD.WIDE R4, R135, 0x4, R120 ;  /* 0x0000000487047825 */ /* 0x002fc600078e0278 */
[----:B------:R-:W-:Y:S04]  /*29100*/  STL.64 [R1+0x390], R38 ;  /* 0x0003902601007387 */ /* 0x000fe80000100a00 */
[----:B------:R1:W-:Y:S01]  /*29110*/  STL.64 [R1+0x3b8], R4 ;  /* 0x0003b80401007387 */ /* 0x0003e20000100a00 */
[----:B------:R-:W-:-:S03]  /*29120*/  IMAD.WIDE R36, R135, 0x4, R146 ;  /* 0x0000000487247825 */ /* 0x000fc600078e0292 */
[----:B------:R-:W-:Y:S04]  /*29130*/  STL.64 [R1+0x418], R122 ;  /* 0x0004187a01007387 */ /* 0x000fe80000100a00 */
[----:B------:R-:W-:Y:S01]  /*29140*/  STL.64 [R1+0x4a8], R124 ;  /* 0x0004a87c01007387 */ /* 0x000fe20000100a00 */
[----:B-1----:R-:W-:-:S03]  /*29150*/  IMAD.WIDE R4, R135, 0x4, R144 ;  /* 0x0000000487047825 */ /* 0x002fc600078e0290 */
[----:B------:R-:W-:Y:S04]  /*29160*/  STL.64 [R1+0x590], R126 ;  /* 0x0005907e01007387 */ /* 0x000fe80000100a00 */
[----:B------:R1:W-:Y:S01]  /*29170*/  STL.64 [R1+0x308], R4 ;  /* 0x0003080401007387 */ /* 0x0003e20000100a00 */
[----:B------:R-:W-:-:S03]  /*29180*/  IMAD.WIDE R102, R135, 0x4, R150 ;  /* 0x0000000487667825 */ /* 0x000fc600078e0296 */
[----:B------:R-:W-:Y:S01]  /*29190*/  STL.64 [R1+0x680], R128 ;  /* 0x0006808001007387 */ /* 0x000fe20000100a00 */
[----:B------:R-:W-:-:S03]  /*291a0*/  IMAD.WIDE R84, R135, 0x4, R152 ;  /* 0x0000000487547825 */ /* 0x000fc600078e0298 */
[----:B------:R-:W-:Y:S01]  /*291b0*/  STL.64 [R1+0x7f8], R130 ;  /* 0x0007f88201007387 */ /* 0x000fe20000100a00 */
[----:B-1----:R-:W-:-:S03]  /*291c0*/  IMAD.WIDE R4, R135, 0x4, R148 ;  /* 0x0000000487047825 */ /* 0x002fc600078e0294 */
[----:B------:R-:W-:Y:S01]  /*291d0*/  STL.64 [R1+0x318], R36 ;  /* 0x0003182401007387 */ /* 0x000fe20000100a00 */
[----:B------:R-:W-:-:S03]  /*291e0*/  IMAD.WIDE R62, R135, 0x4, R154 ;  /* 0x00000004873e7825 */ /* 0x000fc600078e029a */
        /* <DEDUP_REMOVED lines=28> */
[----:B------:R4:W-:Y:S01]  /*293b0*/  STL.64 [R1+0x1c8], R44 ;  /* 0x0001c82c01007387 */ /* 0x0009e20000100a00 */
[----:B-1----:R-:W-:-:S03]  /*293c0*/  IMAD.WIDE R4, R135, 0x4, R180 ;  /* 0x0000000487047825 */ /* 0x002fc600078e02b4 */
[----:B------:R-:W-:Y:S01]  /*293d0*/  STL.64 [R1+0x638], R6 ;  /* 0x0006380601007387 */ /* 0x000fe20000100a00 */
[----:B------:R-:W-:-:S03]  /*293e0*/  IMAD.WIDE R58, R135, 0x4, R186 ;  /* 0x00000004873a7825 */ /* 0x000fc600078e02ba */
[----:B------:R1:W-:Y:S01]  /*293f0*/  STL.64 [R1+0x198], R4 ;  /* 0x0001980401007387 */ /* 0x0003e20000100a00 */
[----:B------:R-:W-:-:S03]  /*29400*/  IMAD.WIDE R56, R135, 0x4, R216 ;  /* 0x0000000487387825 */ /* 0x000fc600078e02d8 */
[----:B------:R-:W-:Y:S01]  /*29410*/  STL.64 [R1+0x178], R90 ;  /* 0x0001785a01007387 */ /* 0x000fe20000100a00 */
[----:B----4-:R-:W-:-:S03]  /*29420*/  IMAD.WIDE R44, R135, 0x4, R218 ;  /* 0x00000004872c7825 */ /* 0x010fc600078e02da */
[----:B------:R-:W-:Y:S04]  /*29430*/  STL.64 [R1+0x128], R74 ;  /* 0x0001284a01007387 */ /* 0x000fe80000100a00 */
[----:B------:R-:W-:Y:S04]  /*29440*/  STL.64 [R1+0xf0], R58 ;  /* 0x0000f03a01007387 */ /* 0x000fe80000100a00 */
[----:B------:R2:W-:Y:S04]  /*29450*/  STL.64 [R1+0x88], R56 ;  /* 0x0000883801007387 */ /* 0x0005e80000100a00 */
[----:B------:R-:W4:Y:S04]  /*29460*/  LDL.LU.64 R160, [R1] ;  /* 0x0000000001a07983 */ /* 0x000f280000300a00 */
[----:B------:R-:W4:Y:S04]  /*29470*/  LDL.LU.64 R158, [R1+0x8] ;  /* 0x00000800019e7983 */ /* 0x000f280000300a00 */
[----:B------:R1:W-:Y:S04]  /*29480*/  STL.64 [R1+0x80], R44 ;  /* 0x0000802c01007387 */ /* 0x0003e80000100a00 */
        /* <DEDUP_REMOVED lines=12> */
[----:B------:R-:W4:Y:S01]  /*29550*/  LDL.LU.64 R86, [R1+0x60] ;  /* 0x0000600001567983 */ /* 0x000f220000300a00 */
[----:B------:R-:W-:-:S04]  /*29560*/  IMAD.WIDE R46, R135, 0x4, R188 ;  /* 0x00000004872e7825 */ /* 0x000fc800078e02bc */
[C---:B-1----:R-:W-:Y:S01]  /*29570*/  IMAD.WIDE R4, R135.reuse, 0x4, R190 ;  /* 0x0000000487047825 */ /* 0x042fe200078e02be */
[----:B------:R-:W-:Y:S03]  /*29580*/  STL.64 [R1+0xb8], R46 ;  /* 0x0000b82e01007387 */ /* 0x000fe60000100a00 */
[C---:B------:R-:W-:Y:S01]  /*29590*/  IMAD.WIDE R220, R135.reuse, 0x4, R220 ;  /* 0x0000000487dc7825 */ /* 0x040fe200078e02dc */
[----:B------:R-:W-:Y:S03]  /*295a0*/  STL.64 [R1+0x548], R4 ;  /* 0x0005480401007387 */ /* 0x000fe60000100a00 */
[C---:B------:R-:W-:Y:S01]  /*295b0*/  IMAD.WIDE R222, R135.reuse, 0x4, R222 ;  /* 0x0000000487de7825 */ /* 0x040fe200078e02de */
[----:B------:R-:W-:Y:S03]  /*295c0*/  STL.64 [R1+0x70], R220 ;  /* 0x000070dc01007387 */ /* 0x000fe60000100a00 */
[C---:B------:R-:W-:Y:S01]  /*295d0*/  IMAD.WIDE R224, R135.reuse, 0x4, R224 ;  /* 0x0000000487e07825 */ /* 0x040fe200078e02e0 */
[----:B------:R-:W-:Y:S03]  /*295e0*/  STL.64 [R1+0x68], R222 ;  /* 0x000068de01007387 */ /* 0x000fe60000100a00 */
[C---:B--2---:R-:W-:Y:S01]  /*295f0*/  IMAD.WIDE R56, R135.reuse, 0x4, R226 ;  /* 0x0000000487387825 */ /* 0x044fe200078e02e2 */
[----:B------:R-:W-:Y:S03]  /*29600*/  STL.64 [R1+0x58], R224 ;  /* 0x000058e001007387 */ /* 0x000fe60000100a00 */
[C---:B------:R-:W-:Y:S01]  /*29610*/  IMAD.WIDE R44, R135.reuse, 0x4, R228 ;  /* 0x00000004872c7825 */ /* 0x040fe200078e02e4 */
[----:B------:R-:W-:Y:S04]  /*29620*/  STL.64 [R1+0x50], R56 ;  /* 0x0000503801007387 */ /* 0x000fe80000100a00 */
[----:B------:R-:W-:Y:S01]  /*29630*/  STL.64 [R1+0x48], R44 ;  /* 0x0000482c01007387 */ /* 0x000fe20000100a00 */
        /* <DEDUP_REMOVED lines=15> */
[----:B---3--:R-:W-:-:S04]  /*29730*/  IMAD.WIDE R206, R135, 0x4, R206 ;  /* 0x0000000487ce7825 */ /* 0x008fc800078e02ce */
[----:B------:R-:W-:-:S04]  /*29740*/  IMAD.WIDE R204, R135, 0x4, R204 ;  /* 0x0000000487cc7825 */ /* 0x000fc800078e02cc */
[----:B------:R-:W-:-:S04]  /*29750*/  IMAD.WIDE R202, R135, 0x4, R202 ;  /* 0x0000000487ca7825 */ /* 0x000fc800078e02ca */
[----:B------:R-:W-:-:S04]  /*29760*/  IMAD.WIDE R200, R135, 0x4, R200 ;  /* 0x0000000487c87825 */ /* 0x000fc800078e02c8 */
[----:B------:R-:W-:-:S04]  /*29770*/  IMAD.WIDE R198, R135, 0x4, R198 ;  /* 0x0000000487c67825 */ /* 0x000fc800078e02c6 */
[----:B------:R-:W-:-:S04]  /*29780*/  IMAD.WIDE R196, R135, 0x4, R196 ;  /* 0x0000000487c47825 */ /* 0x000fc800078e02c4 */
[----:B------:R-:W-:-:S04]  /*29790*/  IMAD.WIDE R194, R135, 0x4, R194 ;  /* 0x0000000487c27825 */ /* 0x000fc800078e02c2 */
[----:B------:R-:W-:-:S04]  /*297a0*/  IMAD.WIDE R192, R135, 0x4, R192 ;  /* 0x0000000487c07825 */ /* 0x000fc800078e02c0 */
[----:B----4-:R-:W-:-:S04]  /*297b0*/  IMAD.WIDE R178, R135, 0x4, R160 ;  /* 0x0000000487b27825 */ /* 0x010fc800078e02a0 */
[----:B------:R-:W-:-:S04]  /*297c0*/  IMAD.WIDE R176, R135, 0x4, R158 ;  /* 0x0000000487b07825 */ /* 0x000fc800078e029e */
[----:B------:R-:W-:-:S04]  /*297d0*/  IMAD.WIDE R174, R135, 0x4, R156 ;  /* 0x0000000487ae7825 */ /* 0x000fc800078e029c */
[----:B------:R-:W-:-:S04]  /*297e0*/  IMAD.WIDE R172, R135, 0x4, R154 ;  /* 0x0000000487ac7825 */ /* 0x000fc800078e029a */
[----:B------:R-:W-:-:S04]  /*297f0*/  IMAD.WIDE R170, R135, 0x4, R152 ;  /* 0x0000000487aa7825 */ /* 0x000fc800078e0298 */
[----:B------:R-:W-:-:S04]  /*29800*/  IMAD.WIDE R168, R135, 0x4, R150 ;  /* 0x0000000487a87825 */ /* 0x000fc800078e0296 */
[----:B------:R-:W-:-:S04]  /*29810*/  IMAD.WIDE R166, R135, 0x4, R148 ;  /* 0x0000000487a67825 */ /* 0x000fc800078e0294 */
[----:B------:R-:W-:-:S04]  /*29820*/  IMAD.WIDE R164, R135, 0x4, R146 ;  /* 0x0000000487a47825 */ /* 0x000fc800078e0292 */
[C---:B------:R-:W-:Y:S02]  /*29830*/  IMAD.WIDE R148, R135.reuse, 0x4, R140 ;  /* 0x0000000487947825 */ /* 0x040fe400078e028c */
[----:B------:R-:W2:Y:S02]  /*29840*/  LDL.LU.64 R140, [R1+0x1378] ;  /* 0x00137800018c7983 */ /* 0x000ea40000300a00 */
[C---:B------:R-:W-:Y:S02]  /*29850*/  IMAD.WIDE R146, R135.reuse, 0x4, R142 ;  /* 0x0000000487927825 */ /* 0x040fe400078e028e */
[----:B------:R-:W3:Y:S02]  /*29860*/  LDL.LU.64 R142, [R1+0x1370] ;  /* 0x00137000018e7983 */ /* 0x000ee40000300a00 */
[----:B------:R-:W-:-:S04]  /*29870*/  IMAD.WIDE R162, R135, 0x4, R144 ;  /* 0x0000000487a27825 */ /* 0x000fc800078e0290 */
[C---:B------:R-:W-:Y:S02]  /*29880*/  IMAD.WIDE R144, R135.reuse, 0x4, R132 ;  /* 0x0000000487907825 */ /* 0x040fe400078e0284 */
[----:B------:R-:W4:Y:S02]  /*29890*/  LDL.LU.64 R132, [R1+0x1368] ;  /* 0x0013680001847983 */ /* 0x000f240000300a00 */
[C---:B------:R-:W-:Y:S02]  /*298a0*/  IMAD.WIDE R160, R135.reuse, 0x4, R120 ;  /* 0x0000000487a07825 */ /* 0x040fe400078e0278 */
[----:B------:R-:W2:Y:S02]  /*298b0*/  LDL.64 R250, [R1+0x6a0] ;  /* 0x0006a00001fa7983 */ /* 0x000ea40000100a00 */
[C---:B------:R-:W-:Y:S02]  /*298c0*/  IMAD.WIDE R158, R135.reuse, 0x4, R118 ;  /* 0x00000004879e7825 */ /* 0x040fe400078e0276 */
[----:B------:R-:W2:Y:S02]  /*298d0*/  LDL.64 R248, [R1+0x6b0] ;  /* 0x0006b00001f87983 */ /* 0x000ea40000100a00 */
[----:B------:R-:W-:-:S02]  /*298e0*/  IMAD.WIDE R156, R135, 0x4, R116 ;  /* 0x00000004879c7825 */ /* 0x000fc400078e0274 */
[----:B------:R-:W2:Y:S02]  /*298f0*/  LDL.64 R246, [R1+0x6c8] ;  /* 0x0006c80001f67983 */ /* 0x000ea40000100a00 */
[C---:B------:R-:W-:Y:S02]  /*29900*/  IMAD.WIDE R154, R135.reuse, 0x4, R104 ;  /* 0x00000004879a7825 */ /* 0x040fe400078e0268 */
[----:B------:R-:W2:Y:S02]  /*29910*/  LDL.64 R244, [R1+0x6d8] ;  /* 0x0006d80001f47983 */ /* 0x000ea40000100a00 */
[C---:B------:R-:W-:Y:S02]  /*29920*/  IMAD.WIDE R152, R135.reuse, 0x4, R88 ;  /* 0x0000000487987825 */ /* 0x040fe400078e0258 */
[----:B------:R-:W2:Y:S02]  /*29930*/  LDL.64 R242, [R1+0x6e8] ;  /* 0x0006e80001f27983 */ /* 0x000ea40000100a00 */
[----:B------:R-:W-:-:S02]  /*29940*/  IMAD.WIDE R150, R135, 0x4, R86 ;  /* 0x0000000487967825 */ /* 0x000fc400078e0256 */
        /* <DEDUP_REMOVED lines=11> */
[----:B------:R1:W-:Y:S04]  /*29a00*/  STL.64 [R1+0x1388], R146 ;  /* 0x0013889201007387 */ /* 0x0003e80000100a00 */
[----:B-1----:R-:W2:Y:S04]  /*29a10*/  LDL.64 R146, [R1+0x678] ;  /* 0x0006780001927983 */ /* 0x002ea80000100a00 */
[----:B------:R1:W-:Y:S04]  /*29a20*/  STL.64 [R1+0x1380], R144 ;  /* 0x0013809001007387 */ /* 0x0003e80000100a00 */
[----:B-1----:R-:W2:Y:S04]  /*29a30*/  LDL.64 R144, [R1+0x670] ;  /* 0x0006700001907983 */ /* 0x002ea80000100a00 */
[----:B------:R1:W-:Y:S04]  /*29a40*/  STL.64 [R1+0x1378], R2 ;  /* 0x0013780201007387 */ /* 0x0003e80000100a00 */
[----:B-1----:R-:W2:Y:S04]  /*29a50*/  LDL.64 R2, [R1+0x668] ;  /* 0x0006680001027983 */ /* 0x002ea80000100a00 */
[----:B------:R1:W-:Y:S04]  /*29a60*/  STL.64 [R1+0x1370], R134 ;  /* 0x0013708601007387 */ /* 0x0003e80000100a00 */
[----:B-1----:R-:W2:Y:S04]  /*29a70*/  LDL.64 R134, [R1+0x660] ;  /* 0x0006600001867983 */ /* 0x002ea80000100a00 */
[----:B----4-:R1:W-:Y:S04]  /*29a80*/  STL.64 [R1+0x1368], R132 ;  /* 0x0013688401007387 */ /* 0x0103e80000100a00 */
[----:B-1----:R-:W4:Y:S04]  /*29a90*/  LDL.64 R132, [R1+0x88] ;  /* 0x0000880001847983 */ /* 0x002f280000100a00 */
[----:B--2---:R-:W-:Y:S04]  /*29aa0*/  LDGSTS.E [R136+0x40000], desc[UR22][R134.64], P2 ;  /* 0x4000000086887fae */ /* 0x004fe800091a1016 */
[----:B------:R-:W-:Y:S04]  /*29ab0*/  LDGSTS.E [R136+0x40400], desc[UR22][R2.64], P2 ;  /* 0x4040000002887fae */ /* 0x000fe800091a1016 */
[----:B------:R-:W-:Y:S04]  /*29ac0*/  LDGSTS.E [R136+0x40800], desc[UR22][R144.64], P2 ;  /* 0x4080000090887fae */ /* 0x000fe800091a1016 */
[----:B------:R-:W-:Y:S04]  /*29ad0*/  LDGSTS.E [R136+0x40c00], desc[UR22][R146.64], P2 ;  /* 0x40c0000092887fae */ /* 0x000fe800091a1016 */
[----:B------:R-:W2:Y:S04]  /*29ae0*/  LDL.64 R2, [R1+0x2a0] ;  /* 0x0002a00001027983 */ /* 0x000ea80000100a00 */
[----:B------:R-:W2:Y:S04]  /*29af0*/  LDL.64 R144, [R1+0x308] ;  /* 0x0003080001907983 */ /* 0x000ea80000100a00 */
[----:B------:R-:W2:Y:S04]  /*29b00*/  LDL.64 R146, [R1+0x378] ;  /* 0x0003780001927983 */ /* 0x000ea80000100a00 */
[----:B------:R-:W3:Y:S04]  /*29b10*/  LDL.64 R134, [R1+0x1e0] ;  /* 0x0001e00001867983 */ /* 0x000ee80000100a00 */
[----:B------:R-:W-:Y:S04]  /*29b20*/  LDGSTS.E [R136+0x41000], desc[UR22][R250.64], P2 ;  /* 0x41000000fa887fae */ /* 0x000fe800091a1016 */
[----:B------:R-:W-:Y:S04]  /*29b30*/  LDGSTS.E [R136+0x41400], desc[UR22][R248.64], P2 ;  /* 0x41400000f8887fae */ /* 0x000fe800091a1016 */
[----:B------:R-:W-:Y:S04]  /*29b40*/  LDGSTS.E [R136+0x41800], desc[UR22][R246.64], P2 ;  /* 0x41800000f6887fae */ /* 0x000fe800091a1016 */
[----:B------:R-:W-:Y:S04]  /*29b50*/  LDGSTS.E [R136+0x41c00], desc[UR22][R244.64], P2 ;  /* 0x41c00000f4887fae */ /* 0x000fe800091a1016 */
[----:B------:R-:W-:Y:S04]  /*29b60*/  LDGSTS.E [R136+0x42000], desc[UR22][R242.64], P2 ;  /* 0x42000000f2887fae */ /* 0x000fe800091a1016 */
        /* <DEDUP_REMOVED lines=31> */
[----:B--2---:R-:W-:Y:S04]  /*29d60*/  LDGSTS.E [R136+0x45800], desc[UR22][R146.64], P2 ;  /* 0x4580000092887fae */ /* 0x004fe800091a1016 */
[----:B------:R-:W-:Y:S04]  /*29d70*/  LDGSTS.E [R136+0x45c00], desc[UR22][R144.64], P2 ;  /* 0x45c0000090887fae */ /* 0x000fe800091a1016 */
[----:B------:R1:W-:Y:S04]  /*29d80*/  LDGSTS.E [R136+0x46000], desc[UR22][R2.64], P2 ;  /* 0x4600000002887fae */ /* 0x0003e800091a1016 */
[----:B---3--:R-:W-:Y:S04]  /*29d90*/  LDGSTS.E [R136+0x46400], desc[UR22][R134.64], P2 ;  /* 0x4640000086887fae */ /* 0x008fe800091a1016 */
[----:B----4-:R-:W-:Y:S04]  /*29da0*/  LDGSTS.E [R136+0x46800], desc[UR22][R132.64], P2 ;  /* 0x4680000084887fae */ /* 0x010fe800091a1016 */
[----:B------:R-:W-:Y:S04]  /*29db0*/  LDGSTS.E [R136+0x46c00], desc[UR22][R228.64], P2 ;  /* 0x46c00000e4887fae */ /* 0x000fe800091a1016 */
[----:B------:R-:W2:Y:S04]  /*29dc0*/  LDL.LU.64 R146, [R1+0x1388] ;  /* 0x0013880001927983 */ /* 0x000ea80000300a00 */
[----:B------:R-:W-:Y:S04]  /*29dd0*/  LDGSTS.E [R136+0x47000], desc[UR22][R206.64], P2 ;  /* 0x47000000ce887fae */ /* 0x000fe800091a1016 */
[----:B------:R-:W3:Y:S04]  /*29de0*/  LDL.LU.64 R144, [R1+0x1380] ;  /* 0x0013800001907983 */ /* 0x000ee80000300a00 */
[----:B------:R-:W-:Y:S04]  /*29df0*/  LDGSTS.E [R136+0x47400], desc[UR22][R190.64], P2 ;  /* 0x47400000be887fae */ /* 0x000fe800091a1016 */
[----:B------:R-:W4:Y:S04]  /*29e00*/  LDL.LU.64 R2, [R1+0x1378] ;  /* 0x0013780001027983 */ /* 0x000f280000300a00 */
[----:B------:R-:W-:Y:S04]  /*29e10*/  LDGSTS.E [R136+0x47800], desc[UR22][R184.64], P2 ;  /* 0x47800000b8887fae */ /* 0x000fe800091a1016 */
[----:B------:R-:W5:Y:S04]  /*29e20*/  LDL.LU.64 R134, [R1+0x1370] ;  /* 0x0013700001867983 */ /* 0x000f680000300a00 */
[----:B------:R-:W-:Y:S04]  /*29e30*/  LDGSTS.E [R136+0x47c00], desc[UR22][R182.64], P2 ;  /* 0x47c00000b6887fae */ /* 0x000fe800091a1016 */
[----:B------:R-:W5:Y:S04]  /*29e40*/  LDL.LU.64 R132, [R1+0x1368] ;  /* 0x0013680001847983 */ /* 0x000f680000300a00 */
[----:B------:R-:W-:Y:S04]  /*29e50*/  LDGSTS.E [R143+0x40080], desc[UR22][R242.64], P2 ;  /* 0x40080000f28f7fae */ /* 0x000fe800091a1016 */
[----:B------:R-:W-:Y:S04]  /*29e60*/  LDGSTS.E [R143+0x40480], desc[UR22][R250.64], P2 ;  /* 0x40480000fa8f7fae */ /* 0x000fe800091a1016 */
[----:B------:R-:W-:Y:S04]  /*29e70*/  LDGSTS.E [R143+0x40880], desc[UR22][R248.64], P2 ;  /* 0x40880000f88f7fae */ /* 0x000fe800091a1016 */
[----:B------:R-:W2:Y:S04]  /*29e80*/  LDL.64 R242, [R1+0x568] ;  /* 0x0005680001f27983 */ /* 0x000ea80000100a00 */
[----:B------:R-:W-:Y:S04]  /*29e90*/  LDGSTS.E [R143+0x40c80], desc[UR22][R246.64], P2 ;  /* 0x40c80000f68f7fae */ /* 0x000fe800091a1016 */
[----:B------:R-:W-:Y:S04]  /*29ea0*/  LDGSTS.E [R143+0x41080], desc[UR22][R244.64], P2 ;  /* 0x41080000f48f7fae */ /* 0x000fe800091a1016 */
[----:B------:R-:W-:Y:S04]  /*29eb0*/  LDGSTS.E [R143+0x41480], desc[UR22][R240.64], P2 ;  /* 0x41480000f08f7fae */ /* 0x000fe800091a1016 */
[----:B------:R-:W-:Y:S04]  /*29ec0*/  LDGSTS.E [R143+0x41880], desc[UR22][R238.64], P2 ;  /* 0x41880000ee8f7fae */ /* 0x000fe800091a1016 */
[----:B------:R-:W-:Y:S04]  /*29ed0*/  LDGSTS.E [R143+0x41c80], desc[UR22][R234.64], P2 ;  /* 0x41c80000ea8f7fae */ /* 0x000fe800091a1016 */
[----:B------:R-:W3:Y:S04]  /*29ee0*/  LDL.64 R240, [R1+0x1c8] ;  /* 0x0001c80001f07983 */ /* 0x000ee80000100a00 */
[----:B------:R-:W3:Y:S04]  /*29ef0*/  LDL.64 R238, [R1+0x80] ;  /* 0x0000800001ee7983 */ /* 0x000ee80000100a00 */
[----:B------:R-:W-:Y:S04]  /*29f00*/  LDGSTS.E [R143+0x42080], desc[UR22][R232.64], P2 ;  /* 0x42080000e88f7fae */ /* 0x000fe800091a1016 */
[----:B------:R-:W3:Y:S04]  /*29f10*/  LDL.64 R234, [R1+0x978] ;  /* 0x0009780001ea7983 */ /* 0x000ee80000100a00 */
[----:B------:R-:W-:Y:S04]  /*29f20*/  LDGSTS.E [R143+0x42480], desc[UR22][R218.64], P2 ;  /* 0x42480000da8f7fae */ /* 0x000fe800091a1016 */
[----:B------:R-:W3:Y:S04]  /*29f30*/  LDL.64 R232, [R1+0x980] ;  /* 0x0009800001e87983 */ /* 0x000ee80000100a00 */
        /* <DEDUP_REMOVED lines=18> */
[----:B--2---:R-:W-:Y:S04]  /*2a060*/  LDGSTS.E [R143+0x44880], desc[UR22][R242.64], P2 ;  /* 0x44880000f28f7fae */ /* 0x004fe800091a1016 */
[----:B------:R-:W-:Y:S04]  /*2a070*/  LDGSTS.E [R143+0x44c80], desc[UR22][R68.64], P2 ;  /* 0x44c80000448f7fae */ /* 0x000fe800091a1016 */
[----:B------:R-:W-:Y:S04]  /*2a080*/  LDGSTS.E [R143+0x45080], desc[UR22][R54.64], P2 ;  /* 0x45080000368f7fae */ /* 0x000fe800091a1016 */
[----:B------:R-:W-:Y:S04]  /*2a090*/  LDGSTS.E [R143+0x45480], desc[UR22][R42.64], P2 ;  /* 0x454800002a8f7fae */ /* 0x000fe800091a1016 */
[----:B------:R-:W2:Y:S04]  /*2a0a0*/  LDL.64 R68, [R1+0x7d8] ;  /* 0x0007d80001447983 */ /* 0x000ea80000100a00 */
[----:B------:R-:W2:Y:S04]  /*2a0b0*/  LDL.64 R54, [R1+0x790] ;  /* 0x0007900001367983 */ /* 0x000ea80000100a00 */
[----:B------:R-:W-:Y:S04]  /*2a0c0*/  LDGSTS.E [R143+0x45880], desc[UR22][R38.64], P2 ;  /* 0x45880000268f7fae */ /* 0x000fe800091a1016 */
[----:B------:R-:W2:Y:S04]  /*2a0d0*/  LDL.64 R42, [R1+0x760] ;  /* 0x00076000012a7983 */ /* 0x000ea80000100a00 */
[----:B------:R-:W-:Y:S04]  /*2a0e0*/  LDGSTS.E [R143+0x45c80], desc[UR22][R36.64], P2 ;  /* 0x45c80000248f7fae */ /* 0x000fe800091a1016 */
[----:B------:R-:W2:Y:S04]  /*2a0f0*/  LDL.64 R38, [R1+0x708] ;  /* 0x0007080001267983 */ /* 0x000ea80000100a00 */
[----:B------:R-:W-:Y:S04]  /*2a100*/  LDGSTS.E [R143+0x46080], desc[UR22][R32.64], P2 ;  /* 0x46080000208f7fae */ /* 0x000fe800091a1016 */
[----:B------:R-:W2:Y:S04]  /*2a110*/  LDL.64 R36, [R1+0x6b8] ;  /* 0x0006b80001247983 */ /* 0x000ea80000100a00 */
[----:B---3--:R-:W-:Y:S04]  /*2a120*/  LDGSTS.E [R143+0x46480], desc[UR22][R240.64], P2 ;  /* 0x46480000f08f7fae */ /* 0x008fe800091a1016 */
[----:B------:R-:W3:Y:S04]  /*2a130*/  LDL.64 R32, [R1+0x658] ;  /* 0x0006580001207983 */ /* 0x000ee80000100a00 */
[----:B------:R-:W-:Y:S04]  /*2a140*/  LDGSTS.E [R143+0x46880], desc[UR22][R238.64], P2 ;  /* 0x46880000ee8f7fae */ /* 0x000fe800091a1016 */
[----:B------:R-:W-:Y:S04]  /*2a150*/  LDGSTS.E [R143+0x46c80], desc[UR22][R226.64], P2 ;  /* 0x46c80000e28f7fae */ /* 0x000fe800091a1016 */
[----:B------:R-:W-:Y:S04]  /*2a160*/  LDGSTS.E [R143+0x47080], desc[UR22][R204.64], P2 ;  /* 0x47080000cc8f7fae */ /* 0x000fe800091a1016 */
[----:B------:R-:W-:Y:S04]  /*2a170*/  LDGSTS.E [R143+0x47480], desc[UR22][R188.64], P2 ;  /* 0x47480000bc8f7fae */ /* 0x000fe800091a1016 */
[----:B------:R-:W-:Y:S04]  /*2a180*/  LDGSTS.E [R143+0x47880], desc[UR22][R180.64], P2 ;  /* 0x47880000b48f7fae */ /* 0x000fe800091a1016 */
[----:B------:R-:W3:Y:S04]  /*2a190*/  LDL.64 R242, [R1+0x4e8] ;  /* 0x0004e80001f27983 */ /* 0x000ee80000100a00 */
[----:B------:R-:W-:Y:S04]  /*2a1a0*/  LDGSTS.E [R143+0x47c80], desc[UR22][R178.64], P2 ;  /* 0x47c80000b28f7fae */ /* 0x000fe800091a1016 */
[----:B------:R-:W3:Y:S04]  /*2a1b0*/  LDL.64 R240, [R1+0x450] ;  /* 0x0004500001f07983 */ /* 0x000ee80000100a00 */
[----:B------:R-:W-:Y:S04]  /*2a1c0*/  LDGSTS.E [R142+0x40100], desc[UR22][R234.64], P2 ;  /* 0x40100000ea8e7fae */ /* 0x000fe800091a1016 */
[----:B------:R-:W3:Y:S04]  /*2a1d0*/  LDL.64 R238, [R1+0x3b8] ;  /* 0x0003b80001ee7983 */ /* 0x000ee80000100a00 */
[----:B------:R-:W-:Y:S04]  /*2a1e0*/  LDGSTS.E [R142+0x40500], desc[UR22][R232.64], P2 ;  /* 0x40500000e88e7fae */ /* 0x000fe800091a1016 */
[----:B------:R-:W3:Y:S04]  /*2a1f0*/  LDL.64 R234, [R1+0x338] ;  /* 0x0003380001ea7983 */ /* 0x000ee80000100a00 */
[----:B----4-:R-:W-:Y:S04]  /*2a200*/  LDGSTS.E [R142+0x40900], desc[UR22][R218.64], P2 ;  /* 0x40900000da8e7fae */ /* 0x010fe800091a1016 */
        /* <DEDUP_REMOVED lines=20> */
[----:B------:R-:W2:Y:S04]  /*2a350*/  LDL.64 R68, [R1+0x910] ;  /* 0x0009100001447983 */ /* 0x000ea80000100a00 */
[----:B------:R-:W-:Y:S04]  /*2a360*/  LDGSTS.E [R142+0x43500], desc[UR22][R42.64], P2 ;  /* 0x435000002a8e7fae */ /* 0x000fe800091a1016 */
[----:B------:R-:W-:Y:S04]  /*2a370*/  LDGSTS.E [R142+0x43900], desc[UR22][R38.64], P2 ;  /* 0x43900000268e7fae */ /* 0x000fe800091a1016 */
[----:B------:R-:W2:Y:S04]  /*2a380*/  LDL.64 R54, [R1+0x8d0] ;  /* 0x0008d00001367983 */ /* 0x000ea80000100a00 */
[----:B------:R-:W-:Y:S04]  /*2a390*/  LDGSTS.E [R142+0x43d00], desc[UR22][R36.64], P2 ;  /* 0x43d00000248e7fae */ /* 0x000fe800091a1016 */
[----:B------:R-:W2:Y:S04]  /*2a3a0*/  LDL.64 R42, [R1+0x850] ;  /* 0x00085000012a7983 */ /* 0x000ea80000100a00 */
[----:B---3--:R-:W-:Y:S04]  /*2a3b0*/  LDGSTS.E [R142+0x44100], desc[UR22][R32.64], P2 ;  /* 0x44100000208e7fae */ /* 0x008fe800091a1016 */
[----:B------:R-:W-:Y:S04]  /*2a3c0*/  LDGSTS.E [R142+0x44500], desc[UR22][R40.64], P2 ;  /* 0x44500000288e7fae */ /* 0x000fe800091a1016 */
[----:B------:R-:W3:Y:S04]  /*2a3d0*/  LDL.64 R38, [R1+0x808] ;  /* 0x0008080001267983 */ /* 0x000ee80000100a00 */
[----:B------:R-:W3:Y:S04]  /*2a3e0*/  LDL.64 R36, [R1+0x7d0] ;  /* 0x0007d00001247983 */ /* 0x000ee80000100a00 */
[----:B------:R-:W3:Y:S04]  /*2a3f0*/  LDL.64 R40, [R1+0x830] ;  /* 0x0008300001287983 */ /* 0x000ee80000100a00 */
[----:B------:R-:W-:Y:S04]  /*2a400*/  LDGSTS.E [R142+0x44900], desc[UR22][R24.64], P2 ;  /* 0x44900000188e7fae */ /* 0x000fe800091a1016 */
[----:B------:R-:W3:Y:S04]  /*2a410*/  LDL.64 R32, [R1+0x788] ;  /* 0x0007880001207983 */ /* 0x000ee80000100a00 */
[----:B------:R-:W-:Y:S04]  /*2a420*/  LDGSTS.E [R142+0x44d00], desc[UR22][R244.64], P2 ;  /* 0x44d00000f48e7fae */ /* 0x000fe800091a1016 */
[----:B------:R-:W3:Y:S04]  /*2a430*/  LDL.64 R24, [R1+0x758] ;  /* 0x0007580001187983 */ /* 0x000ee80000100a00 */
[----:B------:R-:W-:Y:S04]  /*2a440*/  LDGSTS.E [R142+0x45100], desc[UR22][R242.64], P2 ;  /* 0x45100000f28e7fae */ /* 0x000fe800091a1016 */
[----:B------:R-:W-:Y:S04]  /*2a450*/  LDGSTS.E [R142+0x45500], desc[UR22][R240.64], P2 ;  /* 0x45500000f08e7fae */ /* 0x000fe800091a1016 */
        /* <DEDUP_REMOVED lines=25> */
[----:B------:R-:W2:Y:S04]  /*2a5f0*/  LDL.64 R68, [R1+0xa30] ;  /* 0x000a300001447983 */ /* 0x000ea80000100a00 */
[----:B------:R-:W-:Y:S04]  /*2a600*/  LDGSTS.E [R141+0x42580], desc[UR22][R54.64], P2 ;  /* 0x42580000368d7fae */ /* 0x000fe800091a1016 */
[----:B------:R-:W-:Y:S04]  /*2a610*/  LDGSTS.E [R141+0x42980], desc[UR22][R42.64], P2 ;  /* 0x429800002a8d7fae */ /* 0x000fe800091a1016 */
[----:B------:R-:W2:Y:S04]  /*2a620*/  LDL.64 R54, [R1+0x9f8] ;  /* 0x0009f80001367983 */ /* 0x000ea80000100a00 */
[----:B------:R-:W2:Y:S04]  /*2a630*/  LDL.64 R42, [R1+0x9a8] ;  /* 0x0009a800012a7983 */ /* 0x000ea80000100a00 */
[----:B---3--:R-:W-:Y:S04]  /*2a640*/  LDGSTS.E [R141+0x42d80], desc[UR22][R40.64], P2 ;  /* 0x42d80000288d7fae */ /* 0x008fe800091a1016 */
        /* <DEDUP_REMOVED lines=11> */
[----:B------:R-:W3:Y:S04]  /*2a700*/  LDL.64 R24, [R1+0x868] ;  /* 0x0008680001187983 */ /* 0x000ee80000100a00 */
[----:B------:R-:W-:Y:S04]  /*2a710*/  LDGSTS.E [R141+0x44980], desc[UR22][R20.64], P2 ;  /* 0x44980000148d7fae */ /* 0x000fe800091a1016 */
[----:B------:R-:W3:Y:S04]  /*2a720*/  LDL.64 R22, [R1+0x838] ;  /* 0x0008380001167983 */ /* 0x000ee80000100a00 */
[----:B------:R-:W3:Y:S04]  /*2a730*/  LDL.64 R20, [R1+0x810] ;  /* 0x0008100001147983 */ /* 0x000ee80000100a00 */
        /* <DEDUP_REMOVED lines=30> */
[----:B------:R-:W3:Y:S04]  /*2a920*/  LDL.64 R40, [R1+0xa08] ;  /* 0x000a080001287983 */ /* 0x000ee80000100a00 */
[----:B------:R-:W-:Y:S04]  /*2a930*/  LDGSTS.E [R140+0x42600], desc[UR22][R36.64], P2 ;  /* 0x42600000248c7fae */ /* 0x000fe800091a1016 */
[----:B------:R-:W3:Y:S04]  /*2a940*/  LDL.64 R38, [R1+0x9e8] ;  /* 0x0009e80001267983 */ /* 0x000ee80000100a00 */
[----:B------:R-:W-:Y:S04]  /*2a950*/  LDGSTS.E [R140+0x42a00], desc[UR22][R32.64], P2 ;  /* 0x42a00000208c7fae */ /* 0x000fe800091a1016 */
[----:B------:R-:W3:Y:S04]  /*2a960*/  LDL.64 R36, [R1+0x9c0] ;  /* 0x0009c00001247983 */ /* 0x000ee80000100a00 */
[----:B------:R-:W-:Y:S04]  /*2a970*/  LDGSTS.E [R140+0x42e00], desc[UR22][R26.64], P2 ;  /* 0x42e000001a8c7fae */ /* 0x000fe800091a1016 */
[----:B------:R-:W-:Y:S04]  /*2a980*/  LDGSTS.E [R140+0x43200], desc[UR22][R24.64], P2 ;  /* 0x43200000188c7fae */ /* 0x000fe800091a1016 */
[----:B------:R-:W3:Y:S04]  /*2a990*/  LDL.64 R32, [R1+0x968] ;  /* 0x0009680001207983 */ /* 0x000ee80000100a00 */
[----:B------:R-:W-:Y:S04]  /*2a9a0*/  LDGSTS.E [R140+0x43600], desc[UR22][R22.64], P2 ;  /* 0x43600000168c7fae */ /* 0x000fe800091a1016 */
[----:B------:R-:W3:Y:S04]  /*2a9b0*/  LDL.64 R26, [R1+0x8f8] ;  /* 0x0008f800011a7983 */ /* 0x000ee80000100a00 */
[----:B------:R-:W-:Y:S04]  /*2a9c0*/  LDGSTS.E [R140+0x43a00], desc[UR22][R20.64], P2 ;  /* 0x43a00000148c7fae */ /* 0x000fe800091a1016 */
[----:B------:R-:W-:Y:S04]  /*2a9d0*/  LDGSTS.E [R140+0x43e00], desc[UR22][R12.64], P2 ;  /* 0x43e000000c8c7fae */ /* 0x000fe800091a1016 */
[----:B------:R-:W-:Y:S04]  /*2a9e0*/  LDGSTS.E [R140+0x44200], desc[UR22][R28.64], P2 ;  /* 0x442000001c8c7fae */ /* 0x000fe800091a1016 */
[----:B------:R-:W3:Y:S04]  /*2a9f0*/  LDL.64 R24, [R1+0x8e8] ;  /* 0x0008e80001187983 */ /* 0x000ee80000100a00 */
[----:B------:R-:W3:Y:S04]  /*2aa00*/  LDL.64 R22, [R1+0x8b8] ;  /* 0x0008b80001167983 */ /* 0x000ee80000100a00 */
[----:B------:R-:W3:Y:S04]  /*2aa10*/  LDL.64 R28, [R1+0x930] ;  /* 0x00093000011c7983 */ /* 0x000ee80000100a00 */
        /* <DEDUP_REMOVED lines=20> */
[----:B------:R-:W2:Y:S04]  /*2ab60*/  LDL.64 R68, [R1+0x7b8] ;  /* 0x0007b80001447983 */ /* 0x000ea80000100a00 */
[----:B------:R-:W-:Y:S04]  /*2ab70*/  LDGSTS.E [R139+0x40e80], desc[UR22][R54.64], P2 ;  /* 0x40e80000368b7fae */ /* 0x000fe800091a1016 */
[----:B------:R-:W-:Y:S04]  /*2ab80*/  LDGSTS.E [R139+0x41280], desc[UR22][R42.64], P2 ;  /* 0x412800002a8b7fae */ /* 0x000fe800091a1016 */
[----:B------:R-:W4:Y:S04]  /*2ab90*/  LDL.64 R54, [R1+0xbb8] ;  /* 0x000bb80001367983 */ /* 0x000f280000100a00 */
[----:B------:R-:W4:Y:S04]  /*2aba0*/  LDL.64 R42, [R1+0xba8] ;  /* 0x000ba800012a7983 */ /* 0x000f280000100a00 */
[----:B---3--:R-:W-:Y:S04]  /*2abb0*/  LDGSTS.E [R139+0x41680], desc[UR22][R40.64], P2 ;  /* 0x41680000288b7fae */ /* 0x008fe800091a1016 */
        /* <DEDUP_REMOVED lines=39> */
[----:B----4-:R-:W-:Y:S04]  /*2ae30*/  LDGSTS.E [R138+0x40300], desc[UR22][R54.64], P2 ;  /* 0x40300000368a7fae */ /* 0x010fe800091a1016 */
[----:B------:R-:W2:Y:S04]  /*2ae40*/  LDL.64 R56, [R1+0x8a8] ;  /* 0x0008a80001387983 */ /* 0x000ea80000100a00 */
[----:B------:R-:W-:Y:S04]  /*2ae50*/  LDGSTS.E [R138+0x40700], desc[UR22][R42.64], P2 ;  /* 0x407000002a8a7fae */ /* 0x000fe800091a1016 */
[----:B------:R-:W4:Y:S04]  /*2ae60*/  LDL.64 R54, [R1+0x870] ;  /* 0x0008700001367983 */ /* 0x000f280000100a00 */
[----:B---3--:R-:W-:Y:S04]  /*2ae70*/  LDGSTS.E [R138+0x40b00], desc[UR22][R40.64], P2 ;  /* 0x40b00000288a7fae */ /* 0x008fe800091a1016 */
        /* <DEDUP_REMOVED lines=27> */
[----:B------:R-:W3:Y:S01]  /*2b030*/  LDL.64 R10, [R1+0x9d0] ;  /* 0x0009d000010a7983 */ /* 0x000ee20000100a00 */
[----:B------:R-:W-:-:S04]  /*2b040*/  IADD3 R0, PT, PT, R0, -0x182, RZ ;  /* 0xfffffe7e00007810 */ /* 0x000fc80007ffe0ff */
[----:B------:R-:W-:Y:S02]  /*2b050*/  ISETP.GE.U32.AND P3, PT, R0, 0x7ffffdff, PT ;  /* 0x7ffffdff0000780c */ /* 0x000fe40003f66070 */
[----:B------:R-:W-:-:S04]  /*2b060*/  SHF.R.S32.HI R0, RZ, 0x1f, R2 ;  /* 0x0000001fff007819 */ /* 0x000fc80000011402 */
[C---:B------:R-:W-:Y:S01]  /*2b070*/  SHF.L.U64.HI R0, R2.reuse, 0x2, R0 ;  /* 0x0000000202007819 */ /* 0x040fe20000010200 */
[----:B-1----:R-:W-:Y:S01]  /*2b080*/  IMAD.SHL.U32 R2, R2, 0x4, RZ ;  /* 0x0000000402027824 */ /* 0x002fe200078e00ff */
[----:B--2---:R-:W-:Y:S04]  /*2b090*/  LDGSTS.E [R138+0x44300], desc[UR22][R56.64], P2 ;  /* 0x44300000388a7fae */ /* 0x004fe800091a1016 */
        /* <DEDUP_REMOVED lines=40> */
[----:B------:R1:W-:Y:S04]  /*2b320*/  LDGSTS.E [R137+0x46780], desc[UR22][R4.64], P2 ;  /* 0x4678000004897fae */ /* 0x0003e800091a1016 */
[----:B------:R2:W-:Y:S04]  /*2b330*/  LDGSTS.E [R137+0x46b80], desc[UR22][R230.64], P2 ;  /* 0x46b80000e6897fae */ /* 0x0005e800091a1016 */
[----:B------:R2:W-:Y:S04]  /*2b340*/  LDGSTS.E [R137+0x46f80], desc[UR22][R208.64], P2 ;  /* 0x46f80000d0897fae */ /* 0x0005e800091a1016 */
[----:B------:R2:W-:Y:S04]  /*2b350*/  LDGSTS.E [R137+0x47380], desc[UR22][R192.64], P2 ;  /* 0x47380000c0897fae */ /* 0x0005e800091a1016 */
[----:B------:R2:W-:Y:S04]  /*2b360*/  LDGSTS.E [R137+0x47780], desc[UR22][R148.64], P2 ;  /* 0x4778000094897fae */ /* 0x0005e800091a1016 */
[----:B------:R2:W-:Y:S04]  /*2b370*/  LDGSTS.E [R137+0x47b80], desc[UR22][R146.64], P2 ;  /* 0x47b8000092897fae */ /* 0x0005e800091a1016 */
[----:B------:R2:W-:Y:S04]  /*2b380*/  LDGSTS.E [R137+0x47f80], desc[UR22][R144.64], P2 ;  /* 0x47f8000090897fae */ /* 0x0005e800091a1016 */
[----:B------:R-:W0:Y:S01]  /*2b390*/  LDGDEPBAR ;  /* 0x00000000000079af */ /* 0x000e220000000000 */
[----:B-1----:R-:W-:-:S05]  /*2b3a0*/  VIADD R4, R252, 0xfffffe7f ;  /* 0xfffffe7ffc047836 */ /* 0x002fca0000000000 */
[----:B------:R-:W-:Y:S01]  /*2b3b0*/  ISETP.GE.U32.AND P2, PT, R4, 0x7ffffe00, PT ;  /* 0x7ffffe000400780c */ /* 0x000fe20003f46070 */
[----:B------:R-:W-:-:S04]  /*2b3c0*/  DEPBAR.LE SB0, 0x4 ;  /* 0x000081000000791a */ /* 0x000fc80000000000 */
[----:B------:R-:W-:Y:S06]  /*2b3d0*/  BAR.SYNC.DEFER_BLOCKING 0x0 ;  /* 0x0000000000007b1d */ /* 0x000fec0000010000 */
[----:B--2---:R-:W-:Y:S05]  /*2b3e0*/  @!P1 BRA `(.L_x_6) ;  /* 0x0000000000849947 */ /* 0x004fea0003800000 */
[----:B-----5:R-:W-:Y:S04]  /*2b3f0*/  LDS.128 R4, [R134+0x80000] ;  /* 0x0800000086047984 */ /* 0x020fe80000000c00 */
[----:B------:R-:W-:Y:S04]  /*2b400*/  LDS.128 R8, [R134+0x80010] ;  /* 0x0800100086087984 */ /* 0x000fe80000000c00 */
        /* <DEDUP_REMOVED lines=29> */
[----:B------:R-:W1:Y:S02]  /*2b5e0*/  LDS.128 R128, [R134+0x801f0] ;  /* 0x0801f00086807984 */ /* 0x000e640000000c00 */
[----:B-1----:R1:W-:Y:S02]  /*2b5f0*/  STTM.x128 tmem[UR11+0x100], R4 ;  /* 0x00010004000079ed */ /* 0x0023e400083c000b */
.L_x_6:
[----:B-1----:R-:W2:Y:S01]  /*2b600*/  LDL.LU.64 R10, [R1+0x90] ;  /* 0x00009000010a7983 */ /* 0x002ea20000300a00 */
[----:B------:R-:W1:Y:S03]  /*2b610*/  LDC R7, c[0x0][0x3a0] ;  /* 0x0000e800ff077b82 */ /* 0x000e660000000800 */
[----:B------:R-:W3:Y:S01]  /*2b620*/  LDL.LU.64 R8, [R1+0x98] ;  /* 0x0000980001087983 */ /* 0x000ee20000300a00 */
[----:B------:R-:W-:Y:S01]  /*2b630*/  ISETP.NE.U32.AND P1, PT, RZ, UR5, PT ;  /* 0x00000005ff007c0c */ /* 0x000fe2000bf25070 */
[----:B------:R-:W-:Y:S01]  /*2b640*/  UIADD3 UR12, UPT, UPT, UR10, 0x100, URZ ;  /* 0x000001000a0c7890 */ /* 0x000fe2000fffe0ff */
[----:B-----5:R-:W-:Y:S01]  /*2b650*/  IADD3 R251, PT, PT, R134, 0x100000, RZ ;  /* 0x0010000086fb7810 */ /* 0x020fe20007ffe0ff */
[----:B------:R-:W4:Y:S01]  /*2b660*/  FENCE.VIEW.ASYNC.T ;  /* 0x00000000000073c6 */ /* 0x000f220000000200 */
[----:B------:R-:W2:Y:S08]  /*2b670*/  LDC R4, c[0x0][0x3a0] ;  /* 0x0000e800ff047b82 */ /* 0x000eb00000000800 */
[----:B------:R-:W2:Y:S08]  /*2b680*/  LDC R5, c[0x0][0x3a0] ;  /* 0x0000e800ff057b82 */ /* 0x000eb00000000800 */
[----:B------:R-:W2:Y:S01]  /*2b690*/  LDC R6, c[0x0][0x3a0] ;  /* 0x0000e800ff067b82 */ /* 0x000ea20000000800 */
[----:B-1----:R-:W-:-:S07]  /*2b6a0*/  VIADD R7, R7, 0x7f ;  /* 0x0000007f07077836 */ /* 0x002fce0000000000 */
[----:B----4-:R-:W-:Y:S01]  /*2b6b0*/  BAR.SYNC.DEFER_BLOCKING 0x0 ;  /* 0x0000000000007b1d */ /* 0x010fe20000010000 */
[-C--:B--2---:R-:W-:Y:S02]  /*2b6c0*/  IADD3 R224, P4, PT, R10, R2.reuse, RZ ;  /* 0x000000020ae07210 */ /* 0x084fe40007f9e0ff */
[----:B---3--:R-:W-:-:S03]  /*2b6d0*/  IADD3 R222, P5, PT, R8, R2, RZ ;  /* 0x0000000208de7210 */ /* 0x008fc60007fbe0ff */
[--C-:B------:R-:W-:Y:S01]  /*2b6e0*/  IMAD.X R225, R11, 0x1, R0.reuse, P4 ;  /* 0x000000010be17824 */ /* 0x100fe200020e0600 */
[----:B------:R-:W-:Y:S01]  /*2b6f0*/  ISETP.LT.OR P4, PT, R7, 0x80, P1 ;  /* 0x000000800700780c */ /* 0x000fe20000f81670 */
[----:B------:R-:W-:-:S12]  /*2b700*/  IMAD.X R223, R9, 0x1, R0, P5 ;  /* 0x0000000109df7824 */ /* 0x000fd800028e0600 */
[----:B------:R-:W-:Y:S05]  /*2b710*/  @P4 BRA `(.L_x_7) ;  /* 0x0000000400384947 */ /* 0x000fea0003800000 */
[----:B------:R-:W-:Y:S01]  /*2b720*/  USHF.R.U32.HI UR70, URZ, 0x4, UR9 ;  /* 0x00000004ff467899 */ /* 0x000fe20008011609 */
[----:B------:R-:W-:Y:S01]  /*2b730*/  UMOV UR20, URZ ;  /* 0x000000ff00147c82 */ /* 0x000fe20008000000 */
[----:B------:R-:W-:Y:S02]  /*2b740*/  UIADD3 UR28, UPT, UPT, UR10, 0x108, URZ ;  /* 0x000001080a1c7890 */ /* 0x000fe4000fffe0ff */
[----:B------:R-:W-:Y:S02]  /*2b750*/  USGXT.U32 UR70, UR70, 0xe ;  /* 0x0000000e4646789a */ /* 0x000fe40008000000 */
[----:B------:R-:W-:Y:S02]  /*2b760*/  UIADD3 UR77, UPT, UPT, UR10, 0x110, URZ ;  /* 0x000001100a4d7890 */ /* 0x000fe4000fffe0ff */
[----:B------:R-:W-:Y:S02]  /*2b770*/  UIADD3 UR60, UP1, UPT, UR70, 0x2, URZ ;  /* 0x00000002463c7890 */ /* 0x000fe4000ff3e0ff */
[----:B------:R-:W-:-:S02]  /*2b780*/  UIADD3 UR13, UPT, UPT, UR10, 0x118, URZ ;  /* 0x000001180a0d7890 */ /* 0x000fc4000fffe0ff */
[----:B------:R-:W-:Y:S02]  /*2b790*/  UIADD3.X UR61, UPT, UPT, UR20, 0x40004040, URZ, UP1, !UPT ;  /* 0x40004040143d7890 */ /* 0x000fe40008ffe4ff */
[----:B------:R-:W-:Y:S02]  /*2b7a0*/  UIADD3 UR6, UPT, UPT, UR10, 0x120, URZ ;  /* 0x000001200a067890 */ /* 0x000fe4000fffe0ff */
[----:B------:R-:W-:Y:S02]  /*2b7b0*/  UIADD3.64 UR66, UPT, UPT, UR60, 0x2, URZ ;  /* 0x000000023c427897 */ /* 0x000fe4000fffe0ff */
[----:B------:R-:W-:Y:S02]  /*2b7c0*/  UIADD3.64 UR58, UPT, UPT, UR60, 0x4, URZ ;  /* 0x000000043c3a7897 */ /* 0x000fe4000fffe0ff */
[----:B------:R-:W-:Y:S02]  /*2b7d0*/  UIADD3.64 UR56, UPT, UPT, UR60, 0x7fe, URZ ;  /* 0x000007fe3c387897 */ /* 0x000fe4000fffe0ff */
[----:B------:R-:W-:-:S02]  /*2b7e0*/  UIADD3 UR5, UPT, UPT, UR10, 0x128, URZ ;  /* 0x000001280a057890 */ /* 0x000fc4000fffe0ff */
[----:B------:R-:W-:Y:S02]  /*2b7f0*/  UIADD3.64 UR54, UPT, UPT, UR60, 0x800, URZ ;  /* 0x000008003c367897 */ /* 0x000fe4000fffe0ff */
[----:B------:R-:W-:Y:S02]  /*2b800*/  UIADD3 UR7, UPT, UPT, UR10, 0x130, URZ ;  /* 0x000001300a077890 */ /* 0x000fe4000fffe0ff */
[----:B------:R-:W-:Y:S01]  /*2b810*/  UIADD3.64 UR52, UPT, UPT, UR60, 0x802, URZ ;  /* 0x000008023c347897 */ /* 0x000fe2000fffe0ff */
[----:B------:R-:W-:Y:S01]  /*2b820*/  UMOV UR72, 0x0 ;  /* 0x0000000000487882 */ /* 0x000fe20000000000 */
[----:B------:R-:W-:Y:S01]  /*2b830*/  UMOV UR73, 0x8400910 ;  /* 0x0840091000497882 */ /* 0x000fe20000000000 */
[----:B------:R-:W-:Y:S02]  /*2b840*/  UIADD3 UR8, UPT, UPT, UR10, 0x138, URZ ;  /* 0x000001380a087890 */ /* 0x000fe4000fffe0ff */
[----:B------:R-:W-:Y:S01]  /*2b850*/  UIADD3.64 UR50, UPT, UPT, UR60, 0x804, URZ ;  /* 0x000008043c327897 */ /* 0x000fe2000fffe0ff */
[----:B------:R-:W-:Y:S01]  /*2b860*/  UMOV UR71, 0x40004040 ;  /* 0x4000404000477882 */ /* 0x000fe20000000000 */
[----:B------:R-:W-:Y:S01]  /*2b870*/  UMOV UR68, 0x0 ;  /* 0x0000000000447882 */ /* 0x000fe20000000000 */
[----:B------:R-:W-:Y:S01]  /*2b880*/  UMOV UR69, 0x8400910 ;  /* 0x0840091000457882 */ /* 0x000fe20000000000 */
[----:B------:R-:W-:-:S02]  /*2b890*/  UIADD3 UR14, UPT, UPT, UR10, 0x140, URZ ;  /* 0x000001400a0e7890 */ /* 0x000fc4000fffe0ff */
[----:B------:R1:W-:Y:S01]  /*2b8a0*/  UTCHMMA tmem[UR12], gdesc[UR70], tmem[UR10], tmem[UR72], idesc[UR73], !UPT ;  /* 0x00ff48460c0079ea */ /* 0x0003e2000f80000a */
[----:B------:R-:W-:Y:S02]  /*2b8b0*/  UIADD3.64 UR48, UPT, UPT, UR60, 0xffe, URZ ;  /* 0x00000ffe3c307897 */ /* 0x000fe4000fffe0ff */
[----:B------:R2:W-:Y:S01]  /*2b8c0*/  UTCHMMA tmem[UR28], gdesc[UR60], tmem[UR10], tmem[UR68], idesc[UR69], UPT ;  /* 0x00ff443c1c0079ea */ /* 0x0005e2000b80000a */
[----:B------:R-:W-:Y:S01]  /*2b8d0*/  UMOV UR64, 0x0 ;  /* 0x0000000000407882 */ /* 0x000fe20000000000 */
[----:B------:R-:W-:Y:S01]  /*2b8e0*/  UMOV UR65, 0x8400910 ;  /* 0x0840091000417882 */ /* 0x000fe20000000000 */
[----:B------:R-:W-:Y:S02]  /*2b8f0*/  UIADD3 UR15, UPT, UPT, UR10, 0x148, URZ ;  /* 0x000001480a0f7890 */ /* 0x000fe4000fffe0ff */
[----:B------:R3:W-:Y:S01]  /*2b900*/  UTCHMMA tmem[UR77], gdesc[UR66], tmem[UR10], tmem[UR64], idesc[UR65], UPT ;  /* 0x00ff40424d0079ea */ /* 0x0007e2000b80000a */
[----:B------:R-:W-:Y:S02]  /*2b910*/  UIADD3.64 UR44, UPT, UPT, UR60, 0x1000, URZ ;  /* 0x000010003c2c7897 */ /* 0x000fe4000fffe0ff */
[----:B------:R-:W-:-:S02]  /*2b920*/  UIADD3 UR16, UPT, UPT, UR10, 0x150, URZ ;  /* 0x000001500a107890 */ /* 0x000fc4000fffe0ff */
[----:B------:R-:W-:Y:S01]  /*2b930*/  UIADD3.64 UR40, UPT, UPT, UR60, 0x1002, URZ ;  /* 0x000010023c287897 */ /* 0x000fe2000fffe0ff */
[----:B-1----:R-:W-:Y:S01]  /*2b940*/  UMOV UR70, 0x0 ;  /* 0x0000000000467882 */ /* 0x002fe20000000000 */
[----:B------:R-:W-:Y:S01]  /*2b950*/  UMOV UR71, 0x8400910 ;  /* 0x0840091000477882 */ /* 0x000fe20000000000 */
[----:B------:R-:W-:Y:S02]  /*2b960*/  UIADD3 UR17, UPT, UPT, UR10, 0x158, URZ ;  /* 0x000001580a117890 */ /* 0x000fe4000fffe0ff */
[----:B------:R3:W-:Y:S01]  /*2b970*/  UTCHMMA tmem[UR13], gdesc[UR58], tmem[UR10], tmem[UR70], idesc[UR71], UPT ;  /* 0x00ff463a0d0079ea */ /* 0x0007e2000b80000a */
[----:B------:R-:W-:Y:S01]  /*2b980*/  UMOV UR24, UR4 ;  /* 0x0000000400187c82 */ /* 0x000fe20008000000 */
[----:B------:R-:W-:Y:S01]  /*2b990*/  UMOV UR25, URZ ;  /* 0x000000ff00197c82 */ /* 0x000fe20008000000 */
[----:B------:R-:W-:Y:S01]  /*2b9a0*/  UIADD3.64 UR36, UPT, UPT, UR60, 0x1004, URZ ;  /* 0x000010043c247897 */ /* 0x000fe2000fffe0ff */
[----:B------:R3:W-:Y:S01]  /*2b9b0*/  UTCHMMA tmem[UR6], gdesc[UR56], tmem[UR10], tmem[UR72], idesc[UR73], UPT ;  /* 0x00ff4838060079ea */ /* 0x0007e2000b80000a */
[----:B------:R-:W-:-:S02]  /*2b9c0*/  UIADD3 UR18, UPT, UPT, UR10, 0x160, URZ ;  /* 0x000001600a127890 */ /* 0x000fc4000fffe0ff */
[----:B------:R3:W-:Y:S01]  /*2b9d0*/  UTCHMMA tmem[UR5], gdesc[UR54], tmem[UR10], tmem[UR64], idesc[UR65], UPT ;  /* 0x00ff4036050079ea */ /* 0x0007e2000b80000a */
[----:B------:R-:W-:Y:S01]  /*2b9e0*/  UIADD3.64 UR32, UPT, UPT, UR60, 0x17fe, URZ ;  /* 0x000017fe3c207897 */ /* 0x000fe2000fffe0ff */
[----:B------:R3:W-:Y:S01]  /*2b9f0*/  UTCHMMA tmem[UR7], gdesc[UR52], tmem[UR10], tmem[UR68], idesc[UR69], UPT ;  /* 0x00ff4434070079ea */ /* 0x0007e2000b80000a */
[----:B------:R-:W-:Y:S02]  /*2ba00*/  UIADD3 UR19, UPT, UPT, UR10, 0x168, URZ ;  /* 0x000001680a137890 */ /* 0x000fe4000fffe0ff */
[----:B------:R3:W-:Y:S01]  /*2ba10*/  UTCHMMA tmem[UR8], gdesc[UR50], tmem[UR10], tmem[UR70], idesc[UR71], UPT ;  /* 0x00ff4632080079ea */ /* 0x0007e2000b80000a */
[----:B------:R-:W-:Y:S01]  /*2ba20*/  UMOV UR76, UR24 ;  /* 0x00000018004c7c82 */ /* 0x000fe20008000000 */
[----:B--2---:R-:W-:Y:S01]  /*2ba30*/  UIADD3.64 UR28, UPT, UPT, UR60, 0x1800, URZ ;  /* 0x000018003c1c7897 */ /* 0x004fe2000fffe0ff */
[----:B------:R3:W-:Y:S01]  /*2ba40*/  UTCHMMA tmem[UR14], gdesc[UR48], tmem[UR10], tmem[UR72], idesc[UR73], UPT ;  /* 0x00ff48300e0079ea */ /* 0x0007e2000b80000a */
[----:B------:R-:W-:Y:S02]  /*2ba50*/  UIADD3 UR74, UPT, UPT, UR10, 0x170, URZ ;  /* 0x000001700a4a7890 */ /* 0x000fe4000fffe0ff */
[----:B------:R-:W-:-:S02]  /*2ba60*/  UIADD3.64 UR24, UPT, UPT, UR60, 0x1802, URZ ;  /* 0x000018023c187897 */ /* 0x000fc4000fffe0ff */
[----:B------:R-:W-:Y:S02]  /*2ba70*/  UIADD3 UR75, UPT, UPT, UR10, 0x178, URZ ;  /* 0x000001780a4b7890 */ /* 0x000fe4000fffe0ff */
[----:B------:R-:W-:Y:S01]  /*2ba80*/  UIADD3.64 UR62, UPT, UPT, UR60, 0x1804, URZ ;  /* 0x000018043c3e7897 */ /* 0x000fe2000fffe0ff */
[----:B------:R-:W-:Y:S01]  /*2ba90*/  UMOV UR46, 0x0 ;  /* 0x00000000002e7882 */ /* 0x000fe20000000000 */
[----:B------:R-:W-:Y:S01]  /*2baa0*/  UMOV UR47, 0x8400910 ;  /* 0x08400910002f7882 */ /* 0x000fe20000000000 */
[----:B------:R-:W-:Y:S01]  /*2bab0*/  UMOV UR42, 0x0 ;  /* 0x00000000002a7882 */ /* 0x000fe20000000000 */
[----:B------:R-:W-:Y:S01]  /*2bac0*/  UMOV UR43, 0x8400910 ;  /* 0x08400910002b7882 */ /* 0x000fe20000000000 */
[----:B------:R-:W-:Y:S01]  /*2bad0*/  UMOV UR38, 0x0 ;  /* 0x0000000000267882 */ /* 0x000fe20000000000 */
[----:B------:R-:W-:Y:S01]  /*2bae0*/  UMOV UR39, 0x8400910 ;  /* 0x0840091000277882 */ /* 0x000fe20000000000 */
[----:B------:R3:W-:Y:S01]  /*2baf0*/  UTCHMMA tmem[UR15], gdesc[UR44], tmem[UR10], tmem[UR46], idesc[UR47], UPT ;  /* 0x00ff2e2c0f0079ea */ /* 0x0007e2000b80000a */
        /* <DEDUP_REMOVED lines=12> */
[----:B------:R3:W-:Y:S01]  /*2bbc0*/  UTCHMMA tmem[UR74], gdesc[UR24], tmem[UR10], tmem[UR26], idesc[UR27], UPT ;  /* 0x00ff1a184a0079ea */ /* 0x0007e2000b80000a */
[----:B------:R3:W-:Y:S01]  /*2bbd0*/  UTCHMMA tmem[UR75], gdesc[UR62], tmem[UR10], tmem[UR20], idesc[UR21], UPT ;  /* 0x00ff143e4b0079ea */ /* 0x0007e2000b80000a */
[----:B------:R3:W-:Y:S01]  /*2bbe0*/  UTCBAR [UR76], URZ ;  /* 0x000000ff4c0073e9 */ /* 0x0007e200080000ff */
[----:B------:R-:W-:Y:S01]  /*2bbf0*/  NOP ;  /* 0x0000000000007918 */ /* 0x000fe20000000000 */
.L_x_7:
[----:B------:R-:W2:Y:S01]  /*2bc00*/  LDL.LU.64 R18, [R1+0xa0] ;  /* 0x0000a00001127983 */ /* 0x000ea20000300a00 */
[----:B------:R-:W-:Y:S01]  /*2bc10*/  BAR.SYNC.DEFER_BLOCKING 0x0 ;  /* 0x0000000000007b1d */ /* 0x000fe20000010000 */
[----:B------:R-:W-:Y:S02]  /*2bc20*/  VIADD R4, R4, 0xfffffe7d ;  /* 0xfffffe7d04047836 */ /* 0x000fe40000000000 */
[----:B------:R-:W-:-:S05]  /*2bc30*/  VIADD R5, R5, 0xfffffe7c ;  /* 0xfffffe7c05057836 */ /* 0x000fca0000000000 */
[----:B------:R-:W1:Y:S01]  /*2bc40*/  LDC R98, c[0x0][0x3a0] ;  /* 0x0000e800ff627b82 */ /* 0x000e620000000800 */
[----:B------:R-:W4:Y:S04]  /*2bc50*/  LDL.LU.64 R16, [R1+0xa8] ;  /* 0x0000a80001107983 */ /* 0x000f280000300a00 */
[----:B------:R-:W5:Y:S03]  /*2bc60*/  LDL.LU.64 R14, [R1+0xb0] ;  /* 0x0000b000010e7983 */ /* 0x000f660000300a00 */
[----:B------:R-:W3:Y:S01]  /*2bc70*/  LDC R99, c[0x0][0x3a0] ;  /* 0x0000e800ff637b82 */ /* 0x000ee20000000800 */
[----:B------:R-:W3:Y:S04]  /*2bc80*/  LDL.LU.64 R12, [R1+0xc0] ;  /* 0x0000c000010c7983 */ /* 0x000ee80000300a00 */
[----:B------:R-:W3:Y:S03]  /*2bc90*/  LDL.LU.64 R10, [R1+0xc8] ;  /* 0x0000c800010a7983 */ /* 0x000ee60000300a00 */
[----:B------:R-:W1:Y:S01]  /*2bca0*/  LDC R134, c[0x0][0x3a0] ;  /* 0x0000e800ff867b82 */ /* 0x000e620000000800 */
[----:B------:R-:W3:Y:S01]  /*2bcb0*/  LDL.LU.64 R8, [R1+0xd0] ;  /* 0x0000d00001087983 */ /* 0x000ee20000300a00 */
[----:B------:R-:W-:Y:S01]  /*2bcc0*/  ISETP.GE.U32.AND P4, PT, R4, 0x7ffffdfe, PT ;  /* 0x7ffffdfe0400780c */ /* 0x000fe20003f86070 */
[----:B------:R-:W-:-:S02]  /*2bcd0*/  VIADD R4, R6, 0xfffffe7b ;  /* 0xfffffe7b06047836 */ /* 0x000fc40000000000 */
[----:B------:R-:W-:Y:S03]  /*2bce0*/  STL.64 [R1+0x13c0], R156 ;  /* 0x0013c09c01007387 */ /* 0x000fe60000100a00 */
[----:B------:R-:W1:Y:S01]  /*2bcf0*/  LDC R6, c[0x0][0x3a0] ;  /* 0x0000e800ff067b82 */ /* 0x000e620000000800 */
[----:B------:R-:W-:Y:S04]  /*2bd00*/  STL.64 [R1+0x13b8], R210 ;  /* 0x0013b8d201007387 */ /* 0x000fe80000100a00 */
[----:B------:R1:W-:Y:S03]  /*2bd10*/  STL.64 [R1+0x13b0], R194 ;  /* 0x0013b0c201007387 */ /* 0x0003e60000100a00 */
[----:B------:R-:W1:Y:S01]  /*2bd20*/  LDC R250, c[0x0][0x3a0] ;  /* 0x0000e800fffa7b82 */ /* 0x000e620000000800 */
[----:B------:R-:W-:Y:S04]  /*2bd30*/  STL.64 [R1+0x13a8], R154 ;  /* 0x0013a89a01007387 */ /* 0x000fe80000100a00 */
[----:B------:R1:W-:Y:S03]  /*2bd40*/  STL.64 [R1+0x13a0], R152 ;  /* 0x0013a09801007387 */ /* 0x0003e60000100a00 */
[----:B------:R-:W1:Y:S01]  /*2bd50*/  LDC R252, c[0x0][0x3a0] ;  /* 0x0000e800fffc7b82 */ /* 0x000e620000000800 */
[----:B------:R-:W-:Y:S04]  /*2bd60*/  STL.64 [R1+0x1398], R150 ;  /* 0x0013989601007387 */ /* 0x000fe80000100a00 */
[----:B------:R-:W-:Y:S04]  /*2bd70*/  STL.64 [R1+0x1390], R230 ;  /* 0x001390e601007387 */ /* 0x000fe80000100a00 */
[----:B------:R-:W-:Y:S04]  /*2bd80*/  STL.64 [R1+0x1388], R208 ;  /* 0x001388d001007387 */ /* 0x000fe80000100a00 */
[----:B------:R-:W-:Y:S04]  /*2bd90*/  STL.64 [R1+0x1380], R192 ;  /* 0x001380c001007387 */ /* 0x000fe80000100a00 */
[----:B------:R-:W-:Y:S04]  /*2bda0*/  STL.64 [R1+0x1378], R148 ;  /* 0x0013789401007387 */ /* 0x000fe80000100a00 */
[----:B------:R-:W-:Y:S04]  /*2bdb0*/  STL.64 [R1+0x1370], R146 ;  /* 0x0013709201007387 */ /* 0x000fe80000100a00 */
[----:B------:R1:W-:Y:S04]  /*2bdc0*/  STL.64 [R1+0x1368], R144 ;  /* 0x0013689001007387 */ /* 0x0003e80000100a00 */
[----:B------:R-:W-:Y:S01]  /*2bdd0*/  @!PT LDS RZ, [RZ] ;  /* 0x00000000fffff984 */ /* 0x000fe20000000800 */
[----:B------:R-:W-:Y:S01]  /*2bde0*/  @!PT LDS RZ, [RZ] ;  /* 0x00000000fffff984 */ /* 0x000fe20000000800 */
[----:B------:R-:W-:Y:S01]  /*2bdf0*/  @!PT LDS RZ, [RZ] ;  /* 0x00000000fffff984 */ /* 0x000fe20000000800 */
[----:B------:R-:W-:Y:S01]  /*2be00*/  LDGSTS.E [R251+-0x80000], desc[UR22][R224.64], !P2 ;  /* 0x80000000e0fb7fae */ /* 0x000fe2000d1a1016 */
[----:B------:R-:W-:-:S02]  /*2be10*/  ISETP.GE.U32.AND P2, PT, R4, 0x7ffffdfc, PT ;  /* 0x7ffffdfc0400780c */ /* 0x000fc40003f46070 */
[----:B------:R-:W1:Y:S01]  /*2be20*/  LDC R4, c[0x0][0x3a0] ;  /* 0x0000e800ff047b82 */ /* 0x000e620000000800 */
[----:B------:R-:W-:Y:S01]  /*2be30*/  LDGSTS.E [R251+-0x7fffc], desc[UR22][R222.64], !P3 ;  /* 0x80004000defb7fae */ /* 0x000fe2000d9a1016 */
[----:B------:R-:W-:-:S06]  /*2be40*/  ISETP.GE.U32.AND P3, PT, R5, 0x7ffffdfd, PT ;  /* 0x7ffffdfd0500780c */ /* 0x000fcc0003f66070 */
[----:B------:R-:W1:Y:S01]  /*2be50*/  LDC R5, c[0x0][0x3a0] ;  /* 0x0000e800ff057b82 */ /* 0x000e620000000800 */
[----:B--2---:R-:W-:-:S05]  /*2be60*/  IADD3 R220, P5, PT, R18, R2, RZ ;  /* 0x0000000212dc7210 */ /* 0x004fca0007fbe0ff */
[----:B------:R-:W-:Y:S02]  /*2be70*/  IMAD.X R221, R19, 0x1, R0, P5 ;  /* 0x0000000113dd7824 */ /* 0x000fe400028e0600 */
[----:B------:R-:W2:Y:S01]  /*2be80*/  LDL.LU.64 R18, [R1+0xd8] ;  /* 0x0000d80001127983 */ /* 0x000ea20000300a00 */
[----:B-1----:R-:W-:-:S03]  /*2be90*/  VIADD R4, R4, 0xfffffe7a ;  /* 0xfffffe7a04047836 */ /* 0x002fc60000000000 */
[----:B------:R-:W-:Y:S01]  /*2bea0*/  LDGSTS.E [R251+-0x7fff8], desc[UR22][R220.64], !P4 ;  /* 0x80008000dcfb7fae */ /* 0x000fe2000e1a1016 */
[----:B----4-:R-:W-:-:S04]  /*2beb0*/  IADD3 R218, P5, PT, R16, R2, RZ ;  /* 0x0000000210da7210 */ /* 0x010fc80007fbe0ff */
[----:B------:R-:W-:Y:S02]  /*2bec0*/  IADD3.X R219, PT, PT, R17, R0, RZ, P5, !PT ;  /* 0x0000000011db7210 */ /* 0x000fe40002ffe4ff */
[----:B------:R-:W4:Y:S01]  /*2bed0*/  LDL.LU.64 R16, [R1+0xe0] ;  /* 0x0000e00001107983 */ /* 0x000f220000300a00 */
[-C--:B-----5:R-:W-:Y:S02]  /*2bee0*/  IADD3 R128, P5, PT, R14, R2.reuse, RZ ;  /* 0x000000020e807210 */ /* 0x0a0fe40007fbe0ff */
[----:B------:R-:W-:Y:S01]  /*2bef0*/  ISETP.GE.U32.AND P4, PT, R4, 0x7ffffdfb, PT ;  /* 0x7ffffdfb0400780c */ /* 0x000fe20003f86070 */
[----:B------:R-:W-:Y:S02]  /*2bf00*/  LDGSTS.E [R251+-0x7fff4], desc[UR22][R218.64], !P3 ;  /* 0x8000c000dafb7fae */ /* 0x000fe4000d9a1016 */
[----:B------:R-:W-:Y:S02]  /*2bf10*/  IMAD.X R129, R15, 0x1, R0, P5 ;  /* 0x000000010f817824 */ /* 0x000fe400028e0600 */
[----:B------:R-:W5:Y:S01]  /*2bf20*/  LDL.LU.64 R14, [R1+0xe8] ;  /* 0x0000e800010e7983 */ /* 0x000f620000300a00 */
[----:B---3--:R-:W-:Y:S01]  /*2bf30*/  IADD3 R124, P5, PT, R12, R2, RZ ;  /* 0x000000020c7c7210 */ /* 0x008fe20007fbe0ff */
[----:B------:R-:W-:-:S02]  /*2bf40*/  VIADD R4, R6, 0xfffffe78 ;  /* 0xfffffe7806047836 */ /* 0x000fc40000000000 */
[----:B------:R-:W-:Y:S01]  /*2bf50*/  LDGSTS.E [R251+-0x7fff0], desc[UR22][R128.64], !P2 ;  /* 0x8001000080fb7fae */ /* 0x000fe2000d1a1016 */
[----:B------:R-:W-:Y:S01]  /*2bf60*/  IADD3.X R125, PT, PT, R13, R0, RZ, P5, !PT ;  /* 0x000000000d7d7210 */ /* 0x000fe20002ffe4ff */
[----:B------:R-:W1:Y:S01]  /*2bf70*/  LDC R6, c[0x0][0x3a0] ;  /* 0x0000e800ff067b82 */ /* 0x000e620000000800 */
[-C--:B------:R-:W-:Y:S01]  /*2bf80*/  IADD3 R120, P5, PT, R10, R2.reuse, RZ ;  /* 0x000000020a787210 */ /* 0x080fe20007fbe0ff */
[----:B------:R-:W3:Y:S04]  /*2bf90*/  LDL.LU.64 R12, [R1+0xf8] ;  /* 0x0000f800010c7983 */ /* 0x000ee80000300a00 */
[--C-:B------:R-:W-:Y:S01]  /*2bfa0*/  IMAD.X R121, R11, 0x1, R0.reuse, P5 ;  /* 0x000000010b797824 */ /* 0x100fe200028e0600 */
[----:B------:R-:W-:Y:S01]  /*2bfb0*/  IADD3 R116, P5, PT, R8, R2, RZ ;  /* 0x0000000208747210 */ /* 0x000fe20007fbe0ff */
[----:B------:R-:W3:Y:S04]  /*2bfc0*/  LDL.LU.64 R10, [R1+0x100] ;  /* 0x00010000010a7983 */ /* 0x000ee80000300a00 */
[----:B------:R-:W-:Y:S01]  /*2bfd0*/  IMAD.X R117, R9, 0x1, R0, P5 ;  /* 0x0000000109757824 */ /* 0x000fe200028e0600 */
[----:B------:R-:W-:Y:S01]  /*2bfe0*/  ISETP.GE.U32.AND P2, PT, R4, 0x7ffffdf9, PT ;  /* 0x7ffffdf90400780c */ /* 0x000fe20003f46070 */
[----:B------:R-:W3:Y:S01]  /*2bff0*/  LDL.LU.64 R8, [R1+0x108] ;  /* 0x0001080001087983 */ /* 0x000ee20000300a00 */
[----:B------:R-:W1:Y:S01]  /*2c000*/  LDC R4, c[0x0][0x3a0] ;  /* 0x0000e800ff047b82 */ /* 0x000e620000000800 */
[----:B------:R-:W-:-:S02]  /*2c010*/  VIADD R5, R5, 0xfffffe79 ;  /* 0xfffffe7905057836 */ /* 0x000fc40000000000 */
[----:B------:R-:W-:Y:S01]  /*2c020*/  LDGSTS.E [R251+-0x7ffec], desc[UR22][R124.64], !P4 ;  /* 0x800140007cfb7fae */ /* 0x000fe2000e1a1016 */
[----:B--2---:R-:W-:-:S05]  /*2c030*/  IADD3 R112, P5, PT, R18, R2, RZ ;  /* 0x0000000212707210 */ /* 0x004fca0007fbe0ff */
[----:B------:R-:W-:Y:S02]  /*2c040*/  IMAD.X R113, R19, 0x1, R0, P5 ;  /* 0x0000000113717824 */ /* 0x000fe400028e0600 */
[----:B------:R-:W2:Y:S01]  /*2c050*/  LDL.LU.64 R18, [R1+0x110] ;  /* 0x0001100001127983 */ /* 0x000ea20000300a00 */
[----:B----4-:R-:W-:-:S05]  /*2c060*/  IADD3 R108, P5, PT, R16, R2, RZ ;  /* 0x00000002106c7210 */ /* 0x010fca0007fbe0ff */
[----:B------:R-:W-:Y:S02]  /*2c070*/  IMAD.X R109, R17, 0x1, R0, P5 ;  /* 0x00000001116d7824 */ /* 0x000fe400028e0600 */
[----:B------:R-:W4:Y:S01]  /*2c080*/  LDL.LU.64 R16, [R1+0x118] ;  /* 0x0001180001107983 */ /* 0x000f220000300a00 */
[----:B-----5:R-:W-:-:S05]  /*2c090*/  IADD3 R104, P5, PT, R14, R2, RZ ;  /* 0x000000020e687210 */ /* 0x020fca0007fbe0ff */
[----:B------:R-:W-:Y:S02]  /*2c0a0*/  IMAD.X R105, R15, 0x1, R0, P5 ;  /* 0x000000010f697824 */ /* 0x000fe400028e0600 */
[----:B------:R-:W5:Y:S01]  /*2c0b0*/  LDL.LU.64 R14, [R1+0x120] ;  /* 0x00012000010e7983 */ /* 0x000f620000300a00 */
[----:B---3--:R-:W-:-:S05]  /*2c0c0*/  IADD3 R100, P5, PT, R12, R2, RZ ;  /* 0x000000020c647210 */ /* 0x008fca0007fbe0ff */
[--C-:B------:R-:W-:Y:S01]  /*2c0d0*/  IMAD.X R101, R13, 0x1, R0.reuse, P5 ;  /* 0x000000010d657824 */ /* 0x100fe200028e0600 */
[-C--:B------:R-:W-:Y:S01]  /*2c0e0*/  IADD3 R96, P5, PT, R10, R2.reuse, RZ ;  /* 0x000000020a607210 */ /* 0x080fe20007fbe0ff */
[----:B------:R-:W3:Y:S04]  /*2c0f0*/  LDL.LU.64 R12, [R1+0x130] ;  /* 0x00013000010c7983 */ /* 0x000ee80000300a00 */
[--C-:B------:R-:W-:Y:S01]  /*2c100*/  IMAD.X R97, R11, 0x1, R0.reuse, P5 ;  /* 0x000000010b617824 */ /* 0x100fe200028e0600 */
[----:B------:R-:W-:Y:S01]  /*2c110*/  IADD3 R94, P5, PT, R8, R2, RZ ;  /* 0x00000002085e7210 */ /* 0x000fe20007fbe0ff */
[----:B------:R-:W3:Y:S04]  /*2c120*/  LDL.LU.64 R10, [R1+0x138] ;  /* 0x00013800010a7983 */ /* 0x000ee80000300a00 */
[----:B------:R-:W-:-:S02]  /*2c130*/  IMAD.X R95, R9, 0x1, R0, P5 ;  /* 0x00000001095f7824 */ /* 0x000fc400028e0600 */
[----:B------:R-:W3:Y:S01]  /*2c140*/  LDL.LU.64 R8, [R1+0x140] ;  /* 0x0001400001087983 */ /* 0x000ee20000300a00 */
[----:B--2---:R-:W-:-:S05]  /*2c150*/  IADD3 R92, P5, PT, R18, R2, RZ ;  /* 0x00000002125c7210 */ /* 0x004fca0007fbe0ff */
[----:B------:R-:W-:Y:S02]  /*2c160*/  IMAD.X R93, R19, 0x1, R0, P5 ;  /* 0x00000001135d7824 */ /* 0x000fe400028e0600 */
[----:B------:R-:W2:Y:S01]  /*2c170*/  LDL.LU.64 R18, [R1+0x148] ;  /* 0x0001480001127983 */ /* 0x000ea20000300a00 */
[----:B----4-:R-:W-:-:S05]  /*2c180*/  IADD3 R90, P5, PT, R16, R2, RZ ;  /* 0x00000002105a7210 */ /* 0x010fca0007fbe0ff */
[----:B------:R-:W-:Y:S02]  /*2c190*/  IMAD.X R91, R17, 0x1, R0, P5 ;  /* 0x00000001115b7824 */ /* 0x000fe400028e0600 */
[----:B------:R-:W4:Y:S01]  /*2c1a0*/  LDL.LU.64 R16, [R1+0x150] ;  /* 0x0001500001107983 */ /* 0x000f220000300a00 */
[----:B-----5:R-:W-:-:S04]  /*2c1b0*/  IADD3 R88, P5, PT, R14, R2, RZ ;  /* 0x000000020e587210 */ /* 0x020fc80007fbe0ff */
[----:B------:R-:W-:Y:S02]  /*2c1c0*/  IADD3.X R89, PT, PT, R15, R0, RZ, P5, !PT ;  /* 0x000000000f597210 */ /* 0x000fe40002ffe4ff */
[----:B------:R-:W5:Y:S01]  /*2c1d0*/  LDL.LU.64 R14, [R1+0x158] ;  /* 0x00015800010e7983 */ /* 0x000f620000300a00 */
[----:B---3--:R-:W-:-:S05]  /*2c1e0*/  IADD3 R86, P5, PT, R12, R2, RZ ;  /* 0x000000020c567210 */ /* 0x008fca0007fbe0ff */
[----:B------:R-:W-:Y:S01]  /*2c1f0*/  IMAD.X R87, R13, 0x1, R0, P5 ;  /* 0x000000010d577824 */ /* 0x000fe200028e0600 */
[----:B------:R-:W-:Y:S01]  /*2c200*/  IADD3 R84, P5, PT, R10, R2, RZ ;  /* 0x000000020a547210 */ /* 0x000fe20007fbe0ff */
[----:B------:R-:W3:Y:S03]  /*2c210*/  LDL.LU.64 R12, [R1+0x160] ;  /* 0x00016000010c7983 */ /* 0x000ee60000300a00 */
[----:B------:R-:W-:Y:S02]  /*2c220*/  IADD3.X R85, PT, PT, R11, R0, RZ, P5, !PT ;  /* 0x000000000b557210 */ /* 0x000fe40002ffe4ff */
[----:B------:R-:W3:Y:S01]  /*2c230*/  LDL.LU.64 R10, [R1+0x168] ;  /* 0x00016800010a7983 */ /* 0x000ee20000300a00 */
[----:B------:R-:W-:-:S05]  /*2c240*/  IADD3 R82, P5, PT, R8, R2, RZ ;  /* 0x0000000208527210 */ /* 0x000fca0007fbe0ff */
[----:B------:R-:W-:Y:S02]  /*2c250*/  IMAD.X R83, R9, 0x1, R0, P5 ;  /* 0x0000000109537824 */ /* 0x000fe400028e0600 */
[----:B------:R-:W3:Y:S01]  /*2c260*/  LDL.LU.64 R8, [R1+0x170] ;  /* 0x0001700001087983 */ /* 0x000ee20000300a00 */
[----:B--2---:R-:W-:-:S04]  /*2c270*/  IADD3 R80, P5, PT, R18, R2, RZ ;  /* 0x0000000212507210 */ /* 0x004fc80007fbe0ff */
[----:B------:R-:W-:Y:S02]  /*2c280*/  IADD3.X R81, PT, PT, R19, R0, RZ, P5, !PT ;  /* 0x0000000013517210 */ /* 0x000fe40002ffe4ff */
[----:B------:R-:W2:Y:S01]  /*2c290*/  LDL.LU.64 R18, [R1+0x180] ;  /* 0x0001800001127983 */ /* 0x000ea20000300a00 */
[----:B----4-:R-:W-:-:S05]  /*2c2a0*/  IADD3 R78, P5, PT, R16, R2, RZ ;  /* 0x00000002104e7210 */ /* 0x010fca0007fbe0ff */
[--C-:B------:R-:W-:Y:S01]  /*2c2b0*/  IMAD.X R79, R17, 0x1, R0.reuse, P5 ;  /* 0x00000001114f7824 */ /* 0x100fe200028e0600 */
[-C--:B-----5:R-:W-:Y:S01]  /*2c2c0*/  IADD3 R76, P5, PT, R14, R2.reuse, RZ ;  /* 0x000000020e4c7210 */ /* 0x0a0fe20007fbe0ff */
[----:B------:R-:W4:Y:S04]  /*2c2d0*/  LDL.LU.64 R16, [R1+0x188] ;  /* 0x0001880001107983 */ /* 0x000f280000300a00 */
[----:B------:R-:W-:Y:S02]  /*2c2e0*/  IMAD.X R77, R15, 0x1, R0, P5 ;  /* 0x000000010f4d7824 */ /* 0x000fe400028e0600 */
[----:B------:R-:W5:Y:S01]  /*2c2f0*/  LDL.LU.64 R14, [R1+0x190] ;  /* 0x00019000010e7983 */ /* 0x000f620000300a00 */
[----:B---3--:R-:W-:-:S05]  /*2c300*/  IADD3 R74, P5, PT, R12, R2, RZ ;  /* 0x000000020c4a7210 */ /* 0x008fca0007fbe0ff */
[--C-:B------:R-:W-:Y:S01]  /*2c310*/  IMAD.X R75, R13, 0x1, R0.reuse, P5 ;  /* 0x000000010d4b7824 */ /* 0x100fe200028e0600 */
[-C--:B------:R-:W-:Y:S01]  /*2c320*/  IADD3 R72, P5, PT, R10, R2.reuse, RZ ;  /* 0x000000020a487210 */ /* 0x080fe20007fbe0ff */
[----:B------:R-:W3:Y:S04]  /*2c330*/  LDL.LU.64 R12, [R1+0x1a0] ;  /* 0x0001a000010c7983 */ /* 0x000ee80000300a00 */
[----:B------:R-:W-:Y:S02]  /*2c340*/  IMAD.X R73, R11, 0x1, R0, P5 ;  /* 0x000000010b497824 */ /* 0x000fe400028e0600 */
[----:B------:R-:W3:Y:S01]  /*2c350*/  LDL.LU.64 R10, [R1+0x1a8] ;  /* 0x0001a800010a7983 */ /* 0x000ee20000300a00 */
[----:B------:R-:W-:-:S05]  /*2c360*/  IADD3 R70, P5, PT, R8, R2, RZ ;  /* 0x0000000208467210 */ /* 0x000fca0007fbe0ff */
[----:B------:R-:W-:Y:S02]  /*2c370*/  IMAD.X R71, R9, 0x1, R0, P5 ;  /* 0x0000000109477824 */ /* 0x000fe400028e0600 */
[----:B------:R-:W3:Y:S01]  /*2c380*/  LDL.LU.64 R8, [R1+0x1b0] ;  /* 0x0001b00001087983 */ /* 0x000ee20000300a00 */
[----:B--2---:R-:W-:-:S05]  /*2c390*/  IADD3 R68, P5, PT, R18, R2, RZ ;  /* 0x0000000212447210 */ /* 0x004fca0007fbe0ff */
[----:B------:R-:W-:Y:S02]  /*2c3a0*/  IMAD.X R69, R19, 0x1, R0, P5 ;  /* 0x0000000113457824 */ /* 0x000fe400028e0600 */
[----:B------:R-:W2:Y:S01]  /*2c3b0*/  LDL.LU.64 R18, [R1+0x1b8] ;  /* 0x0001b80001127983 */ /* 0x000ea20000300a00 */
[----:B----4-:R-:W-:-:S05]  /*2c3c0*/  IADD3 R66, P5, PT, R16, R2, RZ ;  /* 0x0000000210427210 */ /* 0x010fca0007fbe0ff */
[--C-:B------:R-:W-:Y:S01]  /*2c3d0*/  IMAD.X R67, R17, 0x1, R0.reuse, P5 ;  /* 0x0000000111437824 */ /* 0x100fe200028e0600 */
[-C--:B-----5:R-:W-:Y:S01]  /*2c3e0*/  IADD3 R64, P5, PT, R14, R2.reuse, RZ ;  /* 0x000000020e407210 */ /* 0x0a0fe20007fbe0ff */
[----:B------:R-:W4:Y:S04]  /*2c3f0*/  LDL.LU.64 R16, [R1+0x1c0] ;  /* 0x0001c00001107983 */ /* 0x000f280000300a00 */
[----:B------:R-:W-:Y:S02]  /*2c400*/  IMAD.X R65, R15, 0x1, R0, P5 ;  /* 0x000000010f417824 */ /* 0x000fe400028e0600 */
[----:B------:R-:W5:Y:S01]  /*2c410*/  LDL.64 R14, [R1+0x1d0] ;  /* 0x0001d000010e7983 */ /* 0x000f620000100a00 */
[----:B---3--:R-:W-:-:S05]  /*2c420*/  IADD3 R62, P5, PT, R12, R2, RZ ;  /* 0x000000020c3e7210 */ /* 0x008fca0007fbe0ff */
[--C-:B------:R-:W-:Y:S01]  /*2c430*/  IMAD.X R63, R13, 0x1, R0.reuse, P5 ;  /* 0x000000010d3f7824 */ /* 0x100fe200028e0600 */
[-C--:B------:R-:W-:Y:S01]  /*2c440*/  IADD3 R60, P5, PT, R10, R2.reuse, RZ ;  /* 0x000000020a3c7210 */ /* 0x080fe20007fbe0ff */
[----:B------:R-:W3:Y:S04]  /*2c450*/  LDL.64 R12, [R1+0x1d8] ;  /* 0x0001d800010c7983 */ /* 0x000ee80000100a00 */
[----:B------:R-:W-:Y:S02]  /*2c460*/  IMAD.X R61, R11, 0x1, R0, P5 ;  /* 0x000000010b3d7824 */ /* 0x000fe400028e0600 */
[----:B------:R-:W3:Y:S01]  /*2c470*/  LDL.LU.64 R10, [R1+0x1e8] ;  /* 0x0001e800010a7983 */ /* 0x000ee20000300a00 */
[----:B------:R-:W-:-:S04]  /*2c480*/  IADD3 R58, P5, PT, R8, R2, RZ ;  /* 0x00000002083a7210 */ /* 0x000fc80007fbe0ff */
[----:B------:R-:W-:Y:S02]  /*2c490*/  IADD3.X R59, PT, PT, R9, R0, RZ, P5, !PT ;  /* 0x00000000093b7210 */ /* 0x000fe40002ffe4ff */
[----:B------:R-:W3:Y:S01]  /*2c4a0*/  LDL.LU.64 R8, [R1+0x1f0] ;  /* 0x0001f00001087983 */ /* 0x000ee20000300a00 */
[----:B--2---:R-:W-:-:S05]  /*2c4b0*/  IADD3 R56, P5, PT, R18, R2, RZ ;  /* 0x0000000212387210 */ /* 0x004fca0007fbe0ff */
[----:B------:R-:W-:Y:S02]  /*2c4c0*/  IMAD.X R57, R19, 0x1, R0, P5 ;  /* 0x0000000113397824 */ /* 0x000fe400028e0600 */
[----:B------:R-:W2:Y:S01]  /*2c4d0*/  LDL.LU.64 R18, [R1+0x1f8] ;  /* 0x0001f80001127983 */ /* 0x000ea20000300a00 */
[----:B----4-:R-:W-:-:S04]  /*2c4e0*/  IADD3 R54, P5, PT, R16, R2, RZ ;  /* 0x0000000210367210 */ /* 0x010fc80007fbe0ff */
[----:B------:R-:W-:Y:S02]  /*2c4f0*/  IADD3.X R55, PT, PT, R17, R0, RZ, P5, !PT ;  /* 0x0000000011377210 */ /* 0x000fe40002ffe4ff */
[----:B------:R-:W4:Y:S01]  /*2c500*/  LDL.LU.64 R16, [R1+0x200] ;  /* 0x0002000001107983 */ /* 0x000f220000300a00 */
[----:B-----5:R-:W-:-:S05]  /*2c510*/  IADD3 R52, P5, PT, R14, R2, RZ ;  /* 0x000000020e347210 */ /* 0x020fca0007fbe0ff */
[----:B------:R-:W-:Y:S02]  /*2c520*/  IMAD.X R53, R15, 0x1, R0, P5 ;  /* 0x000000010f357824 */ /* 0x000fe400028e0600 */
[----:B------:R-:W5:Y:S01]  /*2c530*/  LDL.64 R14, [R1+0x208] ;  /* 0x00020800010e7983 */ /* 0x000f620000100a00 */
[----:B---3--:R-:W-:-:S04]  /*2c540*/  IADD3 R50, P5, PT, R12, R2, RZ ;  /* 0x000000020c327210 */ /* 0x008fc80007fbe0ff */
[----:B------:R-:W-:Y:S02]  /*2c550*/  IADD3.X R51, PT, PT, R13, R0, RZ, P5, !PT ;  /* 0x000000000d337210 */ /* 0x000fe40002ffe4ff */
[-C--:B------:R-:W-:Y:S01]  /*2c560*/  IADD3 R48, P5, PT, R10, R2.reuse, RZ ;  /* 0x000000020a307210 */ /* 0x080fe20007fbe0ff */
[----:B------:R-:W3:Y:S04]  /*2c570*/  LDL.64 R12, [R1+0x210] ;  /* 0x00021000010c7983 */ /* 0x000ee80000100a00 */
[--C-:B------:R-:W-:Y:S01]  /*2c580*/  IMAD.X R49, R11, 0x1, R0.reuse, P5 ;  /* 0x000000010b317824 */ /* 0x100fe200028e0600 */
[----:B------:R-:W-:Y:S01]  /*2c590*/  IADD3 R46, P5, PT, R8, R2, RZ ;  /* 0x00000002082e7210 */ /* 0x000fe20007fbe0ff */
[----:B------:R-:W3:Y:S04]  /*2c5a0*/  LDL.64 R10, [R1+0x218] ;  /* 0x00021800010a7983 */ /* 0x000ee80000100a00 */
[----:B------:R-:W-:-:S02]  /*2c5b0*/  IMAD.X R47, R9, 0x1, R0, P5 ;  /* 0x00000001092f7824 */ /* 0x000fc400028e0600 */
[----:B------:R-:W3:Y:S01]  /*2c5c0*/  LDL.LU.64 R8, [R1+0x220] ;  /* 0x0002200001087983 */ /* 0x000ee20000300a00 */
[----:B------:R-:W-:Y:S01]  /*2c5d0*/  ISETP.GE.U32.AND P3, PT, R5, 0x7ffffdfa, PT ;  /* 0x7ffffdfa0500780c */ /* 0x000fe20003f66070 */
[----:B-1----:R-:W-:Y:S01]  /*2c5e0*/  VIADD R4, R4, 0xfffffe77 ;  /* 0xfffffe7704047836 */ /* 0x002fe20000000000 */
[----:B------:R-:W1:Y:S04]  /*2c5f0*/  LDC R5, c[0x0][0x3a0] ;  /* 0x0000e800ff057b82 */ /* 0x000e680000000800 */
[----:B------:R-:W-:Y:S02]  /*2c600*/  ISETP.GE.U32.AND P4, PT, R4, 0x7ffffdf8, PT ;  /* 0x7ffffdf80400780c */ /* 0x000fe40003f86070 */
[----:B------:R-:W-:Y:S02]  /*2c610*/  IADD3 R4, PT, PT, R6, -0x18b, RZ ;  /* 0xfffffe7506047810 */ /* 0x000fe40007ffe0ff */
[----:B------:R-:W1:Y:S03]  /*2c620*/  LDC R6, c[0x0][0x3a0] ;  /* 0x0000e800ff067b82 */ /* 0x000e660000000800 */
[----:B------:R-:W-:Y:S04]  /*2c630*/  LDGSTS.E [R251+-0x7ffe8], desc[UR22][R120.64], !P3 ;  /* 0x8001800078fb7fae */ /* 0x000fe8000d9a1016 */
[----:B------:R-:W-:Y:S01]  /*2c640*/  LDGSTS.E [R251+-0x7ffe4], desc[UR22][R116.64], !P2 ;  /* 0x8001c00074fb7fae */ /* 0x000fe2000d1a1016 */
[----:B------:R-:W-:-:S02]  /*2c650*/  ISETP.GE.U32.AND P2, PT, R4, 0x7ffffdf6, PT ;  /* 0x7ffffdf60400780c */ /* 0x000fc40003f46070 */
[----:B------:R-:W1:Y:S01]  /*2c660*/  LDC R4, c[0x0][0x3a0] ;  /* 0x0000e800ff047b82 */ /* 0x000e620000000800 */
[----:B------:R-:W-:Y:S01]  /*2c670*/  LDGSTS.E [R251+-0x7ffe0], desc[UR22][R112.64], !P4 ;  /* 0x8002000070fb7fae */ /* 0x000fe2000e1a1016 */
[----:B-1----:R-:W-:-:S05]  /*2c680*/  VIADD R5, R5, 0xfffffe76 ;  /* 0xfffffe7605057836 */ /* 0x002fca0000000000 */
[----:B------:R-:W-:Y:S02]  /*2c690*/  ISETP.GE.U32.AND P3, PT, R5, 0x7ffffdf7, PT ;  /* 0x7ffffdf70500780c */ /* 0x000fe40003f66070 */
[----:B------:R-:W1:Y:S01]  /*2c6a0*/  LDC R5, c[0x0][0x3a0] ;  /* 0x0000e800ff057b82 */ /* 0x000e620000000800 */
[----:B------:R-:W-:-:S10]  /*2c6b0*/  VIADD R4, R4, 0xfffffe74 ;  /* 0xfffffe7404047836 */ /* 0x000fd40000000000 */
[----:B------:R-:W-:Y:S01]  /*2c6c0*/  LDGSTS.E [R251+-0x7ffdc], desc[UR22][R108.64], !P3 ;  /* 0x800240006cfb7fae */ /* 0x000fe2000d9a1016 */
[----:B------:R-:W-:Y:S01]  /*2c6d0*/  ISETP.GE.U32.AND P4, PT, R4, 0x7ffffdf5, PT ;  /* 0x7ffffdf50400780c */ /* 0x000fe20003f86070 */
[----:B------:R-:W-:Y:S02]  /*2c6e0*/  VIADD R4, R6, 0xfffffe72 ;  /* 0xfffffe7206047836 */ /* 0x000fe40000000000 */
[----:B------:R-:W-:Y:S01]  /*2c6f0*/  LDGSTS.E [R251+-0x7ffd8], desc[UR22][R104.64], !P2 ;  /* 0x8002800068fb7fae */ /* 0x000fe2000d1a1016 */
[----:B------:R-:W1:Y:S02]  /*2c700*/  LDC R6, c[0x0][0x3a0] ;  /* 0x0000e800ff067b82 */ /* 0x000e640000000800 */
[----:B------:R-:W-:-:S06]  /*2c710*/  ISETP.GE.U32.AND P2, PT, R4, 0x7ffffdf3, PT ;  /* 0x7ffffdf30400780c */ /* 0x000fcc0003f46070 */
[----:B------:R-:W1:Y:S02]  /*2c720*/  LDC R4, c[0x0][0x3a0] ;  /* 0x0000e800ff047b82 */ /* 0x000e640000000800 */
[----:B-1----:R-:W-:Y:S01]  /*2c730*/  IADD3 R5, PT, PT, R5, -0x18d, RZ ;  /* 0xfffffe7305057810 */ /* 0x002fe20007ffe0ff */
[----:B------:R-:W-:Y:S03]  /*2c740*/  LDGSTS.E [R251+-0x7ffd4], desc[UR22][R100.64], !P4 ;  /* 0x8002c00064fb7fae */ /* 0x000fe6000e1a1016 */
[----:B------:R-:W-:Y:S02]  /*2c750*/  ISETP.GE.U32.AND P3, PT, R5, 0x7ffffdf4, PT ;  /* 0x7ffffdf40500780c */ /* 0x000fe40003f66070 */
[----:B------:R-:W1:Y:S11]  /*2c760*/  LDC R5, c[0x0][0x3a0] ;  /* 0x0000e800ff057b82 */ /* 0x000e760000000800 */
[----:B------:R-:W-:Y:S04]  /*2c770*/  LDGSTS.E [R251+-0x7ffd0], desc[UR22][R96.64], !P3 ;  /* 0x8003000060fb7fae */ /* 0x000fe8000d9a1016 */
[----:B------:R-:W-:Y:S01]  /*2c780*/  LDGSTS.E [R251+-0x7ffcc], desc[UR22][R94.64], !P2 ;  /* 0x800340005efb7fae */ /* 0x000fe2000d1a1016 */
[----:B------:R-:W-:-:S04]  /*2c790*/  IADD3 R4, PT, PT, R4, -0x18f, RZ ;  /* 0xfffffe7104047810 */ /* 0x000fc80007ffe0ff */
[----:B------:R-:W-:Y:S01]  /*2c7a0*/  ISETP.GE.U32.AND P4, PT, R4, 0x7ffffdf2, PT ;  /* 0x7ffffdf20400780c */ /* 0x000fe20003f86070 */
[----:B------:R-:W-:Y:S02]  /*2c7b0*/  VIADD R4, R6, 0xfffffe6f ;  /* 0xfffffe6f06047836 */ /* 0x000fe40000000000 */
[----:B------:R-:W1:Y:S01]  /*2c7c0*/  LDC R6, c[0x0][0x3a0] ;  /* 0x0000e800ff067b82 */ /* 0x000e620000000800 */
[----:B--2---:R-:W-:Y:S01]  /*2c7d0*/  IADD3 R44, P5, PT, R18, R2, RZ ;  /* 0x00000002122c7210 */ /* 0x004fe20007fbe0ff */
[----:B-1----:R-:W-:-:S08]  /*2c7e0*/  VIADD R5, R5, 0xfffffe70 ;  /* 0xfffffe7005057836 */ /* 0x002fd00000000000 */
[----:B------:R-:W-:Y:S01]  /*2c7f0*/  LDGSTS.E [R251+-0x7ffc8], desc[UR22][R92.64], !P4 ;  /* 0x800380005cfb7fae */ /* 0x000fe2000e1a1016 */
[----:B------:R-:W-:-:S03]  /*2c800*/  IMAD.X R45, R19, 0x1, R0, P5 ;  /* 0x00000001132d7824 */ /* 0x000fc600028e0600 */
        /* <DEDUP_REMOVED lines=13> */
[----:B------:R-:W2:Y:S04]  /*2c8e0*/  LDL.LU.64 R10, [R1+0x248] ;  /* 0x00024800010a7983 */ /* 0x000ea80000300a00 */
[----:B------:R-:W-:-:S02]  /*2c8f0*/  IMAD.X R35, R9, 0x1, R0, P5 ;  /* 0x0000000109237824 */ /* 0x000fc400028e0600 */
[----:B------:R-:W2:Y:S01]  /*2c900*/  LDL.LU.64 R8, [R1+0x250] ;  /* 0x0002500001087983 */ /* 0x000ea20000300a00 */
[----:B------:R-:W-:Y:S02]  /*2c910*/  ISETP.GE.U32.AND P2, PT, R4, 0x7ffffdf0, PT ;  /* 0x7ffffdf00400780c */ /* 0x000fe40003f46070 */
[----:B------:R-:W1:Y:S01]  /*2c920*/  LDC R4, c[0x0][0x3a0] ;  /* 0x0000e800ff047b82 */ /* 0x000e620000000800 */
[----:B------:R-:W-:-:S07]  /*2c930*/  ISETP.GE.U32.AND P3, PT, R5, 0x7ffffdf1, PT ;  /* 0x7ffffdf10500780c */ /* 0x000fce0003f66070 */
[----:B------:R-:W1:Y:S06]  /*2c940*/  LDC R5, c[0x0][0x3a0] ;  /* 0x0000e800ff057b82 */ /* 0x000e6c0000000800 */
[----:B------:R-:W-:Y:S04]  /*2c950*/  LDGSTS.E [R251+-0x7ffc4], desc[UR22][R90.64], !P3 ;  /* 0x8003c0005afb7fae */ /* 0x000fe8000d9a1016 */
[----:B------:R-:W-:Y:S01]  /*2c960*/  LDGSTS.E [R251+-0x7ffc0], desc[UR22][R88.64], !P2 ;  /* 0x8004000058fb7fae */ /* 0x000fe2000d1a1016 */
[----:B-1----:R-:W-:-:S05]  /*2c970*/  VIADD R4, R4, 0xfffffe6e ;  /* 0xfffffe6e04047836 */ /* 0x002fca0000000000 */
[----:B------:R-:W-:Y:S01]  /*2c980*/  ISETP.GE.U32.AND P4, PT, R4, 0x7ffffdef, PT ;  /* 0x7ffffdef0400780c */ /* 0x000fe20003f86070 */
[----:B------:R-:W-:Y:S02]  /*2c990*/  VIADD R4, R6, 0xfffffe6c ;  /* 0xfffffe6c06047836 */ /* 0x000fe40000000000 */
[----:B------:R-:W1:Y:S03]  /*2c9a0*/  LDC R6, c[0x0][0x3a0] ;  /* 0x0000e800ff067b82 */ /* 0x000e660000000800 */
[----:B------:R-:W-:-:S05]  /*2c9b0*/  ISETP.GE.U32.AND P2, PT, R4, 0x7ffffded, PT ;  /* 0x7ffffded0400780c */ /* 0x000fca0003f46070 */
[----:B------:R-:W1:Y:S01]  /*2c9c0*/  LDC R4, c[0x0][0x3a0] ;  /* 0x0000e800ff047b82 */ /* 0x000e620000000800 */
[----:B------:R-:W-:Y:S01]  /*2c9d0*/  VIADD R5, R5, 0xfffffe6d ;  /* 0xfffffe6d05057836 */ /* 0x000fe20000000000 */
[----:B------:R-:W-:Y:S04]  /*2c9e0*/  LDGSTS.E [R251+-0x7ffbc], desc[UR22][R86.64], !P4 ;  /* 0x8004400056fb7fae */ /* 0x000fe8000e1a1016 */
[----:B------:R-:W-:Y:S02]  /*2c9f0*/  ISETP.GE.U32.AND P3, PT, R5, 0x7ffffdee, PT ;  /* 0x7ffffdee0500780c */ /* 0x000fe40003f66070 */
[----:B------:R-:W1:Y:S11]  /*2ca00*/  LDC R5, c[0x0][0x3a0] ;  /* 0x0000e800ff057b82 */ /* 0x000e760000000800 */
        /* <DEDUP_REMOVED lines=15> */
[----:B------:R-:W-:Y:S02]  /*2cb00*/  ISETP.GE.U32.AND P4, PT, R4, 0x7ffffde9, PT ;  /* 0x7ffffde90400780c */ /* 0x000fe40003f86070 */
[----:B------:R-:W-:Y:S02]  /*2cb10*/  IADD3 R4, PT, PT, R6, -0x19a, RZ ;  /* 0xfffffe6606047810 */ /* 0x000fe40007ffe0ff */
[----:B------:R-:W1:Y:S02]  /*2cb20*/  LDC R6, c[0x0][0x3a0] ;  /* 0x0000e800ff067b82 */ /* 0x000e640000000800 */
[----:B------:R-:W-:-:S06]  /*2cb30*/  ISETP.GE.U32.AND P2, PT, R4, 0x7ffffde7, PT ;  /* 0x7ffffde70400780c */ /* 0x000fcc0003f46070 */
        /* <DEDUP_REMOVED lines=13> */
[----:B------:R-:W-:Y:S01]  /*2cc10*/  IADD3 R5, PT, PT, R5, -0x19c, RZ ;  /* 0xfffffe6405057810 */ /* 0x000fe20007ffe0ff */
[----:B------:R-:W-:Y:S03]  /*2cc20*/  LDGSTS.E [R251+-0x7ff98], desc[UR22][R68.64], !P4 ;  /* 0x8006800044fb7fae */ /* 0x000fe6000e1a1016 */
[----:B------:R-:W-:-:S03]  /*2cc30*/  ISETP.GE.U32.AND P3, PT, R5, 0x7ffffde5, PT ;  /* 0x7ffffde50500780c */ /* 0x000fc60003f66070 */
[----:B------:R-:W2:Y:S10]  /*2cc40*/  LDC R5, c[0x0][0x3a0] ;  /* 0x0000e800ff057b82 */ /* 0x000eb40000000800 */
[----:B------:R-:W-:Y:S04]  /*2cc50*/  LDGSTS.E [R251+-0x7ff94], desc[UR22][R66.64], !P3 ;  /* 0x8006c00042fb7fae */ /* 0x000fe8000d9a1016 */
[----:B------:R-:W-:Y:S01]  /*2cc60*/  LDGSTS.E [R251+-0x7ff90], desc[UR22][R64.64], !P2 ;  /* 0x8007000040fb7fae */ /* 0x000fe2000d1a1016 */
[----:B-1----:R-:W-:-:S04]  /*2cc70*/  IADD3 R4, PT, PT, R4, -0x19e, RZ ;  /* 0xfffffe6204047810 */ /* 0x002fc80007ffe0ff */
[----:B------:R-:W-:Y:S01]  /*2cc80*/  ISETP.GE.U32.AND P4, PT, R4, 0x7ffffde3, PT ;  /* 0x7ffffde30400780c */ /* 0x000fe20003f86070 */
[----:B------:R-:W-:Y:S02]  /*2cc90*/  VIADD R4, R6, 0xfffffe60 ;  /* 0xfffffe6006047836 */ /* 0x000fe40000000000 */
[----:B------:R-:W1:Y:S03]  /*2cca0*/  LDC R6, c[0x0][0x3a0] ;  /* 0x0000e800ff067b82 */ /* 0x000e660000000800 */
[----:B------:R-:W-:-:S05]  /*2ccb0*/  ISETP.GE.U32.AND P2, PT, R4, 0x7ffffde1, PT ;  /* 0x7ffffde10400780c */ /* 0x000fca0003f46070 */
[----:B------:R-:W1:Y:S01]  /*2ccc0*/  LDC R4, c[0x0][0x3a0] ;  /* 0x0000e800ff047b82 */ /* 0x000e620000000800 */
[-C--:B--2---:R-:W-:Y:S01]  /*2ccd0*/  IADD3 R32, P5, PT, R18, R2.reuse, RZ ;  /* 0x0000000212207210 */ /* 0x084fe20007fbe0ff */
[----:B------:R-:W-:Y:S01]  /*2cce0*/  VIADD R5, R5, 0xfffffe61 ;  /* 0xfffffe6105057836 */ /* 0x000fe20000000000 */
[----:B------:R-:W-:Y:S03]  /*2ccf0*/  LDGSTS.E [R251+-0x7ff8c], desc[UR22][R62.64], !P4 ;  /* 0x800740003efb7fae */ /* 0x000fe6000e1a1016 */
[----:B------:R-:W-:Y:S02]  /*2cd00*/  IMAD.X R33, R19, 0x1, R0, P5 ;  /* 0x0000000113217824 */ /* 0x000fe400028e0600 */
[----:B------:R-:W2:Y:S01]  /*2cd10*/  LDL.64 R18, [R1+0x258] ;  /* 0x0002580001127983 */ /* 0x000ea20000100a00 */
[----:B----4-:R-:W-:-:S05]  /*2cd20*/  IADD3 R30, P5, PT, R16, R2, RZ ;  /* 0x00000002101e7210 */ /* 0x010fca0007fbe0ff */
[----:B------:R-:W-:Y:S02]  /*2cd30*/  IMAD.X R31, R17, 0x1, R0, P5 ;  /* 0x00000001111f7824 */ /* 0x000fe400028e0600 */
[----:B------:R-:W4:Y:S01]  /*2cd40*/  LDL.LU.64 R16, [R1+0x260] ;  /* 0x0002600001107983 */ /* 0x000f220000300a00 */
[----:B-----5:R-:W-:-:S04]  /*2cd50*/  IADD3 R28, P5, PT, R14, R2, RZ ;  /* 0x000000020e1c7210 */ /* 0x020fc80007fbe0ff */
[----:B------:R-:W-:Y:S02]  /*2cd60*/  IADD3.X R29, PT, PT, R15, R0, RZ, P5, !PT ;  /* 0x000000000f1d7210 */ /* 0x000fe40002ffe4ff */
[----:B------:R-:W5:Y:S01]  /*2cd70*/  LDL.LU.64 R14, [R1+0x268] ;  /* 0x00026800010e7983 */ /* 0x000f620000300a00 */
[----:B---3--:R-:W-:-:S05]  /*2cd80*/  IADD3 R26, P5, PT, R12, R2, RZ ;  /* 0x000000020c1a7210 */ /* 0x008fca0007fbe0ff */
[--C-:B------:R-:W-:Y:S01]  /*2cd90*/  IMAD.X R27, R13, 0x1, R0.reuse, P5 ;  /* 0x000000010d1b7824 */ /* 0x100fe200028e0600 */
[----:B------:R-:W-:Y:S01]  /*2cda0*/  IADD3 R24, P5, PT, R10, R2, RZ ;  /* 0x000000020a187210 */ /* 0x000fe20007fbe0ff */
[----:B------:R-:W3:Y:S03]  /*2cdb0*/  LDL.LU.64 R12, [R1+0x270] ;  /* 0x00027000010c7983 */ /* 0x000ee60000300a00 */
[----:B------:R-:W-:Y:S02]  /*2cdc0*/  IADD3.X R25, PT, PT, R11, R0, RZ, P5, !PT ;  /* 0x000000000b197210 */ /* 0x000fe40002ffe4ff */
[----:B------:R-:W-:Y:S01]  /*2cdd0*/  IADD3 R22, P5, PT, R8, R2, RZ ;  /* 0x0000000208167210 */ /* 0x000fe20007fbe0ff */
[----:B------:R-:W2:Y:S04]  /*2cde0*/  LDL.64 R10, [R1+0x278] ;  /* 0x00027800010a7983 */ /* 0x000ea80000100a00 */
[----:B------:R-:W-:-:S02]  /*2cdf0*/  IMAD.X R23, R9, 0x1, R0, P5 ;  /* 0x0000000109177824 */ /* 0x000fc400028e0600 */
[----:B------:R-:W2:Y:S04]  /*2ce00*/  LDL.LU.64 R8, [R1+0x280] ;  /* 0x0002800001087983 */ /* 0x000ea80000300a00 */
[----:B------:R-:W2:Y:S01]  /*2ce10*/  LDL.LU.64 R102, [R1+0x288] ;  /* 0x0002880001667983 */ /* 0x000ea20000300a00 */
[----:B------:R-:W-:Y:S01]  /*2ce20*/  ISETP.GE.U32.AND P3, PT, R5, 0x7ffffde2, PT ;  /* 0x7ffffde20500780c */ /* 0x000fe20003f66070 */
[----:B-1----:R-:W-:Y:S01]  /*2ce30*/  VIADD R4, R4, 0xfffffe5f ;  /* 0xfffffe5f04047836 */ /* 0x002fe20000000000 */
[----:B------:R-:W1:Y:S01]  /*2ce40*/  LDC R5, c[0x0][0x3a0] ;  /* 0x0000e800ff057b82 */ /* 0x000e620000000800 */
[----:B------:R-:W2:Y:S03]  /*2ce50*/  LDL.LU.64 R118, [R1+0x290] ;  /* 0x0002900001767983 */ /* 0x000ea60000300a00 */
[----:B------:R-:W-:Y:S01]  /*2ce60*/  ISETP.GE.U32.AND P4, PT, R4, 0x7ffffde0, PT ;  /* 0x7ffffde00400780c */ /* 0x000fe20003f86070 */
[----:B------:R-:W-:Y:S01]  /*2ce70*/  VIADD R4, R6, 0xfffffe5d ;  /* 0xfffffe5d06047836 */ /* 0x000fe20000000000 */
[----:B------:R-:W2:Y:S02]  /*2ce80*/  LDL.LU.64 R110, [R1+0x2a8] ;  /* 0x0002a800016e7983 */ /* 0x000ea40000300a00 */
[----:B------:R-:W1:Y:S02]  /*2ce90*/  LDC R6, c[0x0][0x3a0] ;  /* 0x0000e800ff067b82 */ /* 0x000e640000000800 */
[----:B------:R-:W2:Y:S04]  /*2cea0*/  LDL.LU.64 R114, [R1+0x2b8] ;  /* 0x0002b80001727983 */ /* 0x000ea80000300a00 */
[----:B------:R-:W-:Y:S04]  /*2ceb0*/  LDGSTS.E [R251+-0x7ff88], desc[UR22][R60.64], !P3 ;  /* 0x800780003cfb7fae */ /* 0x000fe8000d9a1016 */
[----:B------:R-:W-:Y:S01]  /*2cec0*/  LDGSTS.E [R251+-0x7ff84], desc[UR22][R58.64], !P2 ;  /* 0x8007c0003afb7fae */ /* 0x000fe2000d1a1016 */
[----:B------:R-:W-:-:S02]  /*2ced0*/  ISETP.GE.U32.AND P2, PT, R4, 0x7ffffdde, PT ;  /* 0x7ffffdde0400780c */ /* 0x000fc40003f46070 */
[----:B------:R-:W1:Y:S01]  /*2cee0*/  LDC R4, c[0x0][0x3a0] ;  /* 0x0000e800ff047b82 */ /* 0x000e620000000800 */
[----:B------:R-:W-:Y:S01]  /*2cef0*/  LDGSTS.E [R251+-0x7ff80], desc[UR22][R56.64], !P4 ;  /* 0x8008000038fb7fae */ /* 0x000fe2000e1a1016 */
[----:B-1----:R-:W-:-:S03]  /*2cf00*/  VIADD R5, R5, 0xfffffe5e ;  /* 0xfffffe5e05057836 */ /* 0x002fc60000000000 */
[----:B------:R-:W2:Y:S02]  /*2cf10*/  LDL.LU.64 R106, [R1+0x2c8] ;  /* 0x0002c800016a7983 */ /* 0x000ea40000300a00 */
[----:B------:R-:W-:Y:S02]  /*2cf20*/  ISETP.GE.U32.AND P3, PT, R5, 0x7ffffddf, PT ;  /* 0x7ffffddf0500780c */ /* 0x000fe40003f66070 */
[----:B------:R-:W2:Y:S01]  /*2cf30*/  LDL.LU.64 R122, [R1+0x2d0] ;  /* 0x0002d000017a7983 */ /* 0x000ea20000300a00 */
[----:B------:R-:W1:Y:S03]  /*2cf40*/  LDC R5, c[0x0][0x3a0] ;  /* 0x0000e800ff057b82 */ /* 0x000e660000000800 */
[----:B------:R-:W2:Y:S07]  /*2cf50*/  LDL.LU.64 R126, [R1+0x2d8] ;  /* 0x0002d800017e7983 */ /* 0x000eae0000300a00 */
[----:B------:R-:W-:Y:S01]  /*2cf60*/  LDGSTS.E [R251+-0x7ff7c], desc[UR22][R54.64], !P3 ;  /* 0x8008400036fb7fae */ /* 0x000fe2000d9a1016 */
[----:B------:R-:W-:-:S03]  /*2cf70*/  VIADD R4, R4, 0xfffffe5c ;  /* 0xfffffe5c04047836 */ /* 0x000fc60000000000 */
[----:B------:R-:W-:Y:S02]  /*2cf80*/  LDGSTS.E [R251+-0x7ff78], desc[UR22][R52.64], !P2 ;  /* 0x8008800034fb7fae */ /* 0x000fe4000d1a1016 */
[----:B------:R-:W-:Y:S01]  /*2cf90*/  ISETP.GE.U32.AND P4, PT, R4, 0x7ffffddd, PT ;  /* 0x7ffffddd0400780c */ /* 0x000fe20003f86070 */
[----:B------:R-:W-:Y:S02]  /*2cfa0*/  VIADD R4, R6, 0xfffffe5a ;  /* 0xfffffe5a06047836 */ /* 0x000fe40000000000 */
[----:B------:R-:W1:Y:S03]  /*2cfb0*/  LDC R6, c[0x0][0x3a0] ;  /* 0x0000e800ff067b82 */ /* 0x000e660000000800 */
[----:B------:R-:W-:-:S05]  /*2cfc0*/  ISETP.GE.U32.AND P2, PT, R4, 0x7ffffddb, PT ;  /* 0x7ffffddb0400780c */ /* 0x000fca0003f46070 */
[----:B------:R-:W1:Y:S02]  /*2cfd0*/  LDC R4, c[0x0][0x3a0] ;  /* 0x0000e800ff047b82 */ /* 0x000e640000000800 */
[----:B-1----:R-:W-:Y:S01]  /*2cfe0*/  VIADD R5, R5, 0xfffffe5b ;  /* 0xfffffe5b05057836 */ /* 0x002fe20000000000 */
[----:B------:R-:W-:Y:S04]  /*2cff0*/  LDGSTS.E [R251+-0x7ff74], desc[UR22][R50.64], !P4 ;  /* 0x8008c00032fb7fae */ /* 0x000fe8000e1a1016 */
[----:B------:R-:W-:Y:S02]  /*2d000*/  ISETP.GE.U32.AND P3, PT, R5, 0x7ffffddc, PT ;  /* 0x7ffffddc0500780c */ /* 0x000fe40003f66070 */
[----:B------:R-:W1:Y:S11]  /*2d010*/  LDC R5, c[0x0][0x3a0] ;  /* 0x0000e800ff057b82 */ /* 0x000e760000000800 */
[----:B------:R-:W-:Y:S04]  /*2d020*/  LDGSTS.E [R251+-0x7ff70], desc[UR22][R48.64], !P3 ;  /* 0x8009000030fb7fae */ /* 0x000fe8000d9a1016 */
[----:B------:R-:W-:Y:S01]  /*2d030*/  LDGSTS.E [R251+-0x7ff6c], desc[UR22][R46.64], !P2 ;  /* 0x800940002efb7fae */ /* 0x000fe2000d1a1016 */
[----:B------:R-:W-:-:S05]  /*2d040*/  VIADD R4, R4, 0xfffffe59 ;  /* 0xfffffe5904047836 */ /* 0x000fca0000000000 */
[----:B------:R-:W-:Y:S02]  /*2d050*/  ISETP.GE.U32.AND P4, PT, R4, 0x7ffffdda, PT ;  /* 0x7ffffdda0400780c */ /* 0x000fe40003f86070 */
[----:B------:R-:W-:Y:S02]  /*2d060*/  IADD3 R4, PT, PT, R6, -0x1a9, RZ ;  /* 0xfffffe5706047810 */ /* 0x000fe40007ffe0ff */
[----:B------:R-:W1:Y:S02]  /*2d070*/  LDC R6, c[0x0][0x3a0] ;  /* 0x0000e800ff067b82 */ /* 0x000e640000000800 */
[----:B------:R-:W-:-:S06]  /*2d080*/  ISETP.GE.U32.AND P2, PT, R4, 0x7ffffdd8, PT ;  /* 0x7ffffdd80400780c */ /* 0x000fcc0003f46070 */
        /* <DEDUP_REMOVED lines=8> */
[----:B------:R-:W-:Y:S01]  /*2d110*/  ISETP.GE.U32.AND P4, PT, R4, 0x7ffffdd7, PT ;  /* 0x7ffffdd70400780c */ /* 0x000fe20003f86070 */
[----:B------:R-:W-:Y:S02]  /*2d120*/  VIADD R4, R6, 0xfffffe54 ;  /* 0xfffffe5406047836 */ /* 0x000fe40000000000 */
[----:B------:R-:W4:Y:S03]  /*2d130*/  LDC R6, c[0x0][0x3a0] ;  /* 0x0000e800ff067b82 */ /* 0x000f260000000800 */
[----:B------:R-:W-:-:S05]  /*2d140*/  ISETP.GE.U32.AND P2, PT, R4, 0x7ffffdd5, PT ;  /* 0x7ffffdd50400780c */ /* 0x000fca0003f46070 */
[----:B------:R-:W4:Y:S01]  /*2d150*/  LDC R4, c[0x0][0x3a0] ;  /* 0x0000e800ff047b82 */ /* 0x000f220000000800 */
[----:B-1----:R-:W-:Y:S01]  /*2d160*/  IADD3 R5, PT, PT, R5, -0x1ab, RZ ;  /* 0xfffffe5505057810 */ /* 0x002fe20007ffe0ff */
[----:B------:R-:W-:Y:S03]  /*2d170*/  LDGSTS.E [R251+-0x7ff5c], desc[UR22][R38.64], !P4 ;  /* 0x800a400026fb7fae */ /* 0x000fe6000e1a1016 */
[----:B------:R-:W-:-:S03]  /*2d180*/  ISETP.GE.U32.AND P3, PT, R5, 0x7ffffdd6, PT ;  /* 0x7ffffdd60500780c */ /* 0x000fc60003f66070 */
[----:B------:R-:W1:Y:S10]  /*2d190*/  LDC R5, c[0x0][0x3a0] ;  /* 0x0000e800ff057b82 */ /* 0x000e740000000800 */
[----:B------:R-:W-:Y:S04]  /*2d1a0*/  LDGSTS.E [R251+-0x7ff58], desc[UR22][R36.64], !P3 ;  /* 0x800a800024fb7fae */ /* 0x000fe8000d9a1016 */
[----:B------:R-:W-:Y:S01]  /*2d1b0*/  LDGSTS.E [R251+-0x7ff54], desc[UR22][R34.64], !P2 ;  /* 0x800ac00022fb7fae */ /* 0x000fe2000d1a1016 */
[----:B----4-:R-:W-:-:S04]  /*2d1c0*/  IADD3 R4, PT, PT, R4, -0x1ad, RZ ;  /* 0xfffffe5304047810 */ /* 0x010fc80007ffe0ff */
[----:B------:R-:W-:Y:S01]  /*2d1d0*/  ISETP.GE.U32.AND P4, PT, R4, 0x7ffffdd4, PT ;  /* 0x7ffffdd40400780c */ /* 0x000fe20003f86070 */
[----:B------:R-:W-:Y:S02]  /*2d1e0*/  VIADD R4, R6, 0xfffffe51 ;  /* 0xfffffe5106047836 */ /* 0x000fe40000000000 */
[----:B------:R-:W4:Y:S03]  /*2d1f0*/  LDC R6, c[0x0][0x3a0] ;  /* 0x0000e800ff067b82 */ /* 0x000f260000000800 */
[----:B------:R-:W-:-:S05]  /*2d200*/  ISETP.GE.U32.AND P2, PT, R4, 0x7ffffdd2, PT ;  /* 0x7ffffdd20400780c */ /* 0x000fca0003f46070 */
[----:B------:R-:W3:Y:S01]  /*2d210*/  LDC R4, c[0x0][0x3a0] ;  /* 0x0000e800ff047b82 */ /* 0x000ee20000000800 */
[----:B-1----:R-:W-:Y:S01]  /*2d220*/  VIADD R5, R5, 0xfffffe52 ;  /* 0xfffffe5205057836 */ /* 0x002fe20000000000 */
[----:B------:R-:W-:Y:S04]  /*2d230*/  LDGSTS.E [R251+-0x7ff50], desc[UR22][R32.64], !P4 ;  /* 0x800b000020fb7fae */ /* 0x000fe8000e1a1016 */
[----:B------:R-:W-:Y:S02]  /*2d240*/  ISETP.GE.U32.AND P3, PT, R5, 0x7ffffdd3, PT ;  /* 0x7ffffdd30500780c */ /* 0x000fe40003f66070 */
[----:B------:R-:W1:Y:S11]  /*2d250*/  LDC R5, c[0x0][0x3a0] ;  /* 0x0000e800ff057b82 */ /* 0x000e760000000800 */
[----:B------:R-:W-:Y:S04]  /*2d260*/  LDGSTS.E [R251+-0x7ff4c], desc[UR22][R30.64], !P3 ;  /* 0x800b40001efb7fae */ /* 0x000fe8000d9a1016 */
[----:B------:R-:W-:Y:S01]  /*2d270*/  LDGSTS.E [R251+-0x7ff48], desc[UR22][R28.64], !P2 ;  /* 0x800b80001cfb7fae */ /* 0x000fe2000d1a1016 */
[----:B---3--:R-:W-:-:S05]  /*2d280*/  VIADD R4, R4, 0xfffffe50 ;  /* 0xfffffe5004047836 */ /* 0x008fca0000000000 */
[----:B------:R-:W-:Y:S01]  /*2d290*/  ISETP.GE.U32.AND P4, PT, R4, 0x7ffffdd1, PT ;  /* 0x7ffffdd10400780c */ /* 0x000fe20003f86070 */
[----:B----4-:R-:W-:Y:S02]  /*2d2a0*/  VIADD R4, R6, 0xfffffe4e ;  /* 0xfffffe4e06047836 */ /* 0x010fe40000000000 */
[----:B------:R-:W3:Y:S03]  /*2d2b0*/  LDC R6, c[0x0][0x3a0] ;  /* 0x0000e800ff067b82 */ /* 0x000ee60000000800 */
[----:B------:R-:W-:-:S05]  /*2d2c0*/  ISETP.GE.U32.AND P2, PT, R4, 0x7ffffdcf, PT ;  /* 0x7ffffdcf0400780c */ /* 0x000fca0003f46070 */
[----:B------:R-:W4:Y:S01]  /*2d2d0*/  LDC R4, c[0x0][0x3a0] ;  /* 0x0000e800ff047b82 */ /* 0x000f220000000800 */
[----:B-1----:R-:W-:Y:S01]  /*2d2e0*/  VIADD R5, R5, 0xfffffe4f ;  /* 0xfffffe4f05057836 */ /* 0x002fe20000000000 */
[----:B------:R-:W-:Y:S04]  /*2d2f0*/  LDGSTS.E [R251+-0x7ff44], desc[UR22][R26.64], !P4 ;  /* 0x800bc0001afb7fae */ /* 0x000fe8000e1a1016 */
[----:B------:R-:W-:Y:S02]  /*2d300*/  ISETP.GE.U32.AND P3, PT, R5, 0x7ffffdd0, PT ;  /* 0x7ffffdd00500780c */ /* 0x000fe40003f66070 */
[----:B------:R-:W1:Y:S11]  /*2d310*/  LDC R5, c[0x0][0x3a0] ;  /* 0x0000e800ff057b82 */ /* 0x000e760000000800 */
[----:B------:R-:W-:Y:S04]  /*2d320*/  LDGSTS.E [R251+-0x7ff40], desc[UR22][R24.64], !P3 ;  /* 0x800c000018fb7fae */ /* 0x000fe8000d9a1016 */
[----:B------:R-:W-:Y:S01]  /*2d330*/  LDGSTS.E [R251+-0x7ff3c], desc[UR22][R22.64], !P2 ;  /* 0x800c400016fb7fae */ /* 0x000fe2000d1a1016 */
[----:B----4-:R-:W-:-:S05]  /*2d340*/  VIADD R4, R4, 0xfffffe4d ;  /* 0xfffffe4d04047836 */ /* 0x010fca0000000000 */
[----:B------:R-:W-:Y:S01]  /*2d350*/  ISETP.GE.U32.AND P4, PT, R4, 0x7ffffdce, PT ;  /* 0x7ffffdce0400780c */ /* 0x000fe20003f86070 */
[----:B---3--:R-:W-:Y:S02]  /*2d360*/  VIADD R4, R6, 0xfffffe4b ;  /* 0xfffffe4b06047836 */ /* 0x008fe40000000000 */
[----:B------:R-:W3:Y:S03]  /*2d370*/  LDC R6, c[0x0][0x3a0] ;  /* 0x0000e800ff067b82 */ /* 0x000ee60000000800 */
[----:B------:R-:W-:-:S05]  /*2d380*/  ISETP.GE.U32.AND P2, PT, R4, 0x7ffffdcc, PT ;  /* 0x7ffffdcc0400780c */ /* 0x000fca0003f46070 */
[----:B------:R-:W4:Y:S01]  /*2d390*/  LDC R4, c[0x0][0x3a0] ;  /* 0x0000e800ff047b82 */ /* 0x000f220000000800 */
[----:B--2---:R-:W-:Y:S01]  /*2d3a0*/  IADD3 R20, P5, PT, R18, R2, RZ ;  /* 0x0000000212147210 */ /* 0x004fe20007fbe0ff */
[----:B-1----:R-:W-:-:S03]  /*2d3b0*/  VIADD R5, R5, 0xfffffe4c ;  /* 0xfffffe4c05057836 */ /* 0x002fc60000000000 */
[----:B------:R-:W-:Y:S02]  /*2d3c0*/  IADD3.X R21, PT, PT, R19, R0, RZ, P5, !PT ;  /* 0x0000000013157210 */ /* 0x000fe40002ffe4ff */
[-C--:B------:R-:W-:Y:S02]  /*2d3d0*/  IADD3 R18, P5, PT, R16, R2.reuse, RZ ;  /* 0x0000000210127210 */ /* 0x080fe40007fbe0ff */
[----:B------:R-:W-:Y:S01]  /*2d3e0*/  ISETP.GE.U32.AND P3, PT, R5, 0x7ffffdcd, PT ;  /* 0x7ffffdcd0500780c */ /* 0x000fe20003f66070 */
[----:B------:R-:W-:Y:S01]  /*2d3f0*/  LDGSTS.E [R251+-0x7ff38], desc[UR22][R20.64], !P4 ;  /* 0x800c800014fb7fae */ /* 0x000fe2000e1a1016 */
[----:B------:R-:W1:Y:S01]  /*2d400*/  LDC R5, c[0x0][0x3a0] ;  /* 0x0000e800ff057b82 */ /* 0x000e620000000800 */
[----:B------:R-:W-:Y:S01]  /*2d410*/  IMAD.X R19, R17, 0x1, R0, P5 ;  /* 0x0000000111137824 */ /* 0x000fe200028e0600 */
[----:B-----5:R-:W-:-:S05]  /*2d420*/  IADD3 R16, P5, PT, R14, R2, RZ ;  /* 0x000000020e107210 */ /* 0x020fca0007fbe0ff */
[----:B------:R-:W-:-:S04]  /*2d430*/  IMAD.X R17, R15, 0x1, R0, P5 ;  /* 0x000000010f117824 */ /* 0x000fc800028e0600 */
[----:B------:R-:W-:Y:S01]  /*2d440*/  LDGSTS.E [R251+-0x7ff34], desc[UR22][R18.64], !P3 ;  /* 0x800cc00012fb7fae */ /* 0x000fe2000d9a1016 */
[----:B----4-:R-:W-:-:S03]  /*2d450*/  VIADD R4, R4, 0xfffffe4a ;  /* 0xfffffe4a04047836 */ /* 0x010fc60000000000 */
[----:B------:R-:W-:Y:S02]  /*2d460*/  LDGSTS.E [R251+-0x7ff30], desc[UR22][R16.64], !P2 ;  /* 0x800d000010fb7fae */ /* 0x000fe4000d1a1016 */
[----:B------:R-:W-:Y:S02]  /*2d470*/  ISETP.GE.U32.AND P4, PT, R4, 0x7ffffdcb, PT ;  /* 0x7ffffdcb0400780c */ /* 0x000fe40003f86070 */
[----:B---3--:R-:W-:Y:S02]  /*2d480*/  IADD3 R4, PT, PT, R6, -0x1b8, RZ ;  /* 0xfffffe4806047810 */ /* 0x008fe40007ffe0ff */
[----:B------:R-:W2:Y:S02]  /*2d490*/  LDC R6, c[0x0][0x3a0] ;  /* 0x0000e800ff067b82 */ /* 0x000ea40000000800 */
[----:B------:R-:W-:-:S06]  /*2d4a0*/  ISETP.GE.U32.AND P2, PT, R4, 0x7ffffdc9, PT ;  /* 0x7ffffdc90400780c */ /* 0x000fcc0003f46070 */
[----:B------:R-:W3:Y:S01]  /*2d4b0*/  LDC R4, c[0x0][0x3a0] ;  /* 0x0000e800ff047b82 */ /* 0x000ee20000000800 */
[----:B------:R-:W-:-:S05]  /*2d4c0*/  IADD3 R14, P5, PT, R12, R2, RZ ;  /* 0x000000020c0e7210 */ /* 0x000fca0007fbe0ff */
[----:B------:R-:W-:Y:S01]  /*2d4d0*/  IMAD.X R15, R13, 0x1, R0, P5 ;  /* 0x000000010d0f7824 */ /* 0x000fe200028e0600 */
[----:B------:R-:W-:-:S04]  /*2d4e0*/  IADD3 R12, P5, PT, R10, R2, RZ ;  /* 0x000000020a0c7210 */ /* 0x000fc80007fbe0ff */
[----:B------:R-:W-:Y:S01]  /*2d4f0*/  LDGSTS.E [R251+-0x7ff2c], desc[UR22][R14.64], !P4 ;  /* 0x800d40000efb7fae */ /* 0x000fe2000e1a1016 */
[----:B------:R-:W-:Y:S01]  /*2d500*/  IMAD.X R13, R11, 0x1, R0, P5 ;  /* 0x000000010b0d7824 */ /* 0x000fe200028e0600 */
[----:B------:R-:W-:-:S05]  /*2d510*/  IADD3 R10, P5, PT, R8, R2, RZ ;  /* 0x00000002080a7210 */ /* 0x000fca0007fbe0ff */
[--C-:B------:R-:W-:Y:S01]  /*2d520*/  IMAD.X R11, R9, 0x1, R0.reuse, P5 ;  /* 0x00000001090b7824 */ /* 0x100fe200028e0600 */
[----:B------:R-:W-:Y:S01]  /*2d530*/  IADD3 R8, P5, PT, R102, R2, RZ ;  /* 0x0000000266087210 */ /* 0x000fe20007fbe0ff */
[----:B-1----:R-:W-:Y:S01]  /*2d540*/  VIADD R5, R5, 0xfffffe49 ;  /* 0xfffffe4905057836 */ /* 0x002fe20000000000 */
[----:B------:R-:W1:Y:S01]  /*2d550*/  LDC R102, c[0x0][0x3a0] ;  /* 0x0000e800ff667b82 */ /* 0x000e620000000800 */
[----:B---3--:R-:W-:Y:S02]  /*2d560*/  VIADD R4, R4, 0xfffffe47 ;  /* 0xfffffe4704047836 */ /* 0x008fe40000000000 */
[----:B------:R-:W-:-:S03]  /*2d570*/  IMAD.X R9, R103, 0x1, R0, P5 ;  /* 0x0000000167097824 */ /* 0x000fc600028e0600 */
[----:B------:R-:W-:Y:S01]  /*2d580*/  ISETP.GE.U32.AND P4, PT, R4, 0x7ffffdc8, PT ;  /* 0x7ffffdc80400780c */ /* 0x000fe20003f86070 */
[----:B--2---:R-:W-:Y:S01]  /*2d590*/  VIADD R4, R6, 0xfffffe45 ;  /* 0xfffffe4506047836 */ /* 0x004fe20000000000 */
[----:B------:R-:W-:-:S05]  /*2d5a0*/  IADD3 R6, P5, PT, R118, R2, RZ ;  /* 0x0000000276067210 */ /* 0x000fca0007fbe0ff */
[----:B------:R-:W-:Y:S02]  /*2d5b0*/  IMAD.X R7, R119, 0x1, R0, P5 ;  /* 0x0000000177077824 */ /* 0x000fe400028e0600 */
[----:B------:R-:W2:Y:S04]  /*2d5c0*/  LDL.LU.64 R118, [R1+0x2e0] ;  /* 0x0002e00001767983 */ /* 0x000ea80000300a00 */
[----:B------:R-:W3:Y:S01]  /*2d5d0*/  LDL.LU.64 R234, [R1+0x2f0] ;  /* 0x0002f00001ea7983 */ /* 0x000ee20000300a00 */
[----:B------:R-:W-:Y:S02]  /*2d5e0*/  ISETP.GE.U32.AND P3, PT, R5, 0x7ffffdca, PT ;  /* 0x7ffffdca0500780c */ /* 0x000fe40003f66070 */
[----:B------:R-:W4:Y:S01]  /*2d5f0*/  LDC R5, c[0x0][0x3a0] ;  /* 0x0000e800ff057b82 */ /* 0x000f220000000800 */
[----:B------:R-:W-:Y:S01]  /*2d600*/  IADD3 R98, PT, PT, R98, -0x1bc, RZ ;  /* 0xfffffe4462627810 */ /* 0x000fe20007ffe0ff */
[----:B------:R-:W5:Y:S01]  /*2d610*/  LDL.LU.64 R232, [R1+0x2f8] ;  /* 0x0002f80001e87983 */ /* 0x000f620000300a00 */
[----:B------:R-:W-:-:S03]  /*2d620*/  VIADD R99, R99, 0xfffffe43 ;  /* 0xfffffe4363637836 */ /* 0x000fc60000000000 */
[----:B------:R-:W5:Y:S04]  /*2d630*/  LDL.LU.64 R130, [R1+0x300] ;  /* 0x0003000001827983 */ /* 0x000f680000300a00 */
[----:B------:R-:W5:Y:S04]  /*2d640*/  LDL.LU.64 R240, [R1+0x310] ;  /* 0x0003100001f07983 */ /* 0x000f680000300a00 */
[----:B------:R-:W-:Y:S04]  /*2d650*/  LDGSTS.E [R251+-0x7ff28], desc[UR22][R12.64], !P3 ;  /* 0x800d80000cfb7fae */ /* 0x000fe8000d9a1016 */
[----:B------:R-:W-:Y:S01]  /*2d660*/  LDGSTS.E [R251+-0x7ff24], desc[UR22][R10.64], !P2 ;  /* 0x800dc0000afb7fae */ /* 0x000fe2000d1a1016 */
[----:B------:R-:W-:-:S02]  /*2d670*/  ISETP.GE.U32.AND P2, PT, R4, 0x7ffffdc6, PT ;  /* 0x7ffffdc60400780c */ /* 0x000fc40003f46070 */
[----:B----4-:R-:W-:Y:S01]  /*2d680*/  IADD3 R5, PT, PT, R5, -0x1ba, RZ ;  /* 0xfffffe4605057810 */ /* 0x010fe20007ffe0ff */
[----:B------:R-:W-:Y:S03]  /*2d690*/  LDGSTS.E [R251+-0x7ff20], desc[UR22][R8.64], !P4 ;  /* 0x800e000008fb7fae */ /* 0x000fe6000e1a1016 */
[----:B------:R-:W-:Y:S02]  /*2d6a0*/  ISETP.GE.U32.AND P3, PT, R5, 0x7ffffdc7, PT ;  /* 0x7ffffdc70500780c */ /* 0x000fe40003f66070 */
[----:B------:R-:W-:Y:S02]  /*2d6b0*/  IADD3 R4, P5, PT, R110, R2, RZ ;  /* 0x000000026e047210 */ /* 0x000fe40007fbe0ff */
[----:B------:R-:W-:Y:S01]  /*2d6c0*/  ISETP.GE.U32.AND P4, PT, R98, 0x7ffffdc5, PT ;  /* 0x7ffffdc56200780c */ /* 0x000fe20003f86070 */
[----:B-1----:R-:W-:Y:S01]  /*2d6d0*/  VIADD R98, R102, 0xfffffe42 ;  /* 0xfffffe4266627836 */ /* 0x002fe20000000000 */
[----:B------:R-:W1:Y:S01]  /*2d6e0*/  LDC R110, c[0x0][0x3a0] ;  /* 0x0000e800ff6e7b82 */ /* 0x000e620000000800 */
[----:B------:R-:W-:-:S06]  /*2d6f0*/  IMAD.X R5, R111, 0x1, R0, P5 ;  /* 0x000000016f057824 */ /* 0x000fcc00028e0600 */
[----:B------:R-:W-:Y:S01]  /*2d700*/  LDGSTS.E [R251+-0x7ff1c], desc[UR22][R6.64], !P3 ;  /* 0x800e400006fb7fae */ /* 0x000fe2000d9a1016 */
[----:B------:R-:W4:Y:S03]  /*2d710*/  LDC R111, c[0x0][0x3a0] ;  /* 0x0000e800ff6f7b82 */ /* 0x000f260000000800 */
[----:B------:R-:W-:Y:S01]  /*2d720*/  LDGSTS.E [R251+-0x7ff18], desc[UR22][R4.64], !P2 ;  /* 0x800e800004fb7fae */ /* 0x000fe2000d1a1016 */
[----:B------:R-:W-:Y:S02]  /*2d730*/  ISETP.GE.U32.AND P2, PT, R98, 0x7ffffdc3, PT ;  /* 0x7ffffdc36200780c */ /* 0x000fe40003f46070 */
[----:B------:R-:W-:Y:S02]  /*2d740*/  IADD3 R98, P5, PT, R114, R2, RZ ;  /* 0x0000000272627210 */ /* 0x000fe40007fbe0ff */
[----:B------:R-:W4:Y:S01]  /*2d750*/  LDC R114, c[0x0][0x3a0] ;  /* 0x0000e800ff727b82 */ /* 0x000f220000000800 */
[----:B------:R-:W-:-:S02]  /*2d760*/  ISETP.GE.U32.AND P3, PT, R99, 0x7ffffdc4, PT ;  /* 0x7ffffdc46300780c */ /* 0x000fc40003f66070 */
[----:B------:R-:W-:Y:S01]  /*2d770*/  IMAD.X R99, R115, 0x1, R0, P5 ;  /* 0x0000000173637824 */ /* 0x000fe200028e0600 */
[----:B------:R-:W-:Y:S01]  /*2d780*/  IADD3 R102, P5, PT, R106, R2, RZ ;  /* 0x000000026a667210 */ /* 0x000fe20007fbe0ff */
[----:B-1----:R-:W-:-:S03]  /*2d790*/  VIADD R110, R110, 0xfffffe41 ;  /* 0xfffffe416e6e7836 */ /* 0x002fc60000000000 */
[----:B------:R-:W-:Y:S01]  /*2d7a0*/  LDGSTS.E [R251+-0x7ff14], desc[UR22][R98.64], !P4 ;  /* 0x800ec00062fb7fae */ /* 0x000fe2000e1a1016 */
[----:B------:R-:W-:Y:S01]  /*2d7b0*/  IMAD.X R103, R107, 0x1, R0, P5 ;  /* 0x000000016b677824 */ /* 0x000fe200028e0600 */
[----:B------:R-:W-:Y:S02]  /*2d7c0*/  IADD3 R106, P5, PT, R122, R2, RZ ;  /* 0x000000027a6a7210 */ /* 0x000fe40007fbe0ff */
[----:B------:R-:W-:Y:S01]  /*2d7d0*/  ISETP.GE.U32.AND P4, PT, R110, 0x7ffffdc2, PT ;  /* 0x7ffffdc26e00780c */ /* 0x000fe20003f86070 */
[----:B------:R-:W1:Y:S01]  /*2d7e0*/  LDC R122, c[0x0][0x3a0] ;  /* 0x0000e800ff7a7b82 */ /* 0x000e620000000800 */
[----:B------:R-:W-:Y:S01]  /*2d7f0*/  IADD3.X R107, PT, PT, R123, R0, RZ, P5, !PT ;  /* 0x000000007b6b7210 */ /* 0x000fe20002ffe4ff */
[----:B------:R-:W-:Y:S01]  /*2d800*/  LDGSTS.E [R251+-0x7ff10], desc[UR22][R102.64], !P3 ;  /* 0x800f000066fb7fae */ /* 0x000fe2000d9a1016 */
[----:B----4-:R-:W-:-:S03]  /*2d810*/  VIADD R111, R111, 0xfffffe40 ;  /* 0xfffffe406f6f7836 */ /* 0x010fc60000000000 */
[----:B------:R-:W-:Y:S01]  /*2d820*/  LDGSTS.E [R251+-0x7ff0c], desc[UR22][R106.64], !P2 ;  /* 0x800f40006afb7fae */ /* 0x000fe2000d1a1016 */
[----:B------:R-:W-:Y:S01]  /*2d830*/  VIADD R110, R114, 0xfffffe3f ;  /* 0xfffffe3f726e7836 */ /* 0x000fe20000000000 */
[----:B------:R-:W4:Y:S04]  /*2d840*/  LDC R123, c[0x0][0x3a0] ;  /* 0x0000e800ff7b7b82 */ /* 0x000f280000000800 */
[----:B------:R-:W-:Y:S02]  /*2d850*/  ISETP.GE.U32.AND P2, PT, R110, 0x7ffffdc0, PT ;  /* 0x7ffffdc06e00780c */ /* 0x000fe40003f46070 */
[----:B------:R-:W-:Y:S02]  /*2d860*/  IADD3 R110, P5, PT, R126, R2, RZ ;  /* 0x000000027e6e7210 */ /* 0x000fe40007fbe0ff */
[----:B------:R-:W-:Y:S01]  /*2d870*/  ISETP.GE.U32.AND P3, PT, R111, 0x7ffffdc1, PT ;  /* 0x7ffffdc16f00780c */ /* 0x000fe20003f66070 */
[----:B------:R-:W2:Y:S02]  /*2d880*/  LDC R126, c[0x0][0x3a0] ;  /* 0x0000e800ff7e7b82 */ /* 0x000ea40000000800 */
[----:B------:R-:W-:-:S02]  /*2d890*/  IMAD.X R111, R127, 0x1, R0, P5 ;  /* 0x000000017f6f7824 */ /* 0x000fc400028e0600 */
[----:B-1----:R-:W-:-:S03]  /*2d8a0*/  VIADD R122, R122, 0xfffffe3e ;  /* 0xfffffe3e7a7a7836 */ /* 0x002fc60000000000 */
[----:B------:R-:W-:Y:S01]  /*2d8b0*/  LDGSTS.E [R251+-0x7ff08], desc[UR22][R110.64], !P4 ;  /* 0x800f80006efb7fae */ /* 0x000fe2000e1a1016 */
[----:B--2---:R-:W-:-:S04]  /*2d8c0*/  IADD3 R114, P5, PT, R118, R2, RZ ;  /* 0x0000000276727210 */ /* 0x004fc80007fbe0ff */
[----:B------:R-:W-:Y:S02]  /*2d8d0*/  IADD3.X R115, PT, PT, R119, R0, RZ, P5, !PT ;  /* 0x0000000077737210 */ /* 0x000fe40002ffe4ff */
[----:B---3--:R-:W-:Y:S02]  /*2d8e0*/  IADD3 R118, P5, PT, R234, R2, RZ ;  /* 0x00000002ea767210 */ /* 0x008fe40007fbe0ff */
[----:B------:R-:W-:Y:S01]  /*2d8f0*/  ISETP.GE.U32.AND P4, PT, R122, 0x7ffffdbf, PT ;  /* 0x7ffffdbf7a00780c */ /* 0x000fe20003f86070 */
[----:B------:R-:W-:Y:S02]  /*2d900*/  LDGSTS.E [R251+-0x7ff04], desc[UR22][R114.64], !P3 ;  /* 0x800fc00072fb7fae */ /* 0x000fe4000d9a1016 */
[----:B------:R-:W-:Y:S02]  /*2d910*/  IMAD.X R119, R235, 0x1, R0, P5 ;  /* 0x00000001eb777824 */ /* 0x000fe400028e0600 */
[----:B------:R-:W2:Y:S04]  /*2d920*/  LDL.LU.64 R234, [R1+0x320] ;  /* 0x0003200001ea7983 */ /* 0x000ea80000300a00 */
[----:B------:R-:W3:Y:S04]  /*2d930*/  LDL.LU.64 R238, [R1+0x328] ;  /* 0x0003280001ee7983 */ /* 0x000ee80000300a00 */
[----:B------:R-:W3:Y:S04]  /*2d940*/  LDL.LU.64 R246, [R1+0x330] ;  /* 0x0003300001f67983 */ /* 0x000ee80000300a00 */
[----:B------:R-:W3:Y:S04]  /*2d950*/  LDL.LU.64 R242, [R1+0x340] ;  /* 0x0003400001f27983 */ /* 0x000ee80000300a00 */
[----:B------:R-:W3:Y:S04]  /*2d960*/  LDL.LU.64 R244, [R1+0x348] ;  /* 0x0003480001f47983 */ /* 0x000ee80000300a00 */
[----:B------:R-:W3:Y:S04]  /*2d970*/  LDL.64 R194, [R1+0x350] ;  /* 0x0003500001c27983 */ /* 0x000ee80000100a00 */
[----:B------:R-:W3:Y:S04]  /*2d980*/  LDL.LU.64 R248, [R1+0x358] ;  /* 0x0003580001f87983 */ /* 0x000ee80000300a00 */
[----:B------:R-:W3:Y:S04]  /*2d990*/  LDL.LU.64 R210, [R1+0x360] ;  /* 0x0003600001d27983 */ /* 0x000ee80000300a00 */
[----:B------:R-:W3:Y:S01]  /*2d9a0*/  LDL.LU.64 R156, [R1+0x380] ;  /* 0x00038000019c7983 */ /* 0x000ee20000300a00 */
[----:B------:R-:W-:-:S02]  /*2d9b0*/  VIADD R122, R126, 0xfffffe3c ;  /* 0xfffffe3c7e7a7836 */ /* 0x000fc40000000000 */
[----:B----4-:R-:W-:Y:S01]  /*2d9c0*/  VIADD R123, R123, 0xfffffe3d ;  /* 0xfffffe3d7b7b7836 */ /* 0x010fe20000000000 */
[----:B------:R-:W-:Y:S02]  /*2d9d0*/  LDGSTS.E [R251+-0x7ff00], desc[UR22][R118.64], !P2 ;  /* 0x8010000076fb7fae */ /* 0x000fe4000d1a1016 */
[----:B------:R-:W-:Y:S02]  /*2d9e0*/  ISETP.GE.U32.AND P2, PT, R122, 0x7ffffdbd, PT ;  /* 0x7ffffdbd7a00780c */ /* 0x000fe40003f46070 */
[----:B-----5:R-:W-:Y:S01]  /*2d9f0*/  IADD3 R122, P5, PT, R232, R2, RZ ;  /* 0x00000002e87a7210 */ /* 0x020fe20007fbe0ff */
[----:B------:R-:W-:Y:S01]  /*2da00*/  VIADD R134, R134, 0xfffffe3b ;  /* 0xfffffe3b86867836 */ /* 0x000fe20000000000 */
[----:B------:R-:W-:Y:S01]  /*2da10*/  ISETP.GE.U32.AND P3, PT, R123, 0x7ffffdbe, PT ;  /* 0x7ffffdbe7b00780c */ /* 0x000fe20003f66070 */
[----:B------:R-:W1:Y:S01]  /*2da20*/  LDC R232, c[0x0][0x3a0] ;  /* 0x0000e800ffe87b82 */ /* 0x000e620000000800 */
[----:B------:R-:W-:Y:S01]  /*2da30*/  IADD3.X R123, PT, PT, R233, R0, RZ, P5, !PT ;  /* 0x00000000e97b7210 */ /* 0x000fe20002ffe4ff */
[----:B------:R-:W4:Y:S06]  /*2da40*/  LDL.LU.64 R152, [R1+0x388] ;  /* 0x0003880001987983 */ /* 0x000f2c0000300a00 */
[----:B------:R-:W5:Y:S01]  /*2da50*/  LDC R233, c[0x0][0x3a0] ;  /* 0x0000e800ffe97b82 */ /* 0x000f620000000800 */
[-C--:B------:R-:W-:Y:S01]  /*2da60*/  IADD3 R126, P5, PT, R130, R2.reuse, RZ ;  /* 0x00000002827e7210 */ /* 0x080fe20007fbe0ff */
[----:B------:R-:W-:Y:S04]  /*2da70*/  LDGSTS.E [R251+-0x7fefc], desc[UR22][R122.64], !P4 ;  /* 0x801040007afb7fae */ /* 0x000fe8000e1a1016 */
[--C-:B------:R-:W-:Y:S01]  /*2da80*/  IMAD.X R127, R131, 0x1, R0.reuse, P5 ;  /* 0x00000001837f7824 */ /* 0x100fe200028e0600 */
[----:B------:R-:W-:Y:S01]  /*2da90*/  IADD3 R130, P5, PT, R240, R2, RZ ;  /* 0x00000002f0827210 */ /* 0x000fe20007fbe0ff */
[----:B------:R-:W4:Y:S01]  /*2daa0*/  LDL.64 R154, [R1+0x398] ;  /* 0x00039800019a7983 */ /* 0x000f220000100a00 */
[----:B------:R-:W-:Y:S01]  /*2dab0*/  ISETP.GE.U32.AND P4, PT, R134, 0x7ffffdbc, PT ;  /* 0x7ffffdbc8600780c */ /* 0x000fe20003f86070 */
[----:B------:R-:W5:Y:S02]  /*2dac0*/  LDC R240, c[0x0][0x3a0] ;  /* 0x0000e800fff07b82 */ /* 0x000f640000000800 */
[----:B------:R-:W-:Y:S01]  /*2dad0*/  IMAD.X R131, R241, 0x1, R0, P5 ;  /* 0x00000001f1837824 */ /* 0x000fe200028e0600 */
[----:B------:R-:W-:Y:S04]  /*2dae0*/  LDGSTS.E [R251+-0x7fef8], desc[UR22][R126.64], !P3 ;  /* 0x801080007efb7fae */ /* 0x000fe8000d9a1016 */
[----:B------:R-:W-:Y:S01]  /*2daf0*/  LDGSTS.E [R251+-0x7fef4], desc[UR22][R130.64], !P2 ;  /* 0x8010c00082fb7fae */ /* 0x000fe2000d1a1016 */
[----:B-1----:R-:W-:Y:S01]  /*2db00*/  VIADD R232, R232, 0xfffffe3a ;  /* 0xfffffe3ae8e87836 */ /* 0x002fe20000000000 */
[----:B------:R-:W1:Y:S01]  /*2db10*/  LDC R241, c[0x0][0x3a0] ;  /* 0x0000e800fff17b82 */ /* 0x000e620000000800 */
[----:B-----5:R-:W-:-:S04]  /*2db20*/  IADD3 R134, PT, PT, R233, -0x1c7, RZ ;  /* 0xfffffe39e9867810 */ /* 0x020fc80007ffe0ff */
[----:B------:R-:W-:-:S03]  /*2db30*/  ISETP.GE.U32.AND P2, PT, R134, 0x7ffffdba, PT ;  /* 0x7ffffdba8600780c */ /* 0x000fc60003f46070 */
[----:B------:R-:W5:Y:S01]  /*2db40*/  LDC R134, c[0x0][0x3a0] ;  /* 0x0000e800ff867b82 */ /* 0x000f620000000800 */
[----:B------:R-:W-:Y:S02]  /*2db50*/  ISETP.GE.U32.AND P3, PT, R232, 0x7ffffdbb, PT ;  /* 0x7ffffdbbe800780c */ /* 0x000fe40003f66070 */
[----:B------:R-:W-:Y:S01]  /*2db60*/  IADD3 R240, PT, PT, R240, -0x1c9, RZ ;  /* 0xfffffe37f0f07810 */ /* 0x000fe20007ffe0ff */
[----:B-----5:R-:W-:Y:S01]  /*2db70*/  VIADD R134, R134, 0xfffffe38 ;  /* 0xfffffe3886867836 */ /* 0x020fe20000000000 */
[----:B--2---:R-:W-:-:S05]  /*2db80*/  IADD3 R232, P5, PT, R234, R2, RZ ;  /* 0x00000002eae87210 */ /* 0x004fca0007fbe0ff */
[----:B------:R-:W-:Y:S01]  /*2db90*/  IMAD.X R233, R235, 0x1, R0, P5 ;  /* 0x00000001ebe97824 */ /* 0x000fe200028e0600 */
[----:B---3--:R-:W-:-:S04]  /*2dba0*/  IADD3 R234, P5, PT, R238, R2, RZ ;  /* 0x00000002eeea7210 */ /* 0x008fc80007fbe0ff */
[----:B------:R-:W-:Y:S01]  /*2dbb0*/  LDGSTS.E [R251+-0x7fef0], desc[UR22][R232.64], !P4 ;  /* 0x80110000e8fb7fae */ /* 0x000fe2000e1a1016 */
[--C-:B------:R-:W-:Y:S01]  /*2dbc0*/  IMAD.X R235, R239, 0x1, R0.reuse, P5 ;  /* 0x00000001efeb7824 */ /* 0x100fe200028e0600 */
[-C--:B------:R-:W-:Y:S02]  /*2dbd0*/  IADD3 R238, P5, PT, R246, R2.reuse, RZ ;  /* 0x00000002f6ee7210 */ /* 0x080fe40007fbe0ff */
[----:B------:R-:W-:Y:S01]  /*2dbe0*/  ISETP.GE.U32.AND P4, PT, R134, 0x7ffffdb9, PT ;  /* 0x7ffffdb98600780c */ /* 0x000fe20003f86070 */
[----:B------:R-:W2:Y:S01]  /*2dbf0*/  LDC R246, c[0x0][0x3a0] ;  /* 0x0000e800fff67b82 */ /* 0x000ea20000000800 */
[----:B------:R-:W-:Y:S01]  /*2dc00*/  LDGSTS.E [R251+-0x7feec], desc[UR22][R234.64], !P3 ;  /* 0x80114000eafb7fae */ /* 0x000fe2000d9a1016 */
[--C-:B------:R-:W-:Y:S01]  /*2dc10*/  IMAD.X R239, R247, 0x1, R0.reuse, P5 ;  /* 0x00000001f7ef7824 */ /* 0x100fe200028e0600 */
[----:B------:R-:W-:Y:S02]  /*2dc20*/  ISETP.GE.U32.AND P3, PT, R240, 0x7ffffdb8, PT ;  /* 0x7ffffdb8f000780c */ /* 0x000fe40003f66070 */
[-C--:B------:R-:W-:Y:S01]  /*2dc30*/  IADD3 R240, P5, PT, R242, R2.reuse, RZ ;  /* 0x00000002f2f07210 */ /* 0x080fe20007fbe0ff */
[----:B-1----:R-:W-:Y:S01]  /*2dc40*/  VIADD R134, R241, 0xfffffe36 ;  /* 0xfffffe36f1867836 */ /* 0x002fe20000000000 */
[----:B------:R-:W-:Y:S01]  /*2dc50*/  LDGSTS.E [R251+-0x7fee8], desc[UR22][R238.64], !P2 ;  /* 0x80118000eefb7fae */ /* 0x000fe2000d1a1016 */
[----:B------:R-:W1:Y:S02]  /*2dc60*/  LDC R247, c[0x0][0x3a0] ;  /* 0x0000e800fff77b82 */ /* 0x000e640000000800 */
[----:B------:R-:W-:Y:S01]  /*2dc70*/  IMAD.X R241, R243, 0x1, R0, P5 ;  /* 0x00000001f3f17824 */ /* 0x000fe200028e0600 */
[----:B------:R-:W-:-:S02]  /*2dc80*/  IADD3 R242, P5, PT, R244, R2, RZ ;  /* 0x00000002f4f27210 */ /* 0x000fc40007fbe0ff */
[----:B------:R-:W-:Y:S02]  /*2dc90*/  ISETP.GE.U32.AND P2, PT, R134, 0x7ffffdb7, PT ;  /* 0x7ffffdb78600780c */ /* 0x000fe40003f46070 */
[----:B------:R-:W-:Y:S01]  /*2dca0*/  LDGSTS.E [R251+-0x7fee4], desc[UR22][R240.64], !P4 ;  /* 0x8011c000f0fb7fae */ /* 0x000fe2000e1a1016 */
[--C-:B------:R-:W-:Y:S01]  /*2dcb0*/  IMAD.X R243, R245, 0x1, R0.reuse, P5 ;  /* 0x00000001f5f37824 */ /* 0x100fe200028e0600 */
[----:B------:R-:W-:Y:S01]  /*2dcc0*/  IADD3 R244, P5, PT, R194, R2, RZ ;  /* 0x00000002c2f47210 */ /* 0x000fe20007fbe0ff */
[----:B------:R-:W3:Y:S03]  /*2dcd0*/  LDC R134, c[0x0][0x3a0] ;  /* 0x0000e800ff867b82 */ /* 0x000ee60000000800 */
[----:B------:R-:W-:Y:S01]  /*2dce0*/  LDGSTS.E [R251+-0x7fee0], desc[UR22][R242.64], !P3 ;  /* 0x80120000f2fb7fae */ /* 0x000fe2000d9a1016 */
[----:B------:R-:W-:-:S03]  /*2dcf0*/  IMAD.X R245, R195, 0x1, R0, P5 ;  /* 0x00000001c3f57824 */ /* 0x000fc600028e0600 */
[----:B------:R-:W5:Y:S01]  /*2dd00*/  LDL.LU.64 R194, [R1+0x3a0] ;  /* 0x0003a00001c27983 */ /* 0x000f620000300a00 */
[----:B--2---:R-:W-:-:S03]  /*2dd10*/  VIADD R246, R246, 0xfffffe34 ;  /* 0xfffffe34f6f67836 */ /* 0x004fc60000000000 */
[----:B------:R-:W-:Y:S02]  /*2dd20*/  LDGSTS.E [R251+-0x7fedc], desc[UR22][R244.64], !P2 ;  /* 0x80124000f4fb7fae */ /* 0x000fe4000d1a1016 */
[----:B------:R-:W-:Y:S02]  /*2dd30*/  ISETP.GE.U32.AND P3, PT, R246, 0x7ffffdb5, PT ;  /* 0x7ffffdb5f600780c */ /* 0x000fe40003f66070 */
[----:B------:R-:W-:Y:S02]  /*2dd40*/  IADD3 R246, P5, PT, R248, R2, RZ ;  /* 0x00000002f8f67210 */ /* 0x000fe40007fbe0ff */
[----:B---3--:R-:W-:-:S04]  /*2dd50*/  IADD3 R134, PT, PT, R134, -0x1cb, RZ ;  /* 0xfffffe3586867810 */ /* 0x008fc80007ffe0ff */
[----:B------:R-:W-:Y:S01]  /*2dd60*/  ISETP.GE.U32.AND P4, PT, R134, 0x7ffffdb6, PT ;  /* 0x7ffffdb68600780c */ /* 0x000fe20003f86070 */
[----:B-1----:R-:W-:Y:S02]  /*2dd70*/  VIADD R134, R247, 0xfffffe33 ;  /* 0xfffffe33f7867836 */ /* 0x002fe40000000000 */
[----:B------:R-:W-:Y:S01]  /*2dd80*/  IMAD.X R247, R249, 0x1, R0, P5 ;  /* 0x00000001f9f77824 */ /* 0x000fe200028e0600 */
[----:B------:R-:W-:-:S05]  /*2dd90*/  IADD3 R248, P5, PT, R210, R2, RZ ;  /* 0x00000002d2f87210 */ /* 0x000fca0007fbe0ff */
[----:B------:R-:W-:Y:S01]  /*2dda0*/  IMAD.X R249, R211, 0x1, R0, P5 ;  /* 0x00000001d3f97824 */ /* 0x000fe200028e0600 */
[----:B------:R-:W-:Y:S02]  /*2ddb0*/  IADD3 R144, P5, PT, R156, R2, RZ ;  /* 0x000000029c907210 */ /* 0x000fe40007fbe0ff */
[----:B------:R-:W-:Y:S01]  /*2ddc0*/  ISETP.GE.U32.AND P2, PT, R134, 0x7ffffdb4, PT ;  /* 0x7ffffdb48600780c */ /* 0x000fe20003f46070 */
[----:B------:R-:W-:Y:S01]  /*2ddd0*/  LDGSTS.E [R251+-0x7fed8], desc[UR22][R246.64], !P4 ;  /* 0x80128000f6fb7fae */ /* 0x000fe2000e1a1016 */
[----:B------:R-:W-:Y:S01]  /*2dde0*/  IADD3.X R145, PT, PT, R157, R0, RZ, P5, !PT ;  /* 0x000000009d917210 */ /* 0x000fe20002ffe4ff */
[----:B------:R-:W1:Y:S02]  /*2ddf0*/  LDC R134, c[0x0][0x3a0] ;  /* 0x0000e800ff867b82 */ /* 0x000e640000000800 */
[----:B------:R-:W-:Y:S04]  /*2de00*/  LDGSTS.E [R251+-0x7fed4], desc[UR22][R248.64], !P3 ;  /* 0x8012c000f8fb7fae */ /* 0x000fe8000d9a1016 */
[----:B------:R5:W-:Y:S04]  /*2de10*/  STL.64 [R1], R144 ;  /* 0x0000009001007387 */ /* 0x000be80000100a00 */
[----:B------:R-:W2:Y:S04]  /*2de20*/  LDL.LU.64 R150, [R1+0x3a8] ;  /* 0x0003a80001967983 */ /* 0x000ea80000300a00 */
[----:B------:R-:W3:Y:S04]  /*2de30*/  LDL.LU.64 R210, [R1+0x3b0] ;  /* 0x0003b00001d27983 */ /* 0x000ee80000300a00 */
[----:B------:R-:W3:Y:S01]  /*2de40*/  LDL.LU.64 R156, [R1+0x3c0] ;  /* 0x0003c000019c7983 */ /* 0x000ee20000300a00 */
[----:B----4-:R-:W-:-:S03]  /*2de50*/  IADD3 R148, P5, PT, R152, R2, RZ ;  /* 0x0000000298947210 */ /* 0x010fc60007fbe0ff */
[----:B------:R5:W-:Y:S02]  /*2de60*/  LDGSTS.E [R251+-0x7fed0], desc[UR22][R144.64], !P2 ;  /* 0x8013000090fb7fae */ /* 0x000be4000d1a1016 */
[----:B------:R-:W-:Y:S01]  /*2de70*/  IMAD.X R149, R153, 0x1, R0, P5 ;  /* 0x0000000199957824 */ /* 0x000fe200028e0600 */
[----:B------:R-:W-:-:S04]  /*2de80*/  IADD3 R146, P5, PT, R154, R2, RZ ;  /* 0x000000029a927210 */ /* 0x000fc80007fbe0ff */
[----:B------:R-:W-:Y:S01]  /*2de90*/  IADD3.X R147, PT, PT, R155, R0, RZ, P5, !PT ;  /* 0x000000009b937210 */ /* 0x000fe20002ffe4ff */
[----:B------:R2:W-:Y:S04]  /*2dea0*/  STL.64 [R1+0x8], R148 ;  /* 0x0000089401007387 */ /* 0x0005e80000100a00 */
[----:B------:R3:W-:Y:S01]  /*2deb0*/  STL.64 [R1+0x10], R146 ;  /* 0x0000109201007387 */ /* 0x0007e20000100a00 */
[----:B-1----:R-:W-:Y:S02]  /*2dec0*/  VIADD R134, R134, 0xfffffe32 ;  /* 0xfffffe3286867836 */ /* 0x002fe40000000000 */
[----:B------:R-:W-:-:S03]  /*2ded0*/  VIADD R250, R250, 0xfffffe31 ;  /* 0xfffffe31fafa7836 */ /* 0x000fc60000000000 */
[----:B------:R-:W-:Y:S01]  /*2dee0*/  ISETP.GE.U32.AND P4, PT, R134, 0x7ffffdb3, PT ;  /* 0x7ffffdb38600780c */ /* 0x000fe20003f86070 */
[----:B------:R-:W-:Y:S01]  /*2def0*/  VIADD R134, R252, 0xfffffe30 ;  /* 0xfffffe30fc867836 */ /* 0x000fe20000000000 */
[----:B------:R-:W-:Y:S01]  /*2df00*/  ISETP.GE.U32.AND P3, PT, R250, 0x7ffffdb2, PT ;  /* 0x7ffffdb2fa00780c */ /* 0x000fe20003f66070 */
[----:B------:R-:W1:Y:S03]  /*2df10*/  LDC R252, c[0x0][0x3a0] ;  /* 0x0000e800fffc7b82 */ /* 0x000e660000000800 */
[----:B------:R-:W-:-:S05]  /*2df20*/  ISETP.GE.U32.AND P2, PT, R134, 0x7ffffdb1, PT ;  /* 0x7ffffdb18600780c */ /* 0x000fca0003f46070 */
[----:B------:R-:W4:Y:S02]  /*2df30*/  LDC R134, c[0x0][0x3a0] ;  /* 0x0000e800ff867b82 */ /* 0x000f240000000800 */
[----:B------:R2:W-:Y:S04]  /*2df40*/  LDGSTS.E [R251+-0x7fecc], desc[UR22][R148.64], !P4 ;  /* 0x8013400094fb7fae */ /* 0x0005e8000e1a1016 */
[----:B------:R3:W-:Y:S02]  /*2df50*/  LDGSTS.E [R251+-0x7fec8], desc[UR22][R146.64], !P3 ;  /* 0x8013800092fb7fae */ /* 0x0007e4000d9a1016 */
[----:B------:R-:W1:Y:S01]  /*2df60*/  LDC R250, c[0x0][0x3a0] ;  /* 0x0000e800fffa7b82 */ /* 0x000e620000000800 */
[----:B-----5:R-:W-:-:S05]  /*2df70*/  IADD3 R144, P5, PT, R194, R2, RZ ;  /* 0x00000002c2907210 */ /* 0x020fca0007fbe0ff */
[----:B------:R-:W-:-:S05]  /*2df80*/  IMAD.X R145, R195, 0x1, R0, P5 ;  /* 0x00000001c3917824 */ /* 0x000fca00028e0600 */
[----:B------:R5:W-:Y:S04]  /*2df90*/  STL.64 [R1+0x18], R144 ;  /* 0x0000189001007387 */ /* 0x000be80000100a00 */
[----:B------:R-:W4:Y:S04]  /*2dfa0*/  LDL.LU.64 R152, [R1+0x3c8] ;  /* 0x0003c80001987983 */ /* 0x000f280000300a00 */
[----:B------:R-:W4:Y:S04]  /*2dfb0*/  LDL.LU.64 R154, [R1+0x3d0] ;  /* 0x0003d000019a7983 */ /* 0x000f280000300a00 */
[----:B------:R-:W4:Y:S04]  /*2dfc0*/  LDL.LU.64 R194, [R1+0x3e8] ;  /* 0x0003e80001c27983 */ /* 0x000f280000300a00 */
[----:B------:R5:W-:Y:S01]  /*2dfd0*/  LDGSTS.E [R251+-0x7fec4], desc[UR22][R144.64], !P2 ;  /* 0x8013c00090fb7fae */ /* 0x000be2000d1a1016 */
[----:B--2---:R-:W-:-:S04]  /*2dfe0*/  IADD3 R148, P5, PT, R150, R2, RZ ;  /* 0x0000000296947210 */ /* 0x004fc80007fbe0ff */
[----:B------:R-:W-:Y:S02]  /*2dff0*/  IADD3.X R149, PT, PT, R151, R0, RZ, P5, !PT ;  /* 0x0000000097957210 */ /* 0x000fe40002ffe4ff */
[----:B---3--:R-:W-:-:S05]  /*2e000*/  IADD3 R146, P5, PT, R210, R2, RZ ;  /* 0x00000002d2927210 */ /* 0x008fca0007fbe0ff */
[--C-:B------:R-:W-:Y:S01]  /*2e010*/  IMAD.X R147, R211, 0x1, R0.reuse, P5 ;  /* 0x00000001d3937824 */ /* 0x100fe200028e0600 */
[----:B-----5:R-:W-:Y:S01]  /*2e020*/  IADD3 R144, P5, PT, R156, R2, RZ ;  /* 0x000000029c907210 */ /* 0x020fe20007fbe0ff */
[----:B------:R2:W-:Y:S04]  /*2e030*/  STL.64 [R1+0x20], R148 ;  /* 0x0000209401007387 */ /* 0x0005e80000100a00 */
[----:B------:R-:W-:Y:S01]  /*2e040*/  IMAD.X R145, R157, 0x1, R0, P5 ;  /* 0x000000019d917824 */ /* 0x000fe200028e0600 */
[----:B------:R3:W-:Y:S04]  /*2e050*/  STL.64 [R1+0x28], R146 ;  /* 0x0000289201007387 */ /* 0x0007e80000100a00 */
[----:B------:R5:W-:Y:S04]  /*2e060*/  STL.64 [R1+0x30], R144 ;  /* 0x0000309001007387 */ /* 0x000be80000100a00 */
[----:B------:R-:W5:Y:S04]  /*2e070*/  LDL.LU.64 R150, [R1+0x3f0] ;  /* 0x0003f00001967983 */ /* 0x000f680000300a00 */
[----:B------:R-:W5:Y:S04]  /*2e080*/  LDL.LU.64 R210, [R1+0x3f8] ;  /* 0x0003f80001d27983 */ /* 0x000f680000300a00 */
[----:B------:R-:W5:Y:S01]  /*2e090*/  LDL.LU.64 R156, [R1+0x400] ;  /* 0x00040000019c7983 */ /* 0x000f620000300a00 */
[----:B----4-:R-:W-:-:S02]  /*2e0a0*/  VIADD R134, R134, 0xfffffe2f ;  /* 0xfffffe2f86867836 */ /* 0x010fc40000000000 */
[----:B-1----:R-:W-:-:S03]  /*2e0b0*/  VIADD R250, R250, 0xfffffe2e ;  /* 0xfffffe2efafa7836 */ /* 0x002fc60000000000 */
        /* <DEDUP_REMOVED lines=8> */
[----:B------:R-:W1:Y:S02]  /*2e140*/  LDC R250, c[0x0][0x3a0] ;  /* 0x0000e800fffa7b82 */ /* 0x000e640000000800 */
[----:B------:R5:W-:Y:S01]  /*2e150*/  LDGSTS.E [R251+-0x7feb8], desc[UR22][R144.64], !P2 ;  /* 0x8014800090fb7fae */ /* 0x000be2000d1a1016 */
[----:B----4-:R-:W-:-:S05]  /*2e160*/  VIADD R134, R134, 0xfffffe2c ;  /* 0xfffffe2c86867836 */ /* 0x010fca0000000000 */
[----:B------:R-:W-:Y:S01]  /*2e170*/  ISETP.GE.U32.AND P4, PT, R134, 0x7ffffdad, PT ;  /* 0x7ffffdad8600780c */ /* 0x000fe20003f86070 */
[----:B-1----:R-:W-:Y:S01]  /*2e180*/  VIADD R250, R250, 0xfffffe2b ;  /* 0xfffffe2bfafa7836 */ /* 0x002fe20000000000 */
[----:B------:R-:W-:Y:S02]  /*2e190*/  IADD3 R134, PT, PT, R252, -0x1d6, RZ ;  /* 0xfffffe2afc867810 */ /* 0x000fe40007ffe0ff */
[----:B------:R-:W1:Y:S02]  /*2e1a0*/  LDC R252, c[0x0][0x3a0] ;  /* 0x0000e800fffc7b82 */ /* 0x000e640000000800 */
[----:B------:R-:W-:Y:S02]  /*2e1b0*/  ISETP.GE.U32.AND P3, PT, R250, 0x7ffffdac, PT ;  /* 0x7ffffdacfa00780c */ /* 0x000fe40003f66070 */
[----:B------:R-:W-:-:S04]  /*2e1c0*/  ISETP.GE.U32.AND P2, PT, R134, 0x7ffffdab, PT ;  /* 0x7ffffdab8600780c */ /* 0x000fc80003f46070 */
[----:B------:R-:W4:Y:S08]  /*2e1d0*/  LDC R134, c[0x0][0x3a0] ;  /* 0x0000e800ff867b82 */ /* 0x000f300000000800 */
[----:B------:R-:W1:Y:S01]  /*2e1e0*/  LDC R250, c[0x0][0x3a0] ;  /* 0x0000e800fffa7b82 */ /* 0x000e620000000800 */
[----:B--2---:R-:W-:-:S05]  /*2e1f0*/  IADD3 R148, P5, PT, R152, R2, RZ ;  /* 0x0000000298947210 */ /* 0x004fca0007fbe0ff */
[----:B------:R-:W-:Y:S01]  /*2e200*/  IMAD.X R149, R153, 0x1, R0, P5 ;  /* 0x0000000199957824 */ /* 0x000fe200028e0600 */
[----:B---3--:R-:W-:-:S04]  /*2e210*/  IADD3 R146, P5, PT, R154, R2, RZ ;  /* 0x000000029a927210 */ /* 0x008fc80007fbe0ff */
[----:B------:R2:W-:Y:S01]  /*2e220*/  LDGSTS.E [R251+-0x7feb4], desc[UR22][R148.64], !P4 ;  /* 0x8014c00094fb7fae */ /* 0x0005e2000e1a1016 */
[--C-:B------:R-:W-:Y:S01]  /*2e230*/  IMAD.X R147, R155, 0x1, R0.reuse, P5 ;  /* 0x000000019b937824 */ /* 0x100fe200028e0600 */
[-C--:B-----5:R-:W-:Y:S02]  /*2e240*/  IADD3 R144, P5, PT, R194, R2.reuse, RZ ;  /* 0x00000002c2907210 */ /* 0x0a0fe40007fbe0ff */
[----:B------:R2:W-:Y:S03]  /*2e250*/  STL.64 [R1+0x38], R148 ;  /* 0x0000389401007387 */ /* 0x0005e60000100a00 */
[----:B------:R-:W-:Y:S01]  /*2e260*/  IMAD.X R145, R195, 0x1, R0, P5 ;  /* 0x00000001c3917824 */ /* 0x000fe200028e0600 */
[----:B------:R3:W-:Y:S04]  /*2e270*/  STL.64 [R1+0x40], R146 ;  /* 0x0000409201007387 */ /* 0x0007e80000100a00 */
[----:B------:R5:W-:Y:S04]  /*2e280*/  STL.64 [R1+0x60], R144 ;  /* 0x0000609001007387 */ /* 0x000be80000100a00 */
[----:B------:R-:W4:Y:S04]  /*2e290*/  LDL.LU.64 R152, [R1+0x410] ;  /* 0x0004100001987983 */ /* 0x000f280000300a00 */
[----:B------:R-:W4:Y:S04]  /*2e2a0*/  LDL.LU.64 R154, [R1+0x420] ;  /* 0x00042000019a7983 */ /* 0x000f280000300a00 */
[----:B------:R-:W4:Y:S04]  /*2e2b0*/  LDL.LU.64 R194, [R1+0x428] ;  /* 0x0004280001c27983 */ /* 0x000f280000300a00 */
[----:B------:R3:W-:Y:S04]  /*2e2c0*/  LDGSTS.E [R251+-0x7feb0], desc[UR22][R146.64], !P3 ;  /* 0x8015000092fb7fae */ /* 0x0007e8000d9a1016 */
[----:B------:R5:W-:Y:S01]  /*2e2d0*/  LDGSTS.E [R251+-0x7feac], desc[UR22][R144.64], !P2 ;  /* 0x8015400090fb7fae */ /* 0x000be2000d1a1016 */
[----:B--2---:R-:W-:-:S05]  /*2e2e0*/  IADD3 R148, P5, PT, R150, R2, RZ ;  /* 0x0000000296947210 */ /* 0x004fca0007fbe0ff */
[----:B------:R-:W-:Y:S01]  /*2e2f0*/  IMAD.X R149, R151, 0x1, R0, P5 ;  /* 0x0000000197957824 */ /* 0x000fe200028e0600 */
        /* <DEDUP_REMOVED lines=10> */
[----:B----4-:R-:W-:Y:S01]  /*2e3a0*/  VIADD R134, R134, 0xfffffe29 ;  /* 0xfffffe2986867836 */ /* 0x010fe20000000000 */
[----:B-1----:R-:W-:-:S04]  /*2e3b0*/  IADD3 R250, PT, PT, R250, -0x1d8, RZ ;  /* 0xfffffe28fafa7810 */ /* 0x002fc80007ffe0ff */
        /* <DEDUP_REMOVED lines=10> */
[----:B----4-:R-:W-:-:S04]  /*2e460*/  IADD3 R134, PT, PT, R134, -0x1da, RZ ;  /* 0xfffffe2686867810 */ /* 0x010fc80007ffe0ff */
[----:B------:R-:W-:Y:S01]  /*2e470*/  ISETP.GE.U32.AND P4, PT, R134, 0x7ffffda7, PT ;  /* 0x7ffffda78600780c */ /* 0x000fe20003f86070 */
[----:B-1----:R-:W-:Y:S02]  /*2e480*/  VIADD R250, R250, 0xfffffe25 ;  /* 0xfffffe25fafa7836 */ /* 0x002fe40000000000 */
[----:B------:R-:W-:Y:S02]  /*2e490*/  VIADD R134, R252, 0xfffffe24 ;  /* 0xfffffe24fc867836 */ /* 0x000fe40000000000 */
[----:B------:R-:W1:Y:S01]  /*2e4a0*/  LDC R252, c[0x0][0x3a0] ;  /* 0x0000e800fffc7b82 */ /* 0x000e620000000800 */
[----:B------:R-:W-:Y:S02]  /*2e4b0*/  ISETP.GE.U32.AND P3, PT, R250, 0x7ffffda6, PT ;  /* 0x7ffffda6fa00780c */ /* 0x000fe40003f66070 */
[----:B------:R-:W-:-:S05]  /*2e4c0*/  ISETP.GE.U32.AND P2, PT, R134, 0x7ffffda5, PT ;  /* 0x7ffffda58600780c */ /* 0x000fca0003f46070 */
[----:B------:R-:W4:Y:S08]  /*2e4d0*/  LDC R134, c[0x0][0x3a0] ;  /* 0x0000e800ff867b82 */ /* 0x000f300000000800 */
[----:B------:R-:W1:Y:S01]  /*2e4e0*/  LDC R250, c[0x0][0x3a0] ;  /* 0x0000e800fffa7b82 */ /* 0x000e620000000800 */
[----:B--2---:R-:W-:-:S05]  /*2e4f0*/  IADD3 R148, P5, PT, R152, R2, RZ ;  /* 0x0000000298947210 */ /* 0x004fca0007fbe0ff */
[----:B------:R-:W-:Y:S01]  /*2e500*/  IMAD.X R149, R153, 0x1, R0, P5 ;  /* 0x0000000199957824 */ /* 0x000fe200028e0600 */
[----:B---3--:R-:W-:-:S04]  /*2e510*/  IADD3 R146, P5, PT, R154, R2, RZ ;  /* 0x000000029a927210 */ /* 0x008fc80007fbe0ff */
[----:B------:R2:W-:Y:S01]  /*2e520*/  LDGSTS.E [R251+-0x7fe9c], desc[UR22][R148.64], !P4 ;  /* 0x8016400094fb7fae */ /* 0x0005e2000e1a1016 */
[----:B------:R-:W-:Y:S01]  /*2e530*/  IMAD.X R147, R155, 0x1, R0, P5 ;  /* 0x000000019b937824 */ /* 0x000fe200028e0600 */
[----:B-----5:R-:W-:-:S04]  /*2e540*/  IADD3 R144, P5, PT, R194, R2, RZ ;  /* 0x00000002c2907210 */ /* 0x020fc80007fbe0ff */
[----:B------:R-:W-:Y:S01]  /*2e550*/  IADD3.X R145, PT, PT, R195, R0, RZ, P5, !PT ;  /* 0x00000000c3917210 */ /* 0x000fe20002ffe4ff */
[----:B------:R2:W-:Y:S04]  /*2e560*/  STL.64 [R1+0xa0], R148 ;  /* 0x0000a09401007387 */ /* 0x0005e80000100a00 */
        /* <DEDUP_REMOVED lines=9> */
[----:B---3--:R-:W-:-:S04]  /*2e600*/  IADD3 R146, P5, PT, R210, R2, RZ ;  /* 0x00000002d2927210 */ /* 0x008fc80007fbe0ff */
[----:B------:R-:W-:Y:S02]  /*2e610*/  IADD3.X R147, PT, PT, R211, R0, RZ, P5, !PT ;  /* 0x00000000d3937210 */ /* 0x000fe40002ffe4ff */
        /* <DEDUP_REMOVED lines=29> */
[----:B--2---:R-:W-:-:S04]  /*2e7f0*/  IADD3 R148, P5, PT, R152, R2, RZ ;  /* 0x0000000298947210 */ /* 0x004fc80007fbe0ff */
[----:B------:R-:W-:Y:S02]  /*2e800*/  IADD3.X R149, PT, PT, R153, R0, RZ, P5, !PT ;  /* 0x0000000099957210 */ /* 0x000fe40002ffe4ff */
[----:B---3--:R-:W-:-:S03]  /*2e810*/  IADD3 R146, P5, PT, R154, R2, RZ ;  /* 0x000000029a927210 */ /* 0x008fc60007fbe0ff */
[----:B------:R2:W-:Y:S02]  /*2e820*/  LDGSTS.E [R251+-0x7fe84], desc[UR22][R148.64], !P4 ;  /* 0x8017c00094fb7fae */ /* 0x0005e4000e1a1016 */
[--C-:B------:R-:W-:Y:S01]  /*2e830*/  IMAD.X R147, R155, 0x1, R0.reuse, P5 ;  /* 0x000000019b937824 */ /* 0x100fe200028e0600 */
[-C--:B-----5:R-:W-:Y:S01]  /*2e840*/  IADD3 R144, P5, PT, R194, R2.reuse, RZ ;  /* 0x00000002c2907210 */ /* 0x0a0fe20007fbe0ff */
[----:B------:R2:W-:Y:S04]  /*2e850*/  STL.64 [R1+0xd8], R148 ;  /* 0x0000d89401007387 */ /* 0x0005e80000100a00 */
        /* <DEDUP_REMOVED lines=22> */
[----:B------:R-:W-:Y:S02]  /*2e9c0*/  ISETP.GE.U32.AND P4, PT, R134, 0x7ffffd9e, PT ;  /* 0x7ffffd9e8600780c */ /* 0x000fe40003f86070 */
[----:B------:R-:W-:Y:S02]  /*2e9d0*/  ISETP.GE.U32.AND P3, PT, R250, 0x7ffffd9d, PT ;  /* 0x7ffffd9dfa00780c */ /* 0x000fe40003f66070 */
[----:B------:R-:W-:Y:S01]  /*2e9e0*/  IADD3 R134, PT, PT, R252, -0x1e5, RZ ;  /* 0xfffffe1bfc867810 */ /* 0x000fe20007ffe0ff */
[----:B------:R-:W1:Y:S03]  /*2e9f0*/  LDC R250, c[0x0][0x3a0] ;  /* 0x0000e800fffa7b82 */ /* 0x000e660000000800 */
[----:B------:R-:W-:-:S05]  /*2ea00*/  ISETP.GE.U32.AND P2, PT, R134, 0x7ffffd9c, PT ;  /* 0x7ffffd9c8600780c */ /* 0x000fca0003f46070 */
[----:B------:R2:W-:Y:S01]  /*2ea10*/  LDGSTS.E [R251+-0x7fe78], desc[UR22][R148.64], !P4 ;  /* 0x8018800094fb7fae */ /* 0x0005e2000e1a1016 */
[----:B------:R-:W4:Y:S03]  /*2ea20*/  LDC R134, c[0x0][0x3a0] ;  /* 0x0000e800ff867b82 */ /* 0x000f260000000800 */
[----:B------:R3:W-:Y:S04]  /*2ea30*/  LDGSTS.E [R251+-0x7fe74], desc[UR22][R146.64], !P3 ;  /* 0x8018c00092fb7fae */ /* 0x0007e8000d9a1016 */
[----:B------:R5:W-:Y:S01]  /*2ea40*/  LDGSTS.E [R251+-0x7fe70], desc[UR22][R144.64], !P2 ;  /* 0x8019000090fb7fae */ /* 0x000be2000d1a1016 */
[----:B------:R-:W2:Y:S01]  /*2ea50*/  LDC R252, c[0x0][0x3a0] ;  /* 0x0000e800fffc7b82 */ /* 0x000ea20000000800 */
[----:B-1----:R-:W-:Y:S01]  /*2ea60*/  IADD3 R250, PT, PT, R250, -0x1e7, RZ ;  /* 0xfffffe19fafa7810 */ /* 0x002fe20007ffe0ff */
[----:B----4-:R-:W-:-:S05]  /*2ea70*/  VIADD R134, R134, 0xfffffe1a ;  /* 0xfffffe1a86867836 */ /* 0x010fca0000000000 */
[----:B------:R-:W-:Y:S02]  /*2ea80*/  ISETP.GE.U32.AND P4, PT, R134, 0x7ffffd9b, PT ;  /* 0x7ffffd9b8600780c */ /* 0x000fe40003f86070 */
[----:B------:R-:W-:Y:S01]  /*2ea90*/  ISETP.GE.U32.AND P3, PT, R250, 0x7ffffd9a, PT ;  /* 0x7ffffd9afa00780c */ /* 0x000fe20003f66070 */
[----:B--2---:R-:W-:Y:S01]  /*2eaa0*/  VIADD R134, R252, 0xfffffe18 ;  /* 0xfffffe18fc867836 */ /* 0x004fe20000000000 */
[----:B------:R-:W1:Y:S04]  /*2eab0*/  LDC R250, c[0x0][0x3a0] ;  /* 0x0000e800fffa7b82 */ /* 0x000e680000000800 */
[----:B------:R-:W-:-:S04]  /*2eac0*/  ISETP.GE.U32.AND P2, PT, R134, 0x7ffffd99, PT ;  /* 0x7ffffd998600780c */ /* 0x000fc80003f46070 */
[----:B------:R-:W2:Y:S08]  /*2ead0*/  LDC R134, c[0x0][0x3a0] ;  /* 0x0000e800ff867b82 */ /* 0x000eb00000000800 */
[----:B------:R-:W4:Y:S01]  /*2eae0*/  LDC R252, c[0x0][0x3a0] ;  /* 0x0000e800fffc7b82 */ /* 0x000f220000000800 */
[----:B------:R-:W-:-:S05]  /*2eaf0*/  IADD3 R148, P5, PT, R152, R2, RZ ;  /* 0x0000000298947210 */ /* 0x000fca0007fbe0ff */
        /* <DEDUP_REMOVED lines=14> */
[----:B---3--:R-:W-:-:S05]  /*2ebe0*/  IADD3 R148, P5, PT, R150, R2, RZ ;  /* 0x0000000296947210 */ /* 0x008fca0007fbe0ff */
[----:B------:R-:W-:Y:S01]  /*2ebf0*/  IMAD.X R149, R151, 0x1, R0, P5 ;  /* 0x0000000197957824 */ /* 0x000fe200028e0600 */
[----:B-----5:R-:W-:-:S05]  /*2ec00*/  IADD3 R146, P5, PT, R210, R2, RZ ;  /* 0x00000002d2927210 */ /* 0x020fca0007fbe0ff */
[----:B------:R-:W-:Y:S01]  /*2ec10*/  IMAD.X R147, R211, 0x1, R0, P5 ;  /* 0x00000001d3937824 */ /* 0x000fe200028e0600 */
[----:B-1----:R-:W-:Y:S01]  /*2ec20*/  IADD3 R144, P5, PT, R156, R2, RZ ;  /* 0x000000029c907210 */ /* 0x002fe20007fbe0ff */
[----:B------:R1:W-:Y:S03]  /*2ec30*/  STL.64 [R1+0x130], R148 ;  /* 0x0001309401007387 */ /* 0x0003e60000100a00 */
[----:B------:R-:W-:Y:S01]  /*2ec40*/  IADD3.X R145, PT, PT, R157, R0, RZ, P5, !PT ;  /* 0x000000009d917210 */ /* 0x000fe20002ffe4ff */
[----:B------:R3:W-:Y:S04]  /*2ec50*/  STL.64 [R1+0x138], R146 ;  /* 0x0001389201007387 */ /* 0x0007e80000100a00 */
[----:B------:R5:W-:Y:S04]  /*2ec60*/  STL.64 [R1+0x140], R144 ;  /* 0x0001409001007387 */ /* 0x000be80000100a00 */
[----:B------:R-:W5:Y:S04]  /*2ec70*/  LDL.LU.64 R150, [R1+0x510] ;  /* 0x0005100001967983 */ /* 0x000f680000300a00 */
[----:B------:R-:W5:Y:S04]  /*2ec80*/  LDL.LU.64 R210, [R1+0x520] ;  /* 0x0005200001d27983 */ /* 0x000f680000300a00 */
[----:B------:R-:W5:Y:S01]  /*2ec90*/  LDL.LU.64 R156, [R1+0x528] ;  /* 0x00052800019c7983 */ /* 0x000f620000300a00 */
[----:B--2---:R-:W-:Y:S01]  /*2eca0*/  IADD3 R134, PT, PT, R134, -0x1e9, RZ ;  /* 0xfffffe1786867810 */ /* 0x004fe20007ffe0ff */
[----:B------:R-:W-:-:S03]  /*2ecb0*/  VIADD R250, R250, 0xfffffe16 ;  /* 0xfffffe16fafa7836 */ /* 0x000fc60000000000 */
[----:B------:R-:W-:Y:S01]  /*2ecc0*/  ISETP.GE.U32.AND P4, PT, R134, 0x7ffffd98, PT ;  /* 0x7ffffd988600780c */ /* 0x000fe20003f86070 */
[----:B----4-:R-:W-:Y:S01]  /*2ecd0*/  VIADD R134, R252, 0xfffffe15 ;  /* 0xfffffe15fc867836 */ /* 0x010fe20000000000 */
[----:B------:R-:W-:Y:S01]  /*2ece0*/  ISETP.GE.U32.AND P3, PT, R250, 0x7ffffd97, PT ;  /* 0x7ffffd97fa00780c */ /* 0x000fe20003f66070 */
[----:B------:R-:W2:Y:S03]  /*2ecf0*/  LDC R252, c[0x0][0x3a0] ;  /* 0x0000e800fffc7b82 */ /* 0x000ea60000000800 */
        /* <DEDUP_REMOVED lines=9> */
[----:B--2---:R-:W-:Y:S02]  /*2ed90*/  VIADD R134, R252, 0xfffffe12 ;  /* 0xfffffe12fc867836 */ /* 0x004fe40000000000 */
[----:B------:R-:W1:Y:S01]  /*2eda0*/  LDC R252, c[0x0][0x3a0] ;  /* 0x0000e800fffc7b82 */ /* 0x000e620000000800 */
[----:B------:R-:W-:Y:S02]  /*2edb0*/  ISETP.GE.U32.AND P3, PT, R250, 0x7ffffd94, PT ;  /* 0x7ffffd94fa00780c */ /* 0x000fe40003f66070 */
[----:B------:R-:W-:-:S05]  /*2edc0*/  ISETP.GE.U32.AND P2, PT, R134, 0x7ffffd93, PT ;  /* 0x7ffffd938600780c */ /* 0x000fca0003f46070 */
[----:B------:R-:W2:Y:S08]  /*2edd0*/  LDC R134, c[0x0][0x3a0] ;  /* 0x0000e800ff867b82 */ /* 0x000eb00000000800 */
[----:B------:R-:W4:Y:S01]  /*2ede0*/  LDC R250, c[0x0][0x3a0] ;  /* 0x0000e800fffa7b82 */ /* 0x000f220000000800 */
[----:B------:R-:W-:-:S05]  /*2edf0*/  IADD3 R148, P5, PT, R152, R2, RZ ;  /* 0x0000000298947210 */ /* 0x000fca0007fbe0ff */
[----:B------:R-:W-:Y:S01]  /*2ee00*/  IMAD.X R149, R153, 0x1, R0, P5 ;  /* 0x0000000199957824 */ /* 0x000fe200028e0600 */
[----:B---3--:R-:W-:-:S04]  /*2ee10*/  IADD3 R146, P5, PT, R154, R2, RZ ;  /* 0x000000029a927210 */ /* 0x008fc80007fbe0ff */
[----:B------:R-:W-:Y:S01]  /*2ee20*/  IADD3.X R147, PT, PT, R155, R0, RZ, P5, !PT ;  /* 0x000000009b937210 */ /* 0x000fe20002ffe4ff */
[----:B------:R3:W-:Y:S01]  /*2ee30*/  LDGSTS.E [R251+-0x7fe54], desc[UR22][R148.64], !P4 ;  /* 0x801ac00094fb7fae */ /* 0x0007e2000e1a1016 */
[----:B-----5:R-:W-:-:S03]  /*2ee40*/  IADD3 R144, P5, PT, R194, R2, RZ ;  /* 0x00000002c2907210 */ /* 0x020fc60007fbe0ff */
[----:B------:R3:W-:Y:S02]  /*2ee50*/  STL.64 [R1+0x148], R148 ;  /* 0x0001489401007387 */ /* 0x0007e40000100a00 */
[----:B------:R-:W-:Y:S02]  /*2ee60*/  IMAD.X R145, R195, 0x1, R0, P5 ;  /* 0x00000001c3917824 */ /* 0x000fe400028e0600 */
[----:B------:R5:W-:Y:S04]  /*2ee70*/  STL.64 [R1+0x150], R146 ;  /* 0x0001509201007387 */ /* 0x000be80000100a00 */
[----:B------:R1:W-:Y:S04]  /*2ee80*/  STL.64 [R1+0x158], R144 ;  /* 0x0001589001007387 */ /* 0x0003e80000100a00 */
[----:B------:R-:W4:Y:S04]  /*2ee90*/  LDL.LU.64 R152, [R1+0x530] ;  /* 0x0005300001987983 */ /* 0x000f280000300a00 */
[----:B------:R-:W4:Y:S04]  /*2eea0*/  LDL.LU.64 R154, [R1+0x538] ;  /* 0x00053800019a7983 */ /* 0x000f280000300a00 */
[----:B------:R-:W4:Y:S04]  /*2eeb0*/  LDL.LU.64 R194, [R1+0x540] ;  /* 0x0005400001c27983 */ /* 0x000f280000300a00 */
[----:B------:R5:W-:Y:S04]  /*2eec0*/  LDGSTS.E [R251+-0x7fe50], desc[UR22][R146.64], !P3 ;  /* 0x801b000092fb7fae */ /* 0x000be8000d9a1016 */
[----:B------:R1:W-:Y:S01]  /*2eed0*/  LDGSTS.E [R251+-0x7fe4c], desc[UR22][R144.64], !P2 ;  /* 0x801b400090fb7fae */ /* 0x0003e2000d1a1016 */
[----:B---3--:R-:W-:-:S04]  /*2eee0*/  IADD3 R148, P5, PT, R150, R2, RZ ;  /* 0x0000000296947210 */ /* 0x008fc80007fbe0ff */
[----:B------:R-:W-:Y:S02]  /*2eef0*/  IADD3.X R149, PT, PT, R151, R0, RZ, P5, !PT ;  /* 0x0000000097957210 */ /* 0x000fe40002ffe4ff */
[----:B-----5:R-:W-:-:S05]  /*2ef00*/  IADD3 R146, P5, PT, R210, R2, RZ ;  /* 0x00000002d2927210 */ /* 0x020fca0007fbe0ff */
[--C-:B------:R-:W-:Y:S01]  /*2ef10*/  IMAD.X R147, R211, 0x1, R0.reuse, P5 ;  /* 0x00000001d3937824 */ /* 0x100fe200028e0600 */
[----:B-1----:R-:W-:Y:S01]  /*2ef20*/  IADD3 R144, P5, PT, R156, R2, RZ ;  /* 0x000000029c907210 */ /* 0x002fe20007fbe0ff */
[----:B------:R1:W-:Y:S04]  /*2ef30*/  STL.64 [R1+0x160], R148 ;  /* 0x0001609401007387 */ /* 0x0003e80000100a00 */
[----:B------:R-:W-:Y:S01]  /*2ef40*/  IMAD.X R145, R157, 0x1, R0, P5 ;  /* 0x000000019d917824 */ /* 0x000fe200028e0600 */
[----:B------:R3:W-:Y:S04]  /*2ef50*/  STL.64 [R1+0x168], R146 ;  /* 0x0001689201007387 */ /* 0x0007e80000100a00 */
[----:B------:R5:W-:Y:S04]  /*2ef60*/  STL.64 [R1+0x170], R144 ;  /* 0x0001709001007387 */ /* 0x000be80000100a00 */
[----:B------:R-:W5:Y:S04]  /*2ef70*/  LDL.LU.64 R150, [R1+0x550] ;  /* 0x0005500001967983 */ /* 0x000f680000300a00 */
[----:B------:R-:W5:Y:S04]  /*2ef80*/  LDL.LU.64 R210, [R1+0x570] ;  /* 0x0005700001d27983 */ /* 0x000f680000300a00 */
[----:B------:R-:W5:Y:S01]  /*2ef90*/  LDL.LU.64 R156, [R1+0x588] ;  /* 0x00058800019c7983 */ /* 0x000f620000300a00 */
[----:B--2---:R-:W-:-:S02]  /*2efa0*/  VIADD R134, R134, 0xfffffe11 ;  /* 0xfffffe1186867836 */ /* 0x004fc40000000000 */
[----:B----4-:R-:W-:-:S03]  /*2efb0*/  VIADD R250, R250, 0xfffffe10 ;  /* 0xfffffe10fafa7836 */ /* 0x010fc60000000000 */
[----:B------:R-:W-:Y:S01]  /*2efc0*/  ISETP.GE.U32.AND P4, PT, R134, 0x7ffffd92, PT ;  /* 0x7ffffd928600780c */ /* 0x000fe20003f86070 */
[----:B------:R-:W-:Y:S01]  /*2efd0*/  VIADD R134, R252, 0xfffffe0f ;  /* 0xfffffe0ffc867836 */ /* 0x000fe20000000000 */
        /* <DEDUP_REMOVED lines=11> */
[----:B--2---:R-:W-:Y:S02]  /*2f090*/  IADD3 R134, PT, PT, R252, -0x1f4, RZ ;  /* 0xfffffe0cfc867810 */ /* 0x004fe40007ffe0ff */
[----:B------:R-:W1:Y:S02]  /*2f0a0*/  LDC R252, c[0x0][0x3a0] ;  /* 0x0000e800fffc7b82 */ /* 0x000e640000000800 */
[----:B------:R-:W-:Y:S02]  /*2f0b0*/  ISETP.GE.U32.AND P3, PT, R250, 0x7ffffd8e, PT ;  /* 0x7ffffd8efa00780c */ /* 0x000fe40003f66070 */
        /* <DEDUP_REMOVED lines=30> */
[----:B--2---:R-:W-:Y:S01]  /*2f2a0*/  VIADD R134, R134, 0xfffffe0b ;  /* 0xfffffe0b86867836 */ /* 0x004fe20000000000 */
[----:B----4-:R-:W-:-:S04]  /*2f2b0*/  IADD3 R250, PT, PT, R250, -0x1f6, RZ ;  /* 0xfffffe0afafa7810 */ /* 0x010fc80007ffe0ff */
[----:B------:R-:W-:Y:S02]  /*2f2c0*/  ISETP.GE.U32.AND P4, PT, R134, 0x7ffffd8c, PT ;  /* 0x7ffffd8c8600780c */ /* 0x000fe40003f86070 */
[----:B------:R-:W-:Y:S01]  /*2f2d0*/  ISETP.GE.U32.AND P3, PT, R250, 0x7ffffd8b, PT ;  /* 0x7ffffd8bfa00780c */ /* 0x000fe20003f66070 */
[----:B------:R-:W-:Y:S01]  /*2f2e0*/  VIADD R134, R252, 0xfffffe09 ;  /* 0xfffffe09fc867836 */ /* 0x000fe20000000000 */
[----:B------:R-:W2:Y:S04]  /*2f2f0*/  LDC R250, c[0x0][0x3a0] ;  /* 0x0000e800fffa7b82 */ /* 0x000ea80000000800 */
[----:B------:R-:W-:-:S04]  /*2f300*/  ISETP.GE.U32.AND P2, PT, R134, 0x7ffffd8a, PT ;  /* 0x7ffffd8a8600780c */ /* 0x000fc80003f46070 */
[----:B------:R-:W4:Y:S01]  /*2f310*/  LDC R134, c[0x0][0x3a0] ;  /* 0x0000e800ff867b82 */ /* 0x000f220000000800 */
[----:B------:R1:W-:Y:S04]  /*2f320*/  LDGSTS.E [R251+-0x7fe30], desc[UR22][R148.64], !P4 ;  /* 0x801d000094fb7fae */ /* 0x0003e8000e1a1016 */
[----:B------:R3:W-:Y:S03]  /*2f330*/  LDGSTS.E [R251+-0x7fe2c], desc[UR22][R146.64], !P3 ;  /* 0x801d400092fb7fae */ /* 0x0007e6000d9a1016 */
[----:B------:R-:W1:Y:S01]  /*2f340*/  LDC R252, c[0x0][0x3a0] ;  /* 0x0000e800fffc7b82 */ /* 0x000e620000000800 */
[----:B------:R5:W-:Y:S01]  /*2f350*/  LDGSTS.E [R251+-0x7fe28], desc[UR22][R144.64], !P2 ;  /* 0x801d800090fb7fae */ /* 0x000be2000d1a1016 */
[----:B--2---:R-:W-:Y:S01]  /*2f360*/  VIADD R250, R250, 0xfffffe07 ;  /* 0xfffffe07fafa7836 */ /* 0x004fe20000000000 */
[----:B----4-:R-:W-:-:S04]  /*2f370*/  IADD3 R134, PT, PT, R134, -0x1f8, RZ ;  /* 0xfffffe0886867810 */ /* 0x010fc80007ffe0ff */
[----:B------:R-:W-:Y:S02]  /*2f380*/  ISETP.GE.U32.AND P4, PT, R134, 0x7ffffd89, PT ;  /* 0x7ffffd898600780c */ /* 0x000fe40003f86070 */
[----:B------:R-:W-:Y:S01]  /*2f390*/  ISETP.GE.U32.AND P3, PT, R250, 0x7ffffd88, PT ;  /* 0x7ffffd88fa00780c */ /* 0x000fe20003f66070 */
[----:B-1----:R-:W-:Y:S01]  /*2f3a0*/  VIADD R134, R252, 0xfffffe06 ;  /* 0xfffffe06fc867836 */ /* 0x002fe20000000000 */
        /* <DEDUP_REMOVED lines=8> */
[----:B------:R-:W-:Y:S01]  /*2f430*/  IMAD.X R147, R155, 0x1, R0, P5 ;  /* 0x000000019b937824 */ /* 0x000fe200028e0600 */
[----:B-----5:R-:W-:Y:S02]  /*2f440*/  IADD3 R144, P5, PT, R194, R2, RZ ;  /* 0x00000002c2907210 */ /* 0x020fe40007fbe0ff */
[----:B------:R3:W-:Y:S02]  /*2f450*/  STL.64 [R1+0x1e8], R148 ;  /* 0x0001e89401007387 */ /* 0x0007e40000100a00 */
[----:B------:R-:W-:Y:S02]  /*2f460*/  IADD3.X R145, PT, PT, R195, R0, RZ, P5, !PT ;  /* 0x00000000c3917210 */ /* 0x000fe40002ffe4ff */
[----:B------:R-:W5:Y:S04]  /*2f470*/  LDL.LU.64 R152, [R1+0x5f8] ;  /* 0x0005f80001987983 */ /* 0x000f680000300a00 */
[----:B------:R1:W-:Y:S04]  /*2f480*/  STL.64 [R1+0x1f0], R146 ;  /* 0x0001f09201007387 */ /* 0x0003e80000100a00 */
[----:B------:R-:W5:Y:S04]  /*2f490*/  LDL.LU.64 R154, [R1+0x610] ;  /* 0x00061000019a7983 */ /* 0x000f680000300a00 */
[----:B------:R1:W-:Y:S04]  /*2f4a0*/  STL.64 [R1+0x1f8], R144 ;  /* 0x0001f89001007387 */ /* 0x0003e80000100a00 */
[----:B------:R-:W5:Y:S04]  /*2f4b0*/  LDL.LU.64 R194, [R1+0x618] ;  /* 0x0006180001c27983 */ /* 0x000f680000300a00 */
[----:B------:R1:W-:Y:S04]  /*2f4c0*/  LDGSTS.E [R251+-0x7fe20], desc[UR22][R146.64], !P3 ;  /* 0x801e000092fb7fae */ /* 0x0003e8000d9a1016 */
[----:B------:R1:W-:Y:S01]  /*2f4d0*/  LDGSTS.E [R251+-0x7fe1c], desc[UR22][R144.64], !P2 ;  /* 0x801e400090fb7fae */ /* 0x0003e2000d1a1016 */
[----:B---3--:R-:W-:-:S05]  /*2f4e0*/  IADD3 R148, P5, PT, R150, R2, RZ ;  /* 0x0000000296947210 */ /* 0x008fca0007fbe0ff */
[----:B------:R-:W-:Y:S01]  /*2f4f0*/  IMAD.X R149, R151, 0x1, R0, P5 ;  /* 0x0000000197957824 */ /* 0x000fe200028e0600 */
[----:B-1----:R-:W-:-:S04]  /*2f500*/  IADD3 R146, P5, PT, R210, R2, RZ ;  /* 0x00000002d2927210 */ /* 0x002fc80007fbe0ff */
[----:B------:R-:W-:Y:S02]  /*2f510*/  IADD3.X R147, PT, PT, R211, R0, RZ, P5, !PT ;  /* 0x00000000d3937210 */ /* 0x000fe40002ffe4ff */
[----:B------:R-:W-:Y:S01]  /*2f520*/  IADD3 R144, P5, PT, R156, R2, RZ ;  /* 0x000000029c907210 */ /* 0x000fe20007fbe0ff */
[----:B------:R-:W-:Y:S04]  /*2f530*/  STL.64 [R1+0x200], R148 ;  /* 0x0002009401007387 */ /* 0x000fe80000100a00 */
[----:B------:R-:W-:Y:S01]  /*2f540*/  IMAD.X R145, R157, 0x1, R0, P5 ;  /* 0x000000019d917824 */ /* 0x000fe200028e0600 */
[----:B------:R5:W-:Y:S04]  /*2f550*/  STL.64 [R1+0x228], R146 ;  /* 0x0002289201007387 */ /* 0x000be80000100a00 */
[----:B------:R1:W-:Y:S04]  /*2f560*/  STL.64 [R1+0x238], R144 ;  /* 0x0002389001007387 */ /* 0x0003e80000100a00 */
[----:B------:R-:W3:Y:S01]  /*2f570*/  LDL.LU.64 R156, [R1+0x660] ;  /* 0x00066000019c7983 */ /* 0x000ee20000300a00 */
[----:B--2---:R-:W-:-:S02]  /*2f580*/  VIADD R134, R134, 0xfffffe05 ;  /* 0xfffffe0586867836 */ /* 0x004fc40000000000 */
[----:B------:R-:W-:Y:S01]  /*2f590*/  VIADD R250, R250, 0xfffffe04 ;  /* 0xfffffe04fafa7836 */ /* 0x000fe20000000000 */
[----:B------:R-:W2:Y:S02]  /*2f5a0*/  LDL.LU.64 R210, [R1+0x668] ;  /* 0x0006680001d27983 */ /* 0x000ea40000300a00 */
[----:B------:R-:W-:Y:S01]  /*2f5b0*/  ISETP.GE.U32.AND P4, PT, R134, 0x7ffffd86, PT ;  /* 0x7ffffd868600780c */ /* 0x000fe20003f86070 */
[----:B----4-:R-:W-:Y:S01]  /*2f5c0*/  VIADD R134, R252, 0xfffffe03 ;  /* 0xfffffe03fc867836 */ /* 0x010fe20000000000 */
[----:B------:R-:W-:Y:S01]  /*2f5d0*/  ISETP.GE.U32.AND P3, PT, R250, 0x7ffffd85, PT ;  /* 0x7ffffd85fa00780c */ /* 0x000fe20003f66070 */
[----:B------:R-:W4:Y:S03]  /*2f5e0*/  LDC R252, c[0x0][0x3a0] ;  /* 0x0000e800fffc7b82 */ /* 0x000f260000000800 */
[----:B------:R-:W-:-:S05]  /*2f5f0*/  ISETP.GE.U32.AND P2, PT, R134, 0x7ffffd84, PT ;  /* 0x7ffffd848600780c */ /* 0x000fca0003f46070 */
[----:B------:R-:W1:Y:S02]  /*2f600*/  LDC R134, c[0x0][0x3a0] ;  /* 0x0000e800ff867b82 */ /* 0x000e640000000800 */
[----:B------:R-:W-:Y:S04]  /*2f610*/  LDGSTS.E [R251+-0x7fe18], desc[UR22][R148.64], !P4 ;  /* 0x801e800094fb7fae */ /* 0x000fe8000e1a1016 */
[----:B------:R5:W-:Y:S02]  /*2f620*/  LDGSTS.E [R251+-0x7fe14], desc[UR22][R146.64], !P3 ;  /* 0x801ec00092fb7fae */ /* 0x000be4000d9a1016 */
[----:B------:R-:W4:Y:S02]  /*2f630*/  LDC R250, c[0x0][0x3a0] ;  /* 0x0000e800fffa7b82 */ /* 0x000f240000000800 */
[----:B------:R1:W-:Y:S02]  /*2f640*/  LDGSTS.E [R251+-0x7fe10], desc[UR22][R144.64], !P2 ;  /* 0x801f000090fb7fae */ /* 0x0003e4000d1a1016 */
[----:B-1----:R-:W-:-:S05]  /*2f650*/  VIADD R134, R134, 0xfffffe01 ;  /* 0xfffffe0186867836 */ /* 0x002fca0000000000 */
[----:B------:R-:W-:Y:S02]  /*2f660*/  ISETP.GE.U32.AND P2, PT, R134, 0x7ffffd82, PT ;  /* 0x7ffffd828600780c */ /* 0x000fe40003f46070 */
[----:B----4-:R-:W-:Y:S02]  /*2f670*/  IADD3 R134, PT, PT, R252, -0x200, RZ ;  /* 0xfffffe00fc867810 */ /* 0x010fe40007ffe0ff */
[----:B------:R-:W1:Y:S01]  /*2f680*/  LDC R252, c[0x0][0x3a0] ;  /* 0x0000e800fffc7b82 */ /* 0x000e620000000800 */
[----:B------:R-:W-:-:S05]  /*2f690*/  VIADD R250, R250, 0xfffffe02 ;  /* 0xfffffe02fafa7836 */ /* 0x000fca0000000000 */
[----:B------:R-:W-:Y:S02]  /*2f6a0*/  ISETP.GE.U32.AND P3, PT, R250, 0x7ffffd83, PT ;  /* 0x7ffffd83fa00780c */ /* 0x000fe40003f66070 */
[----:B------:R-:W-:Y:S01]  /*2f6b0*/  SHF.R.S32.HI R250, RZ, 0x1f, R135 ;  /* 0x0000001ffffa7819 */ /* 0x000fe20000011487 */
[----:B-1----:R-:W-:Y:S01]  /*2f6c0*/  VIADD R252, R252, 0x7f ;  /* 0x0000007ffcfc7836 */ /* 0x002fe20000000000 */
[----:B-----5:R-:W-:-:S05]  /*2f6d0*/  IADD3 R146, P5, PT, R154, R2, RZ ;  /* 0x000000029a927210 */ /* 0x020fca0007fbe0ff */
[----:B------:R-:W-:Y:S01]  /*2f6e0*/  IMAD.X R147, R155, 0x1, R0, P5 ;  /* 0x000000019b937824 */ /* 0x000fe200028e0600 */
[-C--:B------:R-:W-:Y:S02]  /*2f6f0*/  IADD3 R144, P5, PT, R194, R2.reuse, RZ ;  /* 0x00000002c2907210 */ /* 0x080fe40007fbe0ff */
[----:B------:R-:W-:-:S03]  /*2f700*/  IADD3 R148, P4, PT, R152, R2, RZ ;  /* 0x0000000298947210 */ /* 0x000fc60007f9e0ff */
[--C-:B------:R-:W-:Y:S02]  /*2f710*/  IMAD.X R145, R195, 0x1, R0.reuse, P5 ;  /* 0x00000001c3917824 */ /* 0x100fe400028e0600 */
[----:B------:R-:W1:Y:S01]  /*2f720*/  LDC R195, c[0x0][0x3a0] ;  /* 0x0000e800ffc37b82 */ /* 0x000e620000000800 */
[----:B------:R-:W-:-:S05]  /*2f730*/  IMAD.X R149, R153, 0x1, R0, P4 ;  /* 0x0000000199957824 */ /* 0x000fca00020e0600 */
[----:B------:R-:W-:Y:S04]  /*2f740*/  STL.64 [R1+0x240], R148 ;  /* 0x0002409401007387 */ /* 0x000fe80000100a00 */
[----:B------:R-:W4:Y:S04]  /*2f750*/  LDL.LU.64 R192, [R1+0x670] ;  /* 0x0006700001c07983 */ /* 0x000f280000300a00 */
[----:B------:R-:W5:Y:S04]  /*2f760*/  LDL.LU.64 R208, [R1+0x678] ;  /* 0x0006780001d07983 */ /* 0x000f680000300a00 */
[----:B------:R3:W-:Y:S04]  /*2f770*/  STL.64 [R1+0x260], R146 ;  /* 0x0002609201007387 */ /* 0x0007e80000100a00 */
[----:B------:R-:W5:Y:S01]  /*2f780*/  LDL.LU.64 R230, [R1+0x6a0] ;  /* 0x0006a00001e67983 */ /* 0x000f620000300a00 */
[----:B-1----:R-:W-:-:S03]  /*2f790*/  VIADD R195, R195, 0xfffffe80 ;  /* 0xfffffe80c3c37836 */ /* 0x002fc60000000000 */
[----:B------:R-:W-:Y:S02]  /*2f7a0*/  LDGSTS.E [R251+-0x7fe0c], desc[UR22][R148.64], !P3 ;  /* 0x801f400094fb7fae */ /* 0x000fe4000d9a1016 */
[----:B------:R-:W-:Y:S02]  /*2f7b0*/  ISETP.GE.AND P3, PT, R133, R195, PT ;  /* 0x000000c38500720c */ /* 0x000fe40003f66270 */
[----:B------:R2:W-:Y:S01]  /*2f7c0*/  STL.64 [R1+0x270], R144 ;  /* 0x0002709001007387 */ /* 0x0005e20000100a00 */
[----:B------:R-:W-:-:S03]  /*2f7d0*/  ISETP.GE.U32.AND P4, PT, R134, 0x7ffffd81, PT ;  /* 0x7ffffd818600780c */ /* 0x000fc60003f86070 */
[----:B------:R-:W5:Y:S01]  /*2f7e0*/  LDL.LU.64 R150, [R1+0x6b0] ;  /* 0x0006b00001967983 */ /* 0x000f620000300a00 */
[----:B------:R-:W-:-:S03]  /*2f7f0*/  SEL R134, RZ, 0x4, P3 ;  /* 0x00000004ff867807 */ /* 0x000fc60001800000 */
[----:B------:R3:W-:Y:S01]  /*2f800*/  LDGSTS.E [R251+-0x7fe08], desc[UR22][R146.64], !P2 ;  /* 0x801f800092fb7fae */ /* 0x0007e2000d1a1016 */
[----:B------:R-:W-:-:S03]  /*2f810*/  ISETP.GT.AND P2, PT, R252, 0x1ff, PT ;  /* 0x000001fffc00780c */ /* 0x000fc60003f44270 */
[----:B------:R-:W5:Y:S01]  /*2f820*/  LDL.LU.64 R152, [R1+0x6c8] ;  /* 0x0006c80001987983 */ /* 0x000f620000300a00 */
[----:B------:R-:W-:-:S03]  /*2f830*/  SEL R134, R134, RZ, P2 ;  /* 0x000000ff86867207 */ /* 0x000fc60001000000 */
[----:B------:R-:W5:Y:S01]  /*2f840*/  LDL.LU.64 R154, [R1+0x6d8] ;  /* 0x0006d800019a7983 */ /* 0x000f620000300a00 */
[----:B------:R-:W-:Y:S02]  /*2f850*/  ISETP.NE.U32.AND P2, PT, R134, RZ, PT ;  /* 0x000000ff8600720c */ /* 0x000fe40003f45070 */
[C---:B------:R-:W-:Y:S01]  /*2f860*/  SHF.L.U32 R134, R135.reuse, 0x2, RZ ;  /* 0x0000000287867819 */ /* 0x040fe200000006ff */
[----:B------:R2:W-:Y:S01]  /*2f870*/  LDGSTS.E [R251+-0x7fe04], desc[UR22][R144.64], !P4 ;  /* 0x801fc00090fb7fae */ /* 0x0005e2000e1a1016 */
[----:B------:R-:W-:Y:S02]  /*2f880*/  SHF.L.U64.HI R135, R135, 0x2, R250 ;  /* 0x0000000287877819 */ /* 0x000fe400000102fa */
[----:B---3--:R-:W-:Y:S01]  /*2f890*/  IADD3 R146, P3, PT, R156, R134, RZ ;  /* 0x000000869c927210 */ /* 0x008fe20007f7e0ff */
[----:B------:R-:W0:Y:S04]  /*2f8a0*/  LDGDEPBAR ;  /* 0x00000000000079af */ /* 0x000e280000000000 */
[----:B------:R-:W-:-:S02]  /*2f8b0*/  IMAD.X R147, R157, 0x1, R135, P3 ;  /* 0x000000019d937824 */ /* 0x000fc400018e0687 */
[----:B------:R-:W3:Y:S01]  /*2f8c0*/  LDL.LU.64 R156, [R1+0x6e8] ;  /* 0x0006e800019c7983 */ /* 0x000ee20000300a00 */
[----:B--2---:R-:W-:-:S03]  /*2f8d0*/  IADD3 R144, P3, PT, R210, R134, RZ ;  /* 0x00000086d2907210 */ /* 0x004fc60007f7e0ff */
[----:B------:R5:W-:Y:S02]  /*2f8e0*/  STL.64 [R1+0x268], R146 ;  /* 0x0002689201007387 */ /* 0x000be40000100a00 */
[----:B------:R-:W-:Y:S02]  /*2f8f0*/  IMAD.X R145, R211, 0x1, R135, P3 ;  /* 0x00000001d3917824 */ /* 0x000fe400018e0687 */
[----:B------:R-:W2:Y:S04]  /*2f900*/  LDL.LU.64 R194, [R1+0x6f8] ;  /* 0x0006f80001c27983 */ /* 0x000ea80000300a00 */
[----:B------:R1:W-:Y:S04]  /*2f910*/  STL.64 [R1+0x2b8], R144 ;  /* 0x0002b89001007387 */ /* 0x0003e80000100a00 */
[----:B------:R-:W2:Y:S04]  /*2f920*/  LDL.LU.64 R210, [R1+0x700] ;  /* 0x0007000001d27983 */ /* 0x000ea80000300a00 */
[----:B------:R5:W-:Y:S04]  /*2f930*/  LDGSTS.E [R136+0x60000], desc[UR22][R146.64], P2 ;  /* 0x6000000092887fae */ /* 0x000be800091a1016 */
[----:B------:R1:W-:Y:S01]  /*2f940*/  LDGSTS.E [R136+0x60400], desc[UR22][R144.64], P2 ;  /* 0x6040000090887fae */ /* 0x0003e200091a1016 */
[----:B----4-:R-:W-:-:S05]  /*2f950*/  IADD3 R148, P3, PT, R192, R134, RZ ;  /* 0x00000086c0947210 */ /* 0x010fca0007f7e0ff */
[----:B------:R-:W-:Y:S01]  /*2f960*/  IMAD.X R149, R193, 0x1, R135, P3 ;  /* 0x00000001c1957824 */ /* 0x000fe200018e0687 */
[----:B-----5:R-:W-:-:S04]  /*2f970*/  IADD3 R146, P3, PT, R208, R134, RZ ;  /* 0x00000086d0927210 */ /* 0x020fc80007f7e0ff */
[----:B------:R4:W-:Y:S01]  /*2f980*/  LDGSTS.E [R136+0x60800], desc[UR22][R148.64], P2 ;  /* 0x6080000094887fae */ /* 0x0009e200091a1016 */
[----:B------:R-:W-:Y:S01]  /*2f990*/  IMAD.X R147, R209, 0x1, R135, P3 ;  /* 0x00000001d1937824 */ /* 0x000fe200018e0687 */
[-C--:B-1----:R-:W-:Y:S02]  /*2f9a0*/  IADD3 R144, P3, PT, R230, R134.reuse, RZ ;  /* 0x00000086e6907210 */ /* 0x082fe40007f7e0ff */
[----:B------:R-:W5:Y:S02]  /*2f9b0*/  LDL.LU.64 R208, [R1+0x710] ;  /* 0x0007100001d07983 */ /* 0x000f640000300a00 */
[----:B------:R-:W-:Y:S02]  /*2f9c0*/  IADD3.X R145, PT, PT, R231, R135, RZ, P3, !PT ;  /* 0x00000087e7917210 */ /* 0x000fe40001ffe4ff */
[----:B------:R4:W-:Y:S04]  /*2f9d0*/  STL.64 [R1+0x300], R148 ;  /* 0x0003009401007387 */ /* 0x0009e80000100a00 */
[----:B------:R1:W-:Y:S04]  /*2f9e0*/  STL.64 [R1+0x348], R146 ;  /* 0x0003489201007387 */ /* 0x0003e80000100a00 */
[----:B------:R-:W5:Y:S01]  /*2f9f0*/  LDL.LU.64 R192, [R1+0x6d0] ;  /* 0x0006d00001c07983 */ /* 0x000f620000300a00 */
[----:B----4-:R-:W-:-:S03]  /*2fa00*/  IADD3 R148, P3, PT, R150, R134, RZ ;  /* 0x0000008696947210 */ /* 0x010fc60007f7e0ff */
[----:B------:R1:W-:Y:S02]  /*2fa10*/  LDGSTS.E [R136+0x60c00], desc[UR22][R146.64], P2 ;  /* 0x60c0000092887fae */ /* 0x0003e400091a1016 */
[----:B------:R-:W-:Y:S02]  /*2fa20*/  IMAD.X R149, R151, 0x1, R135, P3 ;  /* 0x0000000197957824 */ /* 0x000fe400018e0687 */
[----:B------:R4:W-:Y:S04]  /*2fa30*/  STL.64 [R1+0x3a0], R144 ;  /* 0x0003a09001007387 */ /* 0x0009e80000100a00 */
[----:B------:R-:W5:Y:S01]  /*2fa40*/  LDL.LU.64 R230, [R1+0x688] ;  /* 0x0006880001e67983 */ /* 0x000f620000300a00 */
[----:B-1----:R-:W-:-:S03]  /*2fa50*/  IADD3 R146, P3, PT, R152, R134, RZ ;  /* 0x0000008698927210 */ /* 0x002fc60007f7e0ff */
[----:B------:R4:W-:Y:S02]  /*2fa60*/  LDGSTS.E [R136+0x61000], desc[UR22][R144.64], P2 ;  /* 0x6100000090887fae */ /* 0x0009e400091a1016 */
[----:B------:R-:W-:Y:S02]  /*2fa70*/  IMAD.X R147, R153, 0x1, R135, P3 ;  /* 0x0000000199937824 */ /* 0x000fe400018e0687 */
[----:B------:R3:W-:Y:S04]  /*2fa80*/  STL.64 [R1+0x3f0], R148 ;  /* 0x0003f09401007387 */ /* 0x0007e80000100a00 */
[----:B------:R3:W-:Y:S01]  /*2fa90*/  LDGSTS.E [R136+0x61400], desc[UR22][R148.64], P2 ;  /* 0x6140000094887fae */ /* 0x0007e200091a1016 */
[----:B----4-:R-:W-:-:S03]  /*2faa0*/  IADD3 R144, P3, PT, R154, R134, RZ ;  /* 0x000000869a907210 */ /* 0x010fc60007f7e0ff */
[----:B------:R2:W-:Y:S02]  /*2fab0*/  STL.64 [R1+0x430], R146 ;  /* 0x0004309201007387 */ /* 0x0005e40000100a00 */
[----:B------:R-:W-:Y:S02]  /*2fac0*/  IMAD.X R145, R155, 0x1, R135, P3 ;  /* 0x000000019b917824 */ /* 0x000fe400018e0687 */
[----:B------:R-:W4:Y:S01]  /*2fad0*/  LDL.LU.64 R150, [R1+0x640] ;  /* 0x0006400001967983 */ /* 0x000f220000300a00 */
[----:B---3--:R-:W-:-:S03]  /*2fae0*/  IADD3 R148, P3, PT, R156, R134, RZ ;  /* 0x000000869c947210 */ /* 0x008fc60007f7e0ff */
[----:B------:R1:W-:Y:S04]  /*2faf0*/  STL.64 [R1+0x480], R144 ;  /* 0x0004809001007387 */ /* 0x0003e80000100a00 */
[----:B------:R-:W3:Y:S01]  /*2fb00*/  LDL.LU.64 R154, [R1+0x608] ;  /* 0x00060800019a7983 */ /* 0x000ee20000300a00 */
[----:B------:R-:W-:-:S03]  /*2fb10*/  IMAD.X R149, R157, 0x1, R135, P3 ;  /* 0x000000019d957824 */ /* 0x000fc600018e0687 */
[----:B------:R-:W3:Y:S04]  /*2fb20*/  LDL.LU.64 R156, [R1+0x5b8] ;  /* 0x0005b800019c7983 */ /* 0x000ee80000300a00 */
[----:B------:R2:W-:Y:S04]  /*2fb30*/  LDGSTS.E [R136+0x61800], desc[UR22][R146.64], P2 ;  /* 0x6180000092887fae */ /* 0x0005e800091a1016 */
[----:B------:R1:W-:Y:S04]  /*2fb40*/  STL.64 [R1+0x4e0], R148 ;  /* 0x0004e09401007387 */ /* 0x0003e80000100a00 */
[----:B------:R1:W-:Y:S01]  /*2fb50*/  LDGSTS.E [R136+0x61c00], desc[UR22][R144.64], P2 ;  /* 0x61c0000090887fae */ /* 0x0003e200091a1016 */
[----:B--2---:R-:W-:-:S03]  /*2fb60*/  IADD3 R146, P3, PT, R194, R134, RZ ;  /* 0x00000086c2927210 */ /* 0x004fc60007f7e0ff */
[----:B------:R-:W2:Y:S01]  /*2fb70*/  LDL.LU.64 R152, [R1+0x578] ;  /* 0x0005780001987983 */ /* 0x000ea20000300a00 */
[----:B------:R-:W-:-:S03]  /*2fb80*/  IADD3.X R147, PT, PT, R195, R135, RZ, P3, !PT ;  /* 0x00000087c3937210 */ /* 0x000fc60001ffe4ff */
[----:B------:R-:W-:Y:S01]  /*2fb90*/  LDGSTS.E [R136+0x62000], desc[UR22][R148.64], P2 ;  /* 0x6200000094887fae */ /* 0x000fe200091a1016 */
[----:B-1----:R-:W-:-:S03]  /*2fba0*/  IADD3 R144, P3, PT, R210, R134, RZ ;  /* 0x00000086d2907210 */ /* 0x002fc60007f7e0ff */
[----:B------:R1:W-:Y:S02]  /*2fbb0*/  STL.64 [R1+0x530], R146 ;  /* 0x0005309201007387 */ /* 0x0003e40000100a00 */
[----:B------:R-:W-:Y:S02]  /*2fbc0*/  IMAD.X R145, R211, 0x1, R135, P3 ;  /* 0x00000001d3917824 */ /* 0x000fe400018e0687 */
[----:B------:R-:W-:Y:S04]  /*2fbd0*/  LDGSTS.E [R136+0x62400], desc[UR22][R146.64], P2 ;  /* 0x6240000092887fae */ /* 0x000fe800091a1016 */
[----:B------:R-:W2:Y:S04]  /*2fbe0*/  LDL.LU.64 R148, [R1+0x518] ;  /* 0x0005180001947983 */ /* 0x000ea80000300a00 */
[----:B------:R5:W-:Y:S04]  /*2fbf0*/  STL.64 [R1+0x5a0], R144 ;  /* 0x0005a09001007387 */ /* 0x000be80000100a00 */
[----:B------:R-:W2:Y:S04]  /*2fc00*/  LDL.LU.64 R194, [R1+0x4b0] ;  /* 0x0004b00001c27983 */ /* 0x000ea80000300a00 */
[----:B-1----:R-:W2:Y:S04]  /*2fc10*/  LDL.LU.64 R146, [R1+0x438] ;  /* 0x0004380001927983 */ /* 0x002ea80000300a00 */
[----:B------:R-:W-:Y:S01]  /*2fc20*/  LDGSTS.E [R136+0x62800], desc[UR22][R144.64], P2 ;  /* 0x6280000090887fae */ /* 0x000fe200091a1016 */
[----:B-----5:R-:W-:-:S05]  /*2fc30*/  IADD3 R210, P3, PT, R208, R134, RZ ;  /* 0x00000086d0d27210 */ /* 0x020fca0007f7e0ff */
[----:B------:R-:W-:Y:S01]  /*2fc40*/  IMAD.X R211, R209, 0x1, R135, P3 ;  /* 0x00000001d1d37824 */ /* 0x000fe200018e0687 */
[----:B------:R-:W-:-:S04]  /*2fc50*/  IADD3 R208, P3, PT, R192, R134, RZ ;  /* 0x00000086c0d07210 */ /* 0x000fc80007f7e0ff */
[----:B------:R4:W-:Y:S01]  /*2fc60*/  STL.64 [R1+0x5f8], R210 ;  /* 0x0005f8d201007387 */ /* 0x0009e20000100a00 */
[----:B------:R-:W-:-:S03]  /*2fc70*/  IMAD.X R209, R193, 0x1, R135, P3 ;  /* 0x00000001c1d17824 */ /* 0x000fc600018e0687 */
[----:B------:R-:W5:Y:S04]  /*2fc80*/  LDL.LU.64 R144, [R1+0x3e0] ;  /* 0x0003e00001907983 */ /* 0x000f680000300a00 */
[----:B------:R-:W5:Y:S01]  /*2fc90*/  LDL.LU.64 R250, [R1+0x378] ;  /* 0x0003780001fa7983 */ /* 0x000f620000300a00 */
[----:B------:R-:W-:-:S03]  /*2fca0*/  IADD3 R192, P3, PT, R230, R134, RZ ;  /* 0x00000086e6c07210 */ /* 0x000fc60007f7e0ff */
[----:B------:R4:W-:Y:S02]  /*2fcb0*/  LDGSTS.E [R136+0x62c00], desc[UR22][R210.64], P2 ;  /* 0x62c00000d2887fae */ /* 0x0009e400091a1016 */
[----:B------:R-:W-:Y:S02]  /*2fcc0*/  IMAD.X R193, R231, 0x1, R135, P3 ;  /* 0x00000001e7c17824 */ /* 0x000fe400018e0687 */
[----:B------:R1:W-:Y:S04]  /*2fcd0*/  STL.64 [R1+0x678], R208 ;  /* 0x000678d001007387 */ /* 0x0003e80000100a00 */
[----:B------:R-:W-:Y:S04]  /*2fce0*/  LDGSTS.E [R136+0x63000], desc[UR22][R208.64], P2 ;  /* 0x63000000d0887fae */ /* 0x000fe800091a1016 */
[----:B------:R3:W-:Y:S04]  /*2fcf0*/  STL.64 [R1+0x6f8], R192 ;  /* 0x0006f8c001007387 */ /* 0x0007e80000100a00 */
[----:B------:R3:W-:Y:S01]  /*2fd00*/  LDGSTS.E [R136+0x63400], desc[UR22][R192.64], P2 ;  /* 0x63400000c0887fae */ /* 0x0007e200091a1016 */
[----:B----4-:R-:W-:-:S03]  /*2fd10*/  IADD3 R210, P3, PT, R150, R134, RZ ;  /* 0x0000008696d27210 */ /* 0x010fc60007f7e0ff */
[----:B-1----:R-:W4:Y:S01]  /*2fd20*/  LDL.LU.64 R208, [R1+0x308] ;  /* 0x0003080001d07983 */ /* 0x002f220000300a00 */
[----:B------:R-:W-:-:S03]  /*2fd30*/  IADD3.X R211, PT, PT, R151, R135, RZ, P3, !PT ;  /* 0x0000008797d37210 */ /* 0x000fc60001ffe4ff */
[----:B------:R-:W4:Y:S01]  /*2fd40*/  LDL.LU.64 R230, [R1+0x2a0] ;  /* 0x0002a00001e67983 */ /* 0x000f220000300a00 */
[----:B---3--:R-:W-:-:S03]  /*2fd50*/  IADD3 R192, P3, PT, R154, R134, RZ ;  /* 0x000000869ac07210 */ /* 0x008fc60007f7e0ff */
[----:B------:R-:W3:Y:S02]  /*2fd60*/  LDL.LU.64 R150, [R1+0x1e0] ;  /* 0x0001e00001967983 */ /* 0x000ee40000300a00 */
[--C-:B------:R-:W-:Y:S01]  /*2fd70*/  IMAD.X R193, R155, 0x1, R135.reuse, P3 ;  /* 0x000000019bc17824 */ /* 0x100fe200018e0687 */
[-C--:B------:R-:W-:Y:S01]  /*2fd80*/  IADD3 R154, P3, PT, R156, R134.reuse, RZ ;  /* 0x000000869c9a7210 */ /* 0x080fe20007f7e0ff */
[----:B------:R1:W-:Y:S04]  /*2fd90*/  STL.64 [R1+0x890], R210 ;  /* 0x000890d201007387 */ /* 0x0003e80000100a00 */
[----:B------:R-:W-:Y:S01]  /*2fda0*/  IMAD.X R155, R157, 0x1, R135, P3 ;  /* 0x000000019d9b7824 */ /* 0x000fe200018e0687 */
[----:B------:R-:W-:Y:S04]  /*2fdb0*/  LDGSTS.E [R136+0x63800], desc[UR22][R210.64], P2 ;  /* 0x63800000d2887fae */ /* 0x000fe800091a1016 */
[----:B------:R-:W3:Y:S04]  /*2fdc0*/  LDL.LU.64 R156, [R1+0x13c0] ;  /* 0x0013c000019c7983 */ /* 0x000ee80000300a00 */
[----:B------:R1:W-:Y:S04]  /*2fdd0*/  STL.64 [R1+0x8d8], R192 ;  /* 0x0008d8c001007387 */ /* 0x0003e80000100a00 */
[----:B-1----:R-:W3:Y:S04]  /*2fde0*/  LDL.LU.64 R210, [R1+0x13b8] ;  /* 0x0013b80001d27983 */ /* 0x002ee80000300a00 */
[----:B------:R-:W-:Y:S04]  /*2fdf0*/  LDGSTS.E [R136+0x63c00], desc[UR22][R192.64], P2 ;  /* 0x63c00000c0887fae */ /* 0x000fe800091a1016 */
[----:B------:R2:W-:Y:S04]  /*2fe00*/  LDGSTS.E [R136+0x64000], desc[UR22][R154.64], P2 ;  /* 0x640000009a887fae */ /* 0x0005e800091a1016 */
[----:B------:R-:W3:Y:S04]  /*2fe10*/  LDL.LU.64 R192, [R1+0x88] ;  /* 0x0000880001c07983 */ /* 0x000ee80000300a00 */
[----:B------:R2:W-:Y:S02]  /*2fe20*/  STL.64 [R1+0x920], R154 ;  /* 0x0009209a01007387 */ /* 0x0005e40000100a00 */
[----:B--2---:R-:W-:-:S05]  /*2fe30*/  IADD3 R154, P3, PT, R152, R134, RZ ;  /* 0x00000086989a7210 */ /* 0x004fca0007f7e0ff */
[----:B------:R-:W-:Y:S01]  /*2fe40*/  IMAD.X R155, R153, 0x1, R135, P3 ;  /* 0x00000001999b7824 */ /* 0x000fe200018e0687 */
[----:B------:R-:W-:-:S04]  /*2fe50*/  IADD3 R152, P3, PT, R148, R134, RZ ;  /* 0x0000008694987210 */ /* 0x000fc80007f7e0ff */
[----:B------:R-:W-:Y:S01]  /*2fe60*/  LDGSTS.E [R136+0x64400], desc[UR22][R154.64], P2 ;  /* 0x644000009a887fae */ /* 0x000fe200091a1016 */
[----:B------:R-:W-:Y:S01]  /*2fe70*/  IMAD.X R153, R149, 0x1, R135, P3 ;  /* 0x0000000195997824 */ /* 0x000fe200018e0687 */
[-C--:B------:R-:W-:Y:S02]  /*2fe80*/  IADD3 R148, P3, PT, R194, R134.reuse, RZ ;  /* 0x00000086c2947210 */ /* 0x080fe40007f7e0ff */
[----:B------:R1:W-:Y:S02]  /*2fe90*/  STL.64 [R1+0x970], R154 ;  /* 0x0009709a01007387 */ /* 0x0003e40000100a00 */
[----:B------:R-:W-:Y:S02]  /*2fea0*/  IADD3.X R149, PT, PT, R195, R135, RZ, P3, !PT ;  /* 0x00000087c3957210 */ /* 0x000fe40001ffe4ff */
[----:B------:R-:W2:Y:S04]  /*2feb0*/  LDL.LU.64 R194, [R1+0x13b0] ;  /* 0x0013b00001c27983 */ /* 0x000ea80000300a00 */
[----:B------:R-:W-:Y:S04]  /*2fec0*/  LDGSTS.E [R136+0x64800], desc[UR22][R152.64], P2 ;  /* 0x6480000098887fae */ /* 0x000fe800091a1016 */
[----:B-1----:R-:W2:Y:S04]  /*2fed0*/  LDL.LU.64 R154, [R1+0x13a8] ;  /* 0x0013a800019a7983 */ /* 0x002ea80000300a00 */
[----:B------:R1:W-:Y:S04]  /*2fee0*/  STL.64 [R1+0xa48], R152 ;  /* 0x000a489801007387 */ /* 0x0003e80000100a00 */
[----:B------:R1:W-:Y:S04]  /*2fef0*/  LDGSTS.E [R136+0x64c00], desc[UR22][R148.64], P2 ;  /* 0x64c0000094887fae */ /* 0x0003e800091a1016 */
[----:B-1----:R-:W2:Y:S04]  /*2ff00*/  LDL.LU.64 R152, [R1+0x13a0] ;  /* 0x0013a00001987983 */ /* 0x002ea80000300a00 */
[----:B------:R1:W-:Y:S02]  /*2ff10*/  STL.64 [R1+0xa58], R148 ;  /* 0x000a589401007387 */ /* 0x0003e40000100a00 */
[----:B-1----:R-:W-:-:S05]  /*2ff20*/  IADD3 R148, P3, PT, R146, R134, RZ ;  /* 0x0000008692947210 */ /* 0x002fca0007f7e0ff */
[----:B------:R-:W-:-:S05]  /*2ff30*/  IMAD.X R149, R147, 0x1, R135, P3 ;  /* 0x0000000193957824 */ /* 0x000fca00018e0687 */
[----:B------:R4:W-:Y:S04]  /*2ff40*/  STL.64 [R1+0xa98], R148 ;  /* 0x000a989401007387 */ /* 0x0009e80000100a00 */
[----:B------:R4:W-:Y:S01]  /*2ff50*/  LDGSTS.E [R136+0x65000], desc[UR22][R148.64], P2 ;  /* 0x6500000094887fae */ /* 0x0009e200091a1016 */
[----:B-----5:R-:W-:-:S05]  /*2ff60*/  IADD3 R146, P3, PT, R144, R134, RZ ;  /* 0x0000008690927210 */ /* 0x020fca0007f7e0ff */
[----:B------:R-:W-:Y:S01]  /*2ff70*/  IMAD.X R147, R145, 0x1, R135, P3 ;  /* 0x0000000191937824 */ /* 0x000fe200018e0687 */
[----:B------:R-:W-:-:S04]  /*2ff80*/  IADD3 R144, P3, PT, R250, R134, RZ ;  /* 0x00000086fa907210 */ /* 0x000fc80007f7e0ff */
[----:B------:R1:W-:Y:S01]  /*2ff90*/  LDGSTS.E [R136+0x65400], desc[UR22][R146.64], P2 ;  /* 0x6540000092887fae */ /* 0x0003e200091a1016 */
[----:B------:R-:W-:-:S03]  /*2ffa0*/  IMAD.X R145, R251, 0x1, R135, P3 ;  /* 0x00000001fb917824 */ /* 0x000fc600018e0687 */
[----:B------:R1:W-:Y:S04]  /*2ffb0*/  STL.64 [R1+0xaf0], R146 ;  /* 0x000af09201007387 */ /* 0x0003e80000100a00 */
[----:B------:R3:W-:Y:S04]  /*2ffc0*/  STL.64 [R1+0xb38], R144 ;  /* 0x000b389001007387 */ /* 0x0007e80000100a00 */
[----:B------:R3:W-:Y:S01]  /*2ffd0*/  LDGSTS.E [R136+0x65800], desc[UR22][R144.64], P2 ;  /* 0x6580000090887fae */ /* 0x0007e200091a1016 */
[----:B----4-:R-:W-:-:S05]  /*2ffe0*/  IADD3 R148, P3, PT, R208, R134, RZ ;  /* 0x00000086d0947210 */ /* 0x010fca0007f7e0ff */
[----:B------:R-:W-:Y:S01]  /*2fff0*/  IMAD.X R149, R209, 0x1, R135, P3 ;  /* 0x00000001d1957824 */ /* 0x000fe200018e0687 */
[-C--:B-1----:R-:W-:Y:S01]  /*30000*/  IADD3 R146, P3, PT, R230, R134.reuse, RZ ;  /* 0x00000086e6927210 */ /* 0x082fe20007f7e0ff */
[----:B------:R-:W4:Y:S03]  /*30010*/  LDL.LU.64 R208, [R1+0x718] ;  /* 0x0007180001d07983 */ /* 0x000f260000300a00 */
[----:B------:R-:W-:Y:S01]  /*30020*/  IADD3.X R147, PT, PT, R231, R135, RZ, P3, !PT ;  /* 0x00000087e7937210 */ /* 0x000fe20001ffe4ff */
[----:B------:R1:W-:Y:S01]  /*30030*/  LDGSTS.E [R136+0x65c00], desc[UR22][R148.64], P2 ;  /* 0x65c0000094887fae */ /* 0x0003e200091a1016 */
[----:B---3--:R-:W-:-:S03]  /*30040*/  IADD3 R144, P3, PT, R150, R134, RZ ;  /* 0x0000008696907210 */ /* 0x008fc60007f7e0ff */
[----:B------:R-:W-:Y:S02]  /*30050*/  STL.64 [R1+0xb70], R148 ;  /* 0x000b709401007387 */ /* 0x000fe40000100a00 */
[----:B------:R-:W-:Y:S02]  /*30060*/  IMAD.X R145, R151, 0x1, R135, P3 ;  /* 0x0000000197917824 */ /* 0x000fe400018e0687 */
[----:B------:R3:W-:Y:S04]  /*30070*/  STL.64 [R1+0xba0], R146 ;  /* 0x000ba09201007387 */ /* 0x0007e80000100a00 */
[----:B------:R-:W5:Y:S04]  /*30080*/  LDL.LU.64 R230, [R1+0x720] ;  /* 0x0007200001e67983 */ /* 0x000f680000300a00 */
[----:B------:R-:W-:Y:S04]  /*30090*/  LDGSTS.E [R136+0x66000], desc[UR22][R146.64], P2 ;  /* 0x6600000092887fae */ /* 0x000fe800091a1016 */
[----:B------:R1:W-:Y:S04]  /*300a0*/  STL.64 [R1+0xbe0], R144 ;  /* 0x000be09001007387 */ /* 0x0003e80000100a00 */
[----:B------:R1:W-:Y:S04]  /*300b0*/  LDGSTS.E [R136+0x66400], desc[UR22][R144.64], P2 ;  /* 0x6640000090887fae */ /* 0x0003e800091a1016 */
[----:B---3--:R-:W3:Y:S01]  /*300c0*/  LDL.LU.64 R146, [R1+0x768] ;  /* 0x0007680001927983 */ /* 0x008ee20000300a00 */
[----:B------:R-:W-:-:S05]  /*300d0*/  IADD3 R150, P3, PT, R192, R134, RZ ;  /* 0x00000086c0967210 */ /* 0x000fca0007f7e0ff */
[----:B------:R-:W-:Y:S01]  /*300e0*/  IMAD.X R151, R193, 0x1, R135, P3 ;  /* 0x00000001c1977824 */ /* 0x000fe200018e0687 */
[----:B-1----:R-:W-:-:S04]  /*300f0*/  IADD3 R148, P3, PT, R228, R134, RZ ;  /* 0x00000086e4947210 */ /* 0x002fc80007f7e0ff */
[----:B------:R-:W-:Y:S01]  /*30100*/  STL.64 [R1+0xc00], R150 ;  /* 0x000c009601007387 */ /* 0x000fe20000100a00 */
[----:B------:R-:W-:-:S03]  /*30110*/  IMAD.X R149, R229, 0x1, R135, P3 ;  /* 0x00000001e5957824 */ /* 0x000fc600018e0687 */
[----:B------:R-:W2:Y:S01]  /*30120*/  LDL.LU.64 R228, [R1+0x730] ;  /* 0x0007300001e47983 */ /* 0x000ea20000300a00 */
[----:B------:R-:W-:-:S03]  /*30130*/  IADD3 R144, P3, PT, R206, R134, RZ ;  /* 0x00000086ce907210 */ /* 0x000fc60007f7e0ff */
[----:B------:R1:W-:Y:S02]  /*30140*/  STL.64 [R1+0xc20], R148 ;  /* 0x000c209401007387 */ /* 0x0003e40000100a00 */
[----:B------:R-:W-:Y:S02]  /*30150*/  IMAD.X R145, R207, 0x1, R135, P3 ;  /* 0x00000001cf917824 */ /* 0x000fe400018e0687 */
[----:B------:R-:W3:Y:S04]  /*30160*/  LDL.LU.64 R206, [R1+0x778] ;  /* 0x0007780001ce7983 */ /* 0x000ee80000300a00 */
[----:B------:R-:W-:Y:S04]  /*30170*/  LDGSTS.E [R136+0x66800], desc[UR22][R150.64], P2 ;  /* 0x6680000096887fae */ /* 0x000fe800091a1016 */
[----:B------:R-:W-:Y:S04]  /*30180*/  LDGSTS.E [R136+0x66c00], desc[UR22][R148.64], P2 ;  /* 0x66c0000094887fae */ /* 0x000fe800091a1016 */
[----:B------:R1:W-:Y:S04]  /*30190*/  STL.64 [R1+0xc38], R144 ;  /* 0x000c389001007387 */ /* 0x0003e80000100a00 */
[----:B------:R1:W-:Y:S04]  /*301a0*/  LDGSTS.E [R136+0x67000], desc[UR22][R144.64], P2 ;  /* 0x6700000090887fae */ /* 0x0003e800091a1016 */
[----:B------:R-:W3:Y:S04]  /*301b0*/  LDL.LU.64 R250, [R1+0x780] ;  /* 0x0007800001fa7983 */ /* 0x000ee80000300a00 */
[----:B-1----:R-:W3:Y:S01]  /*301c0*/  LDL.LU.64 R148, [R1+0x7a8] ;  /* 0x0007a80001947983 */ /* 0x002ee20000300a00 */
[----:B------:R-:W-:-:S03]  /*301d0*/  IADD3 R144, P3, PT, R190, R134, RZ ;  /* 0x00000086be907210 */ /* 0x000fc60007f7e0ff */
[----:B------:R-:W3:Y:S01]  /*301e0*/  LDL.LU.64 R192, [R1+0x7b0] ;  /* 0x0007b00001c07983 */ /* 0x000ee20000300a00 */
[----:B------:R-:W-:Y:S02]  /*301f0*/  IADD3.X R145, PT, PT, R191, R135, RZ, P3, !PT ;  /* 0x00000087bf917210 */ /* 0x000fe40001ffe4ff */
[-C--:B------:R-:W-:Y:S01]  /*30200*/  IADD3 R150, P3, PT, R184, R134.reuse, RZ ;  /* 0x00000086b8967210 */ /* 0x080fe20007f7e0ff */
[----:B------:R-:W-:Y:S02]  /*30210*/  IMAD.MOV.U32 R190, RZ, RZ, R144 ;  /* 0x000000ffffbe7224 */ /* 0x000fe400078e0090 */
[----:B------:R1:W-:Y:S02]  /*30220*/  STL.64 [R1+0xc50], R144 ;  /* 0x000c509001007387 */ /* 0x0003e40000100a00 */
[----:B------:R-:W-:Y:S02]  /*30230*/  IMAD.X R151, R185, 0x1, R135, P3 ;  /* 0x00000001b9977824 */ /* 0x000fe400018e0687 */
[----:B------:R-:W-:Y:S01]  /*30240*/  IMAD.MOV.U32 R191, RZ, RZ, R145 ;  /* 0x000000ffffbf7224 */ /* 0x000fe200078e0091 */
[----:B-1----:R-:W-:-:S04]  /*30250*/  IADD3 R144, P3, PT, R182, R134, RZ ;  /* 0x00000086b6907210 */ /* 0x002fc80007f7e0ff */
[----:B------:R-:W-:Y:S01]  /*30260*/  LDGSTS.E [R136+0x67400], desc[UR22][R190.64], P2 ;  /* 0x67400000be887fae */ /* 0x000fe200091a1016 */
[----:B------:R-:W-:-:S03]  /*30270*/  IMAD.X R145, R183, 0x1, R135, P3 ;  /* 0x00000001b7917824 */ /* 0x000fc600018e0687 */
[----:B------:R1:W-:Y:S04]  /*30280*/  STL.64 [R1+0xc58], R150 ;  /* 0x000c589601007387 */ /* 0x0003e80000100a00 */
[----:B------:R-:W-:Y:S04]  /*30290*/  LDGSTS.E [R136+0x67800], desc[UR22][R150.64], P2 ;  /* 0x6780000096887fae */ /* 0x000fe800091a1016 */
[----:B------:R5:W-:Y:S04]  /*302a0*/  STL.64 [R1+0xc60], R144 ;  /* 0x000c609001007387 */ /* 0x000be80000100a00 */
[----:B------:R5:W-:Y:S04]  /*302b0*/  LDGSTS.E [R136+0x67c00], desc[UR22][R144.64], P2 ;  /* 0x67c0000090887fae */ /* 0x000be800091a1016 */
[----:B-1----:R-:W3:Y:S01]  /*302c0*/  LDL.LU.64 R150, [R1+0x7c0] ;  /* 0x0007c00001967983 */ /* 0x002ee20000300a00 */
[----:B----4-:R-:W-:-:S04]  /*302d0*/  IADD3 R182, P3, PT, R208, R134, RZ ;  /* 0x00000086d0b67210 */ /* 0x010fc80007f7e0ff */
[----:B------:R-:W-:Y:S02]  /*302e0*/  IADD3.X R183, PT, PT, R209, R135, RZ, P3, !PT ;  /* 0x00000087d1b77210 */ /* 0x000fe40001ffe4ff */
[----:B------:R-:W4:Y:S01]  /*302f0*/  LDL.LU.64 R208, [R1+0x7c8] ;  /* 0x0007c80001d07983 */ /* 0x000f220000300a00 */
[----:B-----5:R-:W-:-:S03]  /*30300*/  IADD3 R144, P3, PT, R230, R134, RZ ;  /* 0x00000086e6907210 */ /* 0x020fc60007f7e0ff */
[----:B------:R-:W-:Y:S02]  /*30310*/  STL.64 [R1+0x230], R182 ;  /* 0x000230b601007387 */ /* 0x000fe40000100a00 */
[----:B------:R-:W-:Y:S02]  /*30320*/  IMAD.X R145, R231, 0x1, R135, P3 ;  /* 0x00000001e7917824 */ /* 0x000fe400018e0687 */
[----:B------:R-:W-:Y:S04]  /*30330*/  LDGSTS.E [R143+0x60080], desc[UR22][R182.64], P2 ;  /* 0x60080000b68f7fae */ /* 0x000fe800091a1016 */
[----:B------:R-:W5:Y:S04]  /*30340*/  LDL.LU.64 R230, [R1+0x7a0] ;  /* 0x0007a00001e67983 */ /* 0x000f680000300a00 */
[----:B------:R2:W-:Y:S04]  /*30350*/  STL.64 [R1+0x2a0], R144 ;  /* 0x0002a09001007387 */ /* 0x0005e80000100a00 */
[----:B------:R2:W-:Y:S02]  /*30360*/  LDGSTS.E [R143+0x60480], desc[UR22][R144.64], P2 ;  /* 0x60480000908f7fae */ /* 0x0005e400091a1016 */
[----:B--2---:R-:W-:-:S05]  /*30370*/  IADD3 R144, P3, PT, R228, R134, RZ ;  /* 0x00000086e4907210 */ /* 0x004fca0007f7e0ff */
[--C-:B------:R-:W-:Y:S01]  /*30380*/  IMAD.X R145, R229, 0x1, R135.reuse, P3 ;  /* 0x00000001e5917824 */ /* 0x100fe200018e0687 */
[-C--:B---3--:R-:W-:Y:S01]  /*30390*/  IADD3 R182, P3, PT, R146, R134.reuse, RZ ;  /* 0x0000008692b67210 */ /* 0x088fe20007f7e0ff */
[----:B------:R-:W2:Y:S04]  /*303a0*/  LDL.LU.64 R228, [R1+0x770] ;  /* 0x0007700001e47983 */ /* 0x000ea80000300a00 */
[--C-:B------:R-:W-:Y:S01]  /*303b0*/  IMAD.X R183, R147, 0x1, R135.reuse, P3 ;  /* 0x0000000193b77824 */ /* 0x100fe200018e0687 */
[-C--:B------:R-:W-:Y:S01]  /*303c0*/  IADD3 R146, P3, PT, R206, R134.reuse, RZ ;  /* 0x00000086ce927210 */ /* 0x080fe20007f7e0ff */
[----:B------:R1:W-:Y:S04]  /*303d0*/  STL.64 [R1+0x2e0], R144 ;  /* 0x0002e09001007387 */ /* 0x0003e80000100a00 */
[----:B------:R-:W-:Y:S01]  /*303e0*/  IMAD.X R147, R207, 0x1, R135, P3 ;  /* 0x00000001cf937824 */ /* 0x000fe200018e0687 */
[----:B------:R-:W-:Y:S04]  /*303f0*/  STL.64 [R1+0x330], R182 ;  /* 0x000330b601007387 */ /* 0x000fe80000100a00 */
[----:B------:R-:W-:Y:S04]  /*30400*/  LDGSTS.E [R143+0x60880], desc[UR22][R144.64], P2 ;  /* 0x60880000908f7fae */ /* 0x000fe800091a1016 */
[----:B------:R-:W-:Y:S04]  /*30410*/  LDGSTS.E [R143+0x60c80], desc[UR22][R182.64], P2 ;  /* 0x60c80000b68f7fae */ /* 0x000fe800091a1016 */
[----:B------:R3:W-:Y:S04]  /*30420*/  LDGSTS.E [R143+0x61080], desc[UR22][R146.64], P2 ;  /* 0x61080000928f7fae */ /* 0x0007e800091a1016 */
[----:B-1----:R-:W2:Y:S04]  /*30430*/  LDL.LU.64 R144, [R1+0x728] ;  /* 0x0007280001907983 */ /* 0x002ea80000300a00 */
[----:B------:R3:W-:Y:S02]  /*30440*/  STL.64 [R1+0x380], R146 ;  /* 0x0003809201007387 */ /* 0x0007e40000100a00 */
[----:B---3--:R-:W-:-:S04]  /*30450*/  IADD3 R146, P3, PT, R250, R134, RZ ;  /* 0x00000086fa927210 */ /* 0x008fc80007f7e0ff */
[----:B------:R-:W-:Y:S02]  /*30460*/  IADD3.X R147, PT, PT, R251, R135, RZ, P3, !PT ;  /* 0x00000087fb937210 */ /* 0x000fe40001ffe4ff */
[-C--:B------:R-:W-:Y:S01]  /*30470*/  IADD3 R182, P3, PT, R148, R134.reuse, RZ ;  /* 0x0000008694b67210 */ /* 0x080fe20007f7e0ff */
[----:B------:R-:W3:Y:S04]  /*30480*/  LDL.LU.64 R250, [R1+0x6e0] ;  /* 0x0006e00001fa7983 */ /* 0x000ee80000300a00 */
[--C-:B------:R-:W-:Y:S01]  /*30490*/  IMAD.X R183, R149, 0x1, R135.reuse, P3 ;  /* 0x0000000195b77824 */ /* 0x100fe200018e0687 */
[----:B------:R-:W-:Y:S01]  /*304a0*/  IADD3 R148, P3, PT, R192, R134, RZ ;  /* 0x00000086c0947210 */ /* 0x000fe20007f7e0ff */
[----:B------:R1:W-:Y:S04]  /*304b0*/  STL.64 [R1+0x3c0], R146 ;  /* 0x0003c09201007387 */ /* 0x0003e80000100a00 */
[----:B------:R-:W-:Y:S01]  /*304c0*/  LDGSTS.E [R143+0x61480], desc[UR22][R146.64], P2 ;  /* 0x61480000928f7fae */ /* 0x000fe200091a1016 */
[----:B------:R-:W-:-:S03]  /*304d0*/  IMAD.X R149, R193, 0x1, R135, P3 ;  /* 0x00000001c1957824 */ /* 0x000fc600018e0687 */
[----:B------:R-:W-:Y:S04]  /*304e0*/  STL.64 [R1+0x3f8], R182 ;  /* 0x0003f8b601007387 */ /* 0x000fe80000100a00 */
[----:B------:R5:W-:Y:S04]  /*304f0*/  LDGSTS.E [R143+0x61880], desc[UR22][R182.64], P2 ;  /* 0x61880000b68f7fae */ /* 0x000be800091a1016 */
[----:B-1----:R-:W3:Y:S01]  /*30500*/  LDL.LU.64 R146, [R1+0x698] ;  /* 0x0006980001927983 */ /* 0x002ee20000300a00 */
[----:B------:R-:W-:-:S03]  /*30510*/  IADD3 R190, P3, PT, R150, R134, RZ ;  /* 0x0000008696be7210 */ /* 0x000fc60007f7e0ff */
[----:B------:R1:W-:Y:S04]  /*30520*/  STL.64 [R1+0x440], R148 ;  /* 0x0004409401007387 */ /* 0x0003e80000100a00 */
[----:B------:R-:W3:Y:S01]  /*30530*/  LDL.LU.64 R192, [R1+0x648] ;  /* 0x0006480001c07983 */ /* 0x000ee20000300a00 */
[----:B------:R-:W-:-:S03]  /*30540*/  IMAD.X R191, R151, 0x1, R135, P3 ;  /* 0x0000000197bf7824 */ /* 0x000fc600018e0687 */
[----:B------:R-:W3:Y:S04]  /*30550*/  LDL.LU.64 R150, [R1+0x600] ;  /* 0x0006000001967983 */ /* 0x000ee80000300a00 */
[----:B------:R-:W-:Y:S04]  /*30560*/  LDGSTS.E [R143+0x61c80], desc[UR22][R148.64], P2 ;  /* 0x61c80000948f7fae */ /* 0x000fe800091a1016 */
[----:B------:R4:W-:Y:S04]  /*30570*/  STL.64 [R1+0x488], R190 ;  /* 0x000488be01007387 */ /* 0x0009e80000100a00 */
[----:B------:R-:W-:Y:S04]  /*30580*/  LDGSTS.E [R143+0x62080], desc[UR22][R190.64], P2 ;  /* 0x62080000be8f7fae */ /* 0x000fe800091a1016 */
[----:B-1----:R-:W3:Y:S01]  /*30590*/  LDL.LU.64 R148, [R1+0x5b0] ;  /* 0x0005b00001947983 */ /* 0x002ee20000300a00 */
[----:B----4-:R-:W-:-:S05]  /*305a0*/  IADD3 R184, P3, PT, R208, R134, RZ ;  /* 0x00000086d0b87210 */ /* 0x010fca0007f7e0ff */
[----:B------:R-:W-:-:S05]  /*305b0*/  IMAD.X R185, R209, 0x1, R135, P3 ;  /* 0x00000001d1b97824 */ /* 0x000fca00018e0687 */
[----:B------:R1:W-:Y:S04]  /*305c0*/  STL.64 [R1+0x4c0], R184 ;  /* 0x0004c0b801007387 */ /* 0x0003e80000100a00 */
[----:B------:R-:W4:Y:S04]  /*305d0*/  LDL.LU.64 R190, [R1+0x568] ;  /* 0x0005680001be7983 */ /* 0x000f280000300a00 */
[----:B------:R-:W-:Y:S01]  /*305e0*/  LDGSTS.E [R143+0x62480], desc[UR22][R184.64], P2 ;  /* 0x62480000b88f7fae */ /* 0x000fe200091a1016 */
[----:B-----5:R-:W-:-:S04]  /*305f0*/  IADD3 R182, P3, PT, R230, R134, RZ ;  /* 0x00000086e6b67210 */ /* 0x020fc80007f7e0ff */
[----:B------:R-:W-:-:S05]  /*30600*/  IADD3.X R183, PT, PT, R231, R135, RZ, P3, !PT ;  /* 0x00000087e7b77210 */ /* 0x000fca0001ffe4ff */
[----:B------:R5:W-:Y:S04]  /*30610*/  STL.64 [R1+0x520], R182 ;  /* 0x000520b601007387 */ /* 0x000be80000100a00 */
[----:B------:R-:W4:Y:S04]  /*30620*/  LDL.LU.64 R208, [R1+0x500] ;  /* 0x0005000001d07983 */ /* 0x000f280000300a00 */
[----:B-1----:R-:W4:Y:S04]  /*30630*/  LDL.LU.64 R184, [R1+0x478] ;  /* 0x0004780001b87983 */ /* 0x002f280000300a00 */
[----:B------:R-:W-:Y:S01]  /*30640*/  LDGSTS.E [R143+0x62880], desc[UR22][R182.64], P2 ;  /* 0x62880000b68f7fae */ /* 0x000fe200091a1016 */
[----:B--2---:R-:W-:-:S05]  /*30650*/  IADD3 R230, P3, PT, R228, R134, RZ ;  /* 0x00000086e4e67210 */ /* 0x004fca0007f7e0ff */
[----:B------:R-:W-:-:S05]  /*30660*/  IMAD.X R231, R229, 0x1, R135, P3 ;  /* 0x00000001e5e77824 */ /* 0x000fca00018e0687 */
[----:B------:R-:W-:Y:S04]  /*30670*/  STL.64 [R1+0x578], R230 ;  /* 0x000578e601007387 */ /* 0x000fe80000100a00 */
[----:B-----5:R-:W2:Y:S04]  /*30680*/  LDL.LU.64 R182, [R1+0x408] ;  /* 0x0004080001b67983 */ /* 0x020ea80000300a00 */
[----:B------:R-:W5:Y:S04]  /*30690*/  LDL.64 R206, [R1+0x390] ;  /* 0x0003900001ce7983 */ /* 0x000f680000100a00 */
[----:B------:R1:W-:Y:S01]  /*306a0*/  LDGSTS.E [R143+0x62c80], desc[UR22][R230.64], P2 ;  /* 0x62c80000e68f7fae */ /* 0x0003e200091a1016 */
[----:B------:R-:W-:-:S05]  /*306b0*/  IADD3 R228, P3, PT, R144, R134, RZ ;  /* 0x0000008690e47210 */ /* 0x000fca0007f7e0ff */
[----:B------:R-:W-:-:S05]  /*306c0*/  IMAD.X R229, R145, 0x1, R135, P3 ;  /* 0x0000000191e57824 */ /* 0x000fca00018e0687 */
[----:B------:R1:W-:Y:S04]  /*306d0*/  STL.64 [R1+0x5c8], R228 ;  /* 0x0005c8e401007387 */ /* 0x0003e80000100a00 */
[----:B------:R-:W-:Y:S01]  /*306e0*/  LDGSTS.E [R143+0x63080], desc[UR22][R228.64], P2 ;  /* 0x63080000e48f7fae */ /* 0x000fe200091a1016 */
[----:B---3--:R-:W-:-:S05]  /*306f0*/  IADD3 R144, P3, PT, R250, R134, RZ ;  /* 0x00000086fa907210 */ /* 0x008fca0007f7e0ff */
[----:B------:R-:W-:-:S05]  /*30700*/  IMAD.X R145, R251, 0x1, R135, P3 ;  /* 0x00000001fb917824 */ /* 0x000fca00018e0687 */
[----:B------:R3:W-:Y:S04]  /*30710*/  STL.64 [R1+0x640], R144 ;  /* 0x0006409001007387 */ /* 0x0007e80000100a00 */
[----:B-1----:R-:W5:Y:S04]  /*30720*/  LDL.LU.64 R228, [R1+0x318] ;  /* 0x0003180001e47983 */ /* 0x002f680000300a00 */
[----:B------:R-:W-:Y:S01]  /*30730*/  LDGSTS.E [R143+0x63480], desc[UR22][R144.64], P2 ;  /* 0x63480000908f7fae */ /* 0x000fe200091a1016 */
[----:B------:R-:W-:-:S05]  /*30740*/  IADD3 R230, P3, PT, R146, R134, RZ ;  /* 0x0000008692e67210 */ /* 0x000fca0007f7e0ff */
[----:B------:R-:W-:Y:S01]  /*30750*/  IMAD.X R231, R147, 0x1, R135, P3 ;  /* 0x0000000193e77824 */ /* 0x000fe200018e0687 */
[-C--:B------:R-:W-:Y:S01]  /*30760*/  IADD3 R146, P3, PT, R192, R134.reuse, RZ ;  /* 0x00000086c0927210 */ /* 0x080fe20007f7e0ff */
[----:B---3--:R-:W3:Y:S03]  /*30770*/  LDL.LU.64 R144, [R1+0x298] ;  /* 0x0002980001907983 */ /* 0x008ee60000300a00 */
[----:B------:R-:W-:Y:S01]  /*30780*/  IADD3.X R147, PT, PT, R193, R135, RZ, P3, !PT ;  /* 0x00000087c1937210 */ /* 0x000fe20001ffe4ff */
[----:B------:R-:W3:Y:S01]  /*30790*/  LDL.LU.64 R250, [R1+0x1c8] ;  /* 0x0001c80001fa7983 */ /* 0x000ee20000300a00 */
[----:B------:R-:W-:-:S03]  /*307a0*/  IADD3 R192, P3, PT, R150, R134, RZ ;  /* 0x0000008696c07210 */ /* 0x000fc60007f7e0ff */
[----:B------:R1:W-:Y:S02]  /*307b0*/  STL.64 [R1+0x670], R230 ;  /* 0x000670e601007387 */ /* 0x0003e40000100a00 */
[----:B------:R-:W-:Y:S02]  /*307c0*/  IMAD.X R193, R151, 0x1, R135, P3 ;  /* 0x0000000197c17824 */ /* 0x000fe400018e0687 */
[----:B------:R-:W3:Y:S04]  /*307d0*/  LDL.LU.64 R150, [R1+0x1398] ;  /* 0x0013980001967983 */ /* 0x000ee80000300a00 */
[----:B------:R1:W-:Y:S04]  /*307e0*/  STL.64 [R1+0x6e0], R146 ;  /* 0x0006e09201007387 */ /* 0x0003e80000100a00 */
[----:B------:R-:W-:Y:S04]  /*307f0*/  LDGSTS.E [R143+0x63880], desc[UR22][R230.64], P2 ;  /* 0x63880000e68f7fae */ /* 0x000fe800091a1016 */
[----:B------:R-:W-:Y:S04]  /*30800*/  LDGSTS.E [R143+0x63c80], desc[UR22][R146.64], P2 ;  /* 0x63c80000928f7fae */ /* 0x000fe800091a1016 */
[----:B------:R1:W-:Y:S04]  /*30810*/  LDGSTS.E [R143+0x64080], desc[UR22][R192.64], P2 ;  /* 0x64080000c08f7fae */ /* 0x0003e800091a1016 */
[----:B-1----:R-:W3:Y:S04]  /*30820*/  LDL.LU.64 R230, [R1+0x1390] ;  /* 0x0013900001e67983 */ /* 0x002ee80000300a00 */
[----:B------:R-:W3:Y:S04]  /*30830*/  LDL.LU.64 R146, [R1+0x80] ;  /* 0x0000800001927983 */ /* 0x000ee80000300a00 */
[----:B------:R1:W-:Y:S02]  /*30840*/  STL.64 [R1+0x730], R192 ;  /* 0x000730c001007387 */ /* 0x0003e40000100a00 */
[----:B-1----:R-:W-:-:S05]  /*30850*/  IADD3 R192, P3, PT, R148, R134, RZ ;  /* 0x0000008694c07210 */ /* 0x002fca0007f7e0ff */
[----:B------:R-:W-:-:S05]  /*30860*/  IMAD.X R193, R149, 0x1, R135, P3 ;  /* 0x0000000195c17824 */ /* 0x000fca00018e0687 */
[----:B------:R1:W-:Y:S04]  /*30870*/  STL.64 [R1+0x7a0], R192 ;  /* 0x0007a0c001007387 */ /* 0x0003e80000100a00 */
[----:B------:R-:W-:Y:S01]  /*30880*/  LDGSTS.E [R143+0x64480], desc[UR22][R192.64], P2 ;  /* 0x64480000c08f7fae */ /* 0x000fe200091a1016 */
[----:B----4-:R-:W-:-:S05]  /*30890*/  IADD3 R148, P3, PT, R190, R134, RZ ;  /* 0x00000086be947210 */ /* 0x010fca0007f7e0ff */
[----:B------:R-:W-:-:S05]  /*308a0*/  IMAD.X R149, R191, 0x1, R135, P3 ;  /* 0x00000001bf957824 */ /* 0x000fca00018e0687 */
[----:B------:R-:W-:Y:S01]  /*308b0*/  LDGSTS.E [R143+0x64880], desc[UR22][R148.64], P2 ;  /* 0x64880000948f7fae */ /* 0x000fe200091a1016 */
[----:B------:R-:W-:-:S05]  /*308c0*/  IADD3 R190, P3, PT, R208, R134, RZ ;  /* 0x00000086d0be7210 */ /* 0x000fca0007f7e0ff */
[----:B------:R-:W-:Y:S02]  /*308d0*/  IMAD.X R191, R209, 0x1, R135, P3 ;  /* 0x00000001d1bf7824 */ /* 0x000fe400018e0687 */
[----:B------:R-:W4:Y:S04]  /*308e0*/  LDL.LU.64 R208, [R1+0x1388] ;  /* 0x0013880001d07983 */ /* 0x000f280000300a00 */
[----:B-1----:R-:W4:Y:S04]  /*308f0*/  LDL.LU.64 R192, [R1+0x1380] ;  /* 0x0013800001c07983 */ /* 0x002f280000300a00 */
[----:B------:R1:W-:Y:S04]  /*30900*/  STL.64 [R1+0x900], R148 ;  /* 0x0009009401007387 */ /* 0x0003e80000100a00 */
[----:B------:R2:W-:Y:S04]  /*30910*/  LDGSTS.E [R143+0x64c80], desc[UR22][R190.64], P2 ;  /* 0x64c80000be8f7fae */ /* 0x0005e800091a1016 */
[----:B-1----:R-:W4:Y:S04]  /*30920*/  LDL.LU.64 R148, [R1+0x1378] ;  /* 0x0013780001947983 */ /* 0x002f280000300a00 */
[----:B------:R2:W-:Y:S02]  /*30930*/  STL.64 [R1+0x960], R190 ;  /* 0x000960be01007387 */ /* 0x0005e40000100a00 */
[----:B--2---:R-:W-:-:S04]  /*30940*/  IADD3 R190, P3, PT, R184, R134, RZ ;  /* 0x00000086b8be7210 */ /* 0x004fc80007f7e0ff */
[----:B------:R-:W-:Y:S02]  /*30950*/  IADD3.X R191, PT, PT, R185, R135, RZ, P3, !PT ;  /* 0x00000087b9bf7210 */ /* 0x000fe40001ffe4ff */
[----:B------:R-:W-:-:S03]  /*30960*/  IADD3 R184, P3, PT, R182, R134, RZ ;  /* 0x00000086b6b87210 */ /* 0x000fc60007f7e0ff */
[----:B------:R1:W-:Y:S02]  /*30970*/  LDGSTS.E [R143+0x65080], desc[UR22][R190.64], P2 ;  /* 0x65080000be8f7fae */ /* 0x0003e400091a1016 */
[--C-:B------:R-:W-:Y:S01]  /*30980*/  IMAD.X R185, R183, 0x1, R135.reuse, P3 ;  /* 0x00000001b7b97824 */ /* 0x100fe200018e0687 */
[-C--:B-----5:R-:W-:Y:S01]  /*30990*/  IADD3 R182, P3, PT, R206, R134.reuse, RZ ;  /* 0x00000086ceb67210 */ /* 0x0a0fe20007f7e0ff */
[----:B------:R1:W-:Y:S04]  /*309a0*/  STL.64 [R1+0xa40], R190 ;  /* 0x000a40be01007387 */ /* 0x0003e80000100a00 */
[----:B------:R-:W-:Y:S01]  /*309b0*/  IMAD.X R183, R207, 0x1, R135, P3 ;  /* 0x00000001cfb77824 */ /* 0x000fe200018e0687 */
[----:B------:R3:W-:Y:S04]  /*309c0*/  STL.64 [R1+0xa50], R184 ;  /* 0x000a50b801007387 */ /* 0x0007e80000100a00 */
[----:B------:R3:W-:Y:S04]  /*309d0*/  LDGSTS.E [R143+0x65480], desc[UR22][R184.64], P2 ;  /* 0x65480000b88f7fae */ /* 0x0007e800091a1016 */
[----:B------:R2:W-:Y:S04]  /*309e0*/  STL.64 [R1+0xa88], R182 ;  /* 0x000a88b601007387 */ /* 0x0005e80000100a00 */
[----:B------:R2:W-:Y:S01]  /*309f0*/  LDGSTS.E [R143+0x65880], desc[UR22][R182.64], P2 ;  /* 0x65880000b68f7fae */ /* 0x0005e200091a1016 */
[----:B-1----:R-:W-:-:S05]  /*30a00*/  IADD3 R190, P3, PT, R228, R134, RZ ;  /* 0x00000086e4be7210 */ /* 0x002fca0007f7e0ff */
[----:B------:R-:W-:-:S05]  /*30a10*/  IMAD.X R191, R229, 0x1, R135, P3 ;  /* 0x00000001e5bf7824 */ /* 0x000fca00018e0687 */
[----:B------:R-:W-:Y:S01]  /*30a20*/  LDGSTS.E [R143+0x65c80], desc[UR22][R190.64], P2 ;  /* 0x65c80000be8f7fae */ /* 0x000fe200091a1016 */
[----:B---3--:R-:W-:-:S05]  /*30a30*/  IADD3 R184, P3, PT, R144, R134, RZ ;  /* 0x0000008690b87210 */ /* 0x008fca0007f7e0ff */
[----:B------:R-:W-:Y:S01]  /*30a40*/  IMAD.X R185, R145, 0x1, R135, P3 ;  /* 0x0000000191b97824 */ /* 0x000fe200018e0687 */
[-C--:B--2---:R-:W-:Y:S01]  /*30a50*/  IADD3 R182, P3, PT, R250, R134.reuse, RZ ;  /* 0x00000086fab67210 */ /* 0x084fe20007f7e0ff */
[----:B------:R-:W2:Y:S03]  /*30a60*/  LDL.LU.64 R144, [R1+0x978] ;  /* 0x0009780001907983 */ /* 0x000ea60000300a00 */
[----:B------:R-:W-:Y:S01]  /*30a70*/  IADD3.X R183, PT, PT, R251, R135, RZ, P3, !PT ;  /* 0x00000087fbb77210 */ /* 0x000fe20001ffe4ff */
[----:B------:R1:W-:Y:S04]  /*30a80*/  STL.64 [R1+0xae8], R190 ;  /* 0x000ae8be01007387 */ /* 0x0003e80000100a00 */
[----:B------:R3:W-:Y:S04]  /*30a90*/  STL.64 [R1+0xb30], R184 ;  /* 0x000b30b801007387 */ /* 0x0007e80000100a00 */
[----:B------:R-:W-:Y:S04]  /*30aa0*/  LDGSTS.E [R143+0x66080], desc[UR22][R184.64], P2 ;  /* 0x66080000b88f7fae */ /* 0x000fe800091a1016 */
[----:B-1----:R-:W5:Y:S04]  /*30ab0*/  LDL.LU.64 R190, [R1+0x980] ;  /* 0x0009800001be7983 */ /* 0x002f680000300a00 */
[----:B------:R1:W-:Y:S04]  /*30ac0*/  STL.64 [R1+0xb60], R182 ;  /* 0x000b60b601007387 */ /* 0x0003e80000100a00 */
[----:B------:R1:W-:Y:S04]  /*30ad0*/  LDGSTS.E [R143+0x66480], desc[UR22][R182.64], P2 ;  /* 0x66480000b68f7fae */ /* 0x0003e800091a1016 */
[----:B---3--:R-:W3:Y:S01]  /*30ae0*/  LDL.LU.64 R184, [R1+0x9a0] ;  /* 0x0009a00001b87983 */ /* 0x008ee20000300a00 */
[----:B------:R-:W-:-:S05]  /*30af0*/  IADD3 R206, P3, PT, R146, R134, RZ ;  /* 0x0000008692ce7210 */ /* 0x000fca0007f7e0ff */
[----:B------:R-:W-:Y:S01]  /*30b00*/  IMAD.X R207, R147, 0x1, R135, P3 ;  /* 0x0000000193cf7824 */ /* 0x000fe200018e0687 */
[----:B-1----:R-:W-:-:S04]  /*30b10*/  IADD3 R182, P3, PT, R226, R134, RZ ;  /* 0x00000086e2b67210 */ /* 0x002fc80007f7e0ff */
[----:B------:R-:W-:Y:S01]  /*30b20*/  LDGSTS.E [R143+0x66880], desc[UR22][R206.64], P2 ;  /* 0x66880000ce8f7fae */ /* 0x000fe200091a1016 */
[--C-:B------:R-:W-:Y:S01]  /*30b30*/  IMAD.X R183, R227, 0x1, R135.reuse, P3 ;  /* 0x00000001e3b77824 */ /* 0x100fe200018e0687 */
[----:B------:R-:W-:Y:S02]  /*30b40*/  IADD3 R146, P3, PT, R204, R134, RZ ;  /* 0x00000086cc927210 */ /* 0x000fe40007f7e0ff */
[----:B------:R1:W-:Y:S04]  /*30b50*/  STL.64 [R1+0xb98], R206 ;  /* 0x000b98ce01007387 */ /* 0x0003e80000100a00 */
[----:B------:R-:W3:Y:S01]  /*30b60*/  LDL.LU.64 R226, [R1+0x9d8] ;  /* 0x0009d80001e27983 */ /* 0x000ee20000300a00 */
[----:B------:R-:W-:-:S03]  /*30b70*/  IMAD.X R147, R205, 0x1, R135, P3 ;  /* 0x00000001cd937824 */ /* 0x000fc600018e0687 */
[----:B------:R-:W-:Y:S04]  /*30b80*/  STL.64 [R1+0xbd0], R182 ;  /* 0x000bd0b601007387 */ /* 0x000fe80000100a00 */
[----:B------:R-:W3:Y:S04]  /*30b90*/  LDL.LU.64 R204, [R1+0x998] ;  /* 0x0009980001cc7983 */ /* 0x000ee80000300a00 */
[----:B------:R-:W-:Y:S04]  /*30ba0*/  LDGSTS.E [R143+0x66c80], desc[UR22][R182.64], P2 ;  /* 0x66c80000b68f7fae */ /* 0x000fe800091a1016 */
[----:B------:R1:W-:Y:S04]  /*30bb0*/  STL.64 [R1+0xbf8], R146 ;  /* 0x000bf89201007387 */ /* 0x0003e80000100a00 */
[----:B------:R1:W-:Y:S04]  /*30bc0*/  LDGSTS.E [R143+0x67080], desc[UR22][R146.64], P2 ;  /* 0x67080000928f7fae */ /* 0x0003e800091a1016 */
[----:B-1----:R-:W4:Y:S04]  /*30bd0*/  LDL.LU.64 R206, [R1+0x9e0] ;  /* 0x0009e00001ce7983 */ /* 0x002f280000300a00 */
[----:B------:R-:W4:Y:S01]  /*30be0*/  LDL.LU.64 R228, [R1+0x9b8] ;  /* 0x0009b80001e47983 */ /* 0x000f220000300a00 */
[----:B------:R-:W-:-:S03]  /*30bf0*/  IADD3 R146, P3, PT, R188, R134, RZ ;  /* 0x00000086bc927210 */ /* 0x000fc60007f7e0ff */
[----:B------:R-:W4:Y:S02]  /*30c00*/  LDL.LU.64 R250, [R1+0x958] ;  /* 0x0009580001fa7983 */ /* 0x000f240000300a00 */
[--C-:B------:R-:W-:Y:S01]  /*30c10*/  IMAD.X R147, R189, 0x1, R135.reuse, P3 ;  /* 0x00000001bd937824 */ /* 0x100fe200018e0687 */
[----:B------:R-:W-:Y:S02]  /*30c20*/  IADD3 R182, P3, PT, R180, R134, RZ ;  /* 0x00000086b4b67210 */ /* 0x000fe40007f7e0ff */
[----:B------:R-:W-:Y:S02]  /*30c30*/  MOV R188, R146 ;  /* 0x0000009200bc7202 */ /* 0x000fe40000000f00 */
[----:B------:R1:W-:Y:S01]  /*30c40*/  STL.64 [R1+0xc18], R146 ;  /* 0x000c189201007387 */ /* 0x0003e20000100a00 */
[----:B------:R-:W-:Y:S02]  /*30c50*/  IMAD.X R183, R181, 0x1, R135, P3 ;  /* 0x00000001b5b77824 */ /* 0x000fe400018e0687 */
[----:B------:R-:W-:Y:S01]  /*30c60*/  IMAD.MOV.U32 R189, RZ, RZ, R147 ;  /* 0x000000ffffbd7224 */ /* 0x000fe200078e0093 */
[----:B-1----:R-:W-:-:S04]  /*30c70*/  IADD3 R146, P3, PT, R178, R134, RZ ;  /* 0x00000086b2927210 */ /* 0x002fc80007f7e0ff */
[----:B------:R-:W-:Y:S01]  /*30c80*/  LDGSTS.E [R143+0x67480], desc[UR22][R188.64], P2 ;  /* 0x67480000bc8f7fae */ /* 0x000fe200091a1016 */
[----:B------:R-:W-:-:S03]  /*30c90*/  IMAD.X R147, R179, 0x1, R135, P3 ;  /* 0x00000001b3937824 */ /* 0x000fc600018e0687 */
[----:B------:R-:W-:Y:S04]  /*30ca0*/  STL.64 [R1+0xc30], R182 ;  /* 0x000c30b601007387 */ /* 0x000fe80000100a00 */
[----:B------:R-:W-:Y:S04]  /*30cb0*/  LDGSTS.E [R143+0x67880], desc[UR22][R182.64], P2 ;  /* 0x67880000b68f7fae */ /* 0x000fe800091a1016 */
[----:B------:R1:W-:Y:S04]  /*30cc0*/  STL.64 [R1+0xc48], R146 ;  /* 0x000c489201007387 */ /* 0x0003e80000100a00 */
[----:B------:R-:W-:Y:S04]  /*30cd0*/  LDGSTS.E [R143+0x67c80], desc[UR22][R146.64], P2 ;  /* 0x67c80000928f7fae */ /* 0x000fe800091a1016 */
[----:B-1----:R-:W4:Y:S04]  /*30ce0*/  LDL.LU.64 R146, [R1+0x840] ;  /* 0x0008400001927983 */ /* 0x002f280000300a00 */
[----:B------:R-:W4:Y:S01]  /*30cf0*/  LDL.LU.64 R182, [R1+0x820] ;  /* 0x0008200001b67983 */ /* 0x000f220000300a00 */
[----:B--2---:R-:W-:-:S05]  /*30d00*/  IADD3 R178, P3, PT, R144, R134, RZ ;  /* 0x0000008690b27210 */ /* 0x004fca0007f7e0ff */
[----:B------:R-:W-:Y:S01]  /*30d10*/  IMAD.X R179, R145, 0x1, R135, P3 ;  /* 0x0000000191b37824 */ /* 0x000fe200018e0687 */
[----:B-----5:R-:W-:-:S04]  /*30d20*/  IADD3 R144, P3, PT, R190, R134, RZ ;  /* 0x00000086be907210 */ /* 0x020fc80007f7e0ff */
[----:B------:R-:W-:Y:S01]  /*30d30*/  STL.64 [R1+0x1e0], R178 ;  /* 0x0001e0b201007387 */ /* 0x000fe20000100a00 */
[----:B------:R-:W-:-:S03]  /*30d40*/  IADD3.X R145, PT, PT, R191, R135, RZ, P3, !PT ;  /* 0x00000087bf917210 */ /* 0x000fc60001ffe4ff */
[----:B------:R-:W-:Y:S04]  /*30d50*/  LDGSTS.E [R142+0x60100], desc[UR22][R178.64], P2 ;  /* 0x60100000b28e7fae */ /* 0x000fe800091a1016 */
[----:B------:R-:W2:Y:S04]  /*30d60*/  LDL.LU.64 R190, [R1+0x800] ;  /* 0x0008000001be7983 */ /* 0x000ea80000300a00 */
[----:B------:R3:W-:Y:S04]  /*30d70*/  STL.64 [R1+0x280], R144 ;  /* 0x0002809001007387 */ /* 0x0007e80000100a00 */
[----:B------:R3:W-:Y:S02]  /*30d80*/  LDGSTS.E [R142+0x60500], desc[UR22][R144.64], P2 ;  /* 0x60500000908e7fae */ /* 0x0007e400091a1016 */
[----:B---3--:R-:W-:-:S05]  /*30d90*/  IADD3 R144, P3, PT, R204, R134, RZ ;  /* 0x00000086cc907210 */ /* 0x008fca0007f7e0ff */
[----:B------:R-:W-:Y:S01]  /*30da0*/  IMAD.X R145, R205, 0x1, R135, P3 ;  /* 0x00000001cd917824 */ /* 0x000fe200018e0687 */
[----:B------:R-:W-:-:S04]  /*30db0*/  IADD3 R180, P3, PT, R184, R134, RZ ;  /* 0x00000086b8b47210 */ /* 0x000fc80007f7e0ff */
[----:B------:R-:W-:Y:S01]  /*30dc0*/  LDGSTS.E [R142+0x60900], desc[UR22][R144.64], P2 ;  /* 0x60900000908e7fae */ /* 0x000fe200091a1016 */
[--C-:B------:R-:W-:Y:S01]  /*30dd0*/  IMAD.X R181, R185, 0x1, R135.reuse, P3 ;  /* 0x00000001b9b57824 */ /* 0x100fe200018e0687 */
[-C--:B------:R-:W-:Y:S02]  /*30de0*/  IADD3 R178, P3, PT, R226, R134.reuse, RZ ;  /* 0x00000086e2b27210 */ /* 0x080fe40007f7e0ff */
[----:B------:R-:W3:Y:S03]  /*30df0*/  LDL.LU.64 R184, [R1+0x7d8] ;  /* 0x0007d80001b87983 */ /* 0x000ee60000300a00 */
[----:B------:R-:W-:Y:S01]  /*30e00*/  IMAD.X R179, R227, 0x1, R135, P3 ;  /* 0x00000001e3b37824 */ /* 0x000fe200018e0687 */
[----:B------:R1:W-:Y:S01]  /*30e10*/  STL.64 [R1+0x2c8], R144 ;  /* 0x0002c89001007387 */ /* 0x0003e20000100a00 */
[----:B----4-:R-:W-:-:S03]  /*30e20*/  IADD3 R188, P3, PT, R206, R134, RZ ;  /* 0x00000086cebc7210 */ /* 0x010fc60007f7e0ff */
[----:B------:R4:W-:Y:S02]  /*30e30*/  STL.64 [R1+0x2f8], R180 ;  /* 0x0002f8b401007387 */ /* 0x0009e40000100a00 */
[----:B------:R-:W-:Y:S02]  /*30e40*/  IMAD.X R189, R207, 0x1, R135, P3 ;  /* 0x00000001cfbd7824 */ /* 0x000fe400018e0687 */
[----:B------:R4:W-:Y:S04]  /*30e50*/  LDGSTS.E [R142+0x60d00], desc[UR22][R180.64], P2 ;  /* 0x60d00000b48e7fae */ /* 0x0009e800091a1016 */
[----:B-1----:R-:W5:Y:S04]  /*30e60*/  LDL.LU.64 R144, [R1+0x790] ;  /* 0x0007900001907983 */ /* 0x002f680000300a00 */
[----:B------:R1:W-:Y:S04]  /*30e70*/  STL.64 [R1+0x340], R178 ;  /* 0x000340b201007387 */ /* 0x0003e80000100a00 */
[----:B------:R-:W5:Y:S01]  /*30e80*/  LDL.LU.64 R206, [R1+0x760] ;  /* 0x0007600001ce7983 */ /* 0x000f620000300a00 */
[----:B----4-:R-:W-:-:S03]  /*30e90*/  IADD3 R180, P3, PT, R228, R134, RZ ;  /* 0x00000086e4b47210 */ /* 0x010fc60007f7e0ff */
[----:B------:R1:W-:Y:S01]  /*30ea0*/  LDGSTS.E [R142+0x61100], desc[UR22][R178.64], P2 ;  /* 0x61100000b28e7fae */ /* 0x0003e200091a1016 */
[----:B------:R-:W-:-:S03]  /*30eb0*/  IADD3.X R181, PT, PT, R229, R135, RZ, P3, !PT ;  /* 0x00000087e5b57210 */ /* 0x000fc60001ffe4ff */
[----:B------:R-:W-:Y:S04]  /*30ec0*/  STL.64 [R1+0x388], R188 ;  /* 0x000388bc01007387 */ /* 0x000fe80000100a00 */
[----:B------:R-:W-:Y:S01]  /*30ed0*/  LDGSTS.E [R142+0x61500], desc[UR22][R188.64], P2 ;  /* 0x61500000bc8e7fae */ /* 0x000fe200091a1016 */
[----:B-1----:R-:W-:-:S03]  /*30ee0*/  IADD3 R178, P3, PT, R250, R134, RZ ;  /* 0x00000086fab27210 */ /* 0x002fc60007f7e0ff */
[----:B------:R-:W-:Y:S02]  /*30ef0*/  STL.64 [R1+0x3c8], R180 ;  /* 0x0003c8b401007387 */ /* 0x000fe40000100a00 */
[----:B------:R-:W-:Y:S02]  /*30f00*/  IMAD.X R179, R251, 0x1, R135, P3 ;  /* 0x00000001fbb37824 */ /* 0x000fe400018e0687 */
[----:B------:R-:W-:Y:S04]  /*30f10*/  LDGSTS.E [R142+0x61900], desc[UR22][R180.64], P2 ;  /* 0x61900000b48e7fae */ /* 0x000fe800091a1016 */
[----:B------:R-:W4:Y:S04]  /*30f20*/  LDL.LU.64 R250, [R1+0x708] ;  /* 0x0007080001fa7983 */ /* 0x000f280000300a00 */
[----:B------:R1:W-:Y:S04]  /*30f30*/  STL.64 [R1+0x408], R178 ;  /* 0x000408b201007387 */ /* 0x0003e80000100a00 */
[----:B------:R1:W-:Y:S04]  /*30f40*/  LDGSTS.E [R142+0x61d00], desc[UR22][R178.64], P2 ;  /* 0x61d00000b28e7fae */ /* 0x0003e800091a1016 */
[----:B------:R-:W4:Y:S01]  /*30f50*/  LDL.LU.64 R228, [R1+0x6b8] ;  /* 0x0006b80001e47983 */ /* 0x000f220000300a00 */
[----:B-1----:R-:W-:-:S05]  /*30f60*/  IADD3 R178, P3, PT, R146, R134, RZ ;  /* 0x0000008692b27210 */ /* 0x002fca0007f7e0ff */
[----:B------:R-:W-:Y:S02]  /*30f70*/  IMAD.X R179, R147, 0x1, R135, P3 ;  /* 0x0000000193b37824 */ /* 0x000fe400018e0687 */
[----:B------:R-:W4:Y:S01]  /*30f80*/  LDL.LU.64 R146, [R1+0x658] ;  /* 0x0006580001927983 */ /* 0x000f220000300a00 */
[----:B------:R-:W-:-:S03]  /*30f90*/  IADD3 R188, P3, PT, R182, R134, RZ ;  /* 0x00000086b6bc7210 */ /* 0x000fc60007f7e0ff */
[----:B------:R1:W-:Y:S02]  /*30fa0*/  STL.64 [R1+0x448], R178 ;  /* 0x000448b201007387 */ /* 0x0003e40000100a00 */
[----:B------:R-:W-:Y:S02]  /*30fb0*/  IMAD.X R189, R183, 0x1, R135, P3 ;  /* 0x00000001b7bd7824 */ /* 0x000fe400018e0687 */
[----:B------:R-:W4:Y:S04]  /*30fc0*/  LDL.LU.64 R180, [R1+0x620] ;  /* 0x0006200001b47983 */ /* 0x000f280000300a00 */
[----:B------:R1:W-:Y:S04]  /*30fd0*/  STL.64 [R1+0x478], R188 ;  /* 0x000478bc01007387 */ /* 0x0003e80000100a00 */
[----:B------:R-:W-:Y:S04]  /*30fe0*/  LDGSTS.E [R142+0x62100], desc[UR22][R178.64], P2 ;  /* 0x62100000b28e7fae */ /* 0x000fe800091a1016 */
[----:B------:R-:W-:Y:S04]  /*30ff0*/  LDGSTS.E [R142+0x62500], desc[UR22][R188.64], P2 ;  /* 0x62500000bc8e7fae */ /* 0x000fe800091a1016 */
[----:B-1----:R-:W4:Y:S01]  /*31000*/  LDL.LU.64 R178, [R1+0x5c0] ;  /* 0x0005c00001b27983 */ /* 0x002f220000300a00 */
[----:B--2---:R-:W-:-:S05]  /*31010*/  IADD3 R182, P3, PT, R190, R134, RZ ;  /* 0x00000086beb67210 */ /* 0x004fca0007f7e0ff */
[----:B------:R-:W-:-:S05]  /*31020*/  IMAD.X R183, R191, 0x1, R135, P3 ;  /* 0x00000001bfb77824 */ /* 0x000fca00018e0687 */
[----:B------:R5:W-:Y:S04]  /*31030*/  STL.64 [R1+0x4f0], R182 ;  /* 0x0004f0b601007387 */ /* 0x000be80000100a00 */
[----:B------:R-:W2:Y:S04]  /*31040*/  LDL.LU.64 R188, [R1+0x560] ;  /* 0x0005600001bc7983 */ /* 0x000ea80000300a00 */
[----:B------:R5:W-:Y:S04]  /*31050*/  LDGSTS.E [R142+0x62900], desc[UR22][R182.64], P2 ;  /* 0x62900000b68e7fae */ /* 0x000be800091a1016 */
[----:B------:R-:W2:Y:S01]  /*31060*/  LDL.LU.64 R204, [R1+0x4e8] ;  /* 0x0004e80001cc7983 */ /* 0x000ea20000300a00 */
[----:B---3--:R-:W-:-:S04]  /*31070*/  IADD3 R190, P3, PT, R184, R134, RZ ;  /* 0x00000086b8be7210 */ /* 0x008fc80007f7e0ff */
[----:B------:R-:W-:-:S05]  /*31080*/  IADD3.X R191, PT, PT, R185, R135, RZ, P3, !PT ;  /* 0x00000087b9bf7210 */ /* 0x000fca0001ffe4ff */
[----:B------:R1:W-:Y:S04]  /*31090*/  STL.64 [R1+0x500], R190 ;  /* 0x000500be01007387 */ /* 0x0003e80000100a00 */
[----:B------:R-:W3:Y:S01]  /*310a0*/  LDL.LU.64 R226, [R1+0x450] ;  /* 0x0004500001e27983 */ /* 0x000ee20000300a00 */
[----:B-----5:R-:W-:-:S03]  /*310b0*/  IADD3 R182, P3, PT, R144, R134, RZ ;  /* 0x0000008690b67210 */ /* 0x020fc60007f7e0ff */
[----:B------:R-:W5:Y:S02]  /*310c0*/  LDL.LU.64 R184, [R1+0x3b8] ;  /* 0x0003b80001b87983 */ /* 0x000f640000300a00 */
[----:B------:R-:W-:Y:S02]  /*310d0*/  IMAD.X R183, R145, 0x1, R135, P3 ;  /* 0x0000000191b77824 */ /* 0x000fe400018e0687 */
[----:B------:R-:W-:Y:S01]  /*310e0*/  LDGSTS.E [R142+0x62d00], desc[UR22][R190.64], P2 ;  /* 0x62d00000be8e7fae */ /* 0x000fe200091a1016 */
[----:B------:R-:W-:-:S03]  /*310f0*/  IADD3 R144, P3, PT, R206, R134, RZ ;  /* 0x00000086ce907210 */ /* 0x000fc60007f7e0ff */
[----:B------:R-:W-:Y:S02]  /*31100*/  STL.64 [R1+0x568], R182 ;  /* 0x000568b601007387 */ /* 0x000fe40000100a00 */
[----:B------:R-:W-:Y:S02]  /*31110*/  IMAD.X R145, R207, 0x1, R135, P3 ;  /* 0x00000001cf917824 */ /* 0x000fe400018e0687 */
[----:B------:R-:W-:Y:S04]  /*31120*/  LDGSTS.E [R142+0x63100], desc[UR22][R182.64], P2 ;  /* 0x63100000b68e7fae */ /* 0x000fe800091a1016 */
[----:B------:R4:W-:Y:S04]  /*31130*/  STL.64 [R1+0x5b8], R144 ;  /* 0x0005b89001007387 */ /* 0x0009e80000100a00 */
[----:B------:R4:W-:Y:S04]  /*31140*/  LDGSTS.E [R142+0x63500], desc[UR22][R144.64], P2 ;  /* 0x63500000908e7fae */ /* 0x0009e800091a1016 */
[----:B-1----:R-:W5:Y:S04]  /*31150*/  LDL.LU.64 R190, [R1+0x338] ;  /* 0x0003380001be7983 */ /* 0x002f680000300a00 */
[----:B------:R-:W5:Y:S01]  /*31160*/  LDL.LU.64 R206, [R1+0x2b0] ;  /* 0x0002b00001ce7983 */ /* 0x000f620000300a00 */
[----:B----4-:R-:W-:-:S05]  /*31170*/  IADD3 R144, P3, PT, R250, R134, RZ ;  /* 0x00000086fa907210 */ /* 0x010fca0007f7e0ff */
[----:B------:R-:W-:-:S05]  /*31180*/  IMAD.X R145, R251, 0x1, R135, P3 ;  /* 0x00000001fb917824 */ /* 0x000fca00018e0687 */
[----:B------:R-:W-:Y:S01]  /*31190*/  LDGSTS.E [R142+0x63900], desc[UR22][R144.64], P2 ;  /* 0x63900000908e7fae */ /* 0x000fe200091a1016 */
[----:B------:R-:W-:-:S05]  /*311a0*/  IADD3 R250, P3, PT, R228, R134, RZ ;  /* 0x00000086e4fa7210 */ /* 0x000fca0007f7e0ff */
[----:B------:R-:W-:Y:S02]  /*311b0*/  IMAD.X R251, R229, 0x1, R135, P3 ;  /* 0x00000001e5fb7824 */ /* 0x000fe400018e0687 */
[----:B------:R-:W4:Y:S04]  /*311c0*/  LDL.LU.64 R228, [R1+0x198] ;  /* 0x0001980001e47983 */ /* 0x000f280000300a00 */
[----:B------:R1:W-:Y:S01]  /*311d0*/  STL.64 [R1+0x608], R144 ;  /* 0x0006089001007387 */ /* 0x0003e20000100a00 */
[----:B------:R-:W-:-:S03]  /*311e0*/  IADD3 R182, P3, PT, R146, R134, RZ ;  /* 0x0000008692b67210 */ /* 0x000fc60007f7e0ff */
[----:B------:R-:W-:Y:S01]  /*311f0*/  LDGSTS.E [R142+0x63d00], desc[UR22][R250.64], P2 ;  /* 0x63d00000fa8e7fae */ /* 0x000fe200091a1016 */
[----:B------:R-:W-:-:S03]  /*31200*/  IADD3.X R183, PT, PT, R147, R135, RZ, P3, !PT ;  /* 0x0000008793b77210 */ /* 0x000fc60001ffe4ff */
[----:B------:R-:W4:Y:S04]  /*31210*/  LDL.LU.64 R146, [R1+0x1370] ;  /* 0x0013700001927983 */ /* 0x000f280000300a00 */
[----:B------:R1:W-:Y:S04]  /*31220*/  STL.64 [R1+0x668], R250 ;  /* 0x000668fa01007387 */ /* 0x0003e80000100a00 */
[----:B-1----:R-:W4:Y:S04]  /*31230*/  LDL.LU.64 R144, [R1+0x1368] ;  /* 0x0013680001907983 */ /* 0x002f280000300a00 */
[----:B------:R1:W-:Y:S04]  /*31240*/  LDGSTS.E [R142+0x64100], desc[UR22][R182.64], P2 ;  /* 0x64100000b68e7fae */ /* 0x0003e800091a1016 */
[----:B------:R-:W4:Y:S04]  /*31250*/  LDL.LU.64 R250, [R1+0x70] ;  /* 0x0000700001fa7983 */ /* 0x000f280000300a00 */
[----:B------:R1:W-:Y:S02]  /*31260*/  STL.64 [R1+0x6b8], R182 ;  /* 0x0006b8b601007387 */ /* 0x0003e40000100a00 */
[----:B-1----:R-:W-:-:S05]  /*31270*/  IADD3 R182, P3, PT, R180, R134, RZ ;  /* 0x00000086b4b67210 */ /* 0x002fca0007f7e0ff */
[----:B------:R-:W-:Y:S01]  /*31280*/  IMAD.X R183, R181, 0x1, R135, P3 ;  /* 0x00000001b5b77824 */ /* 0x000fe200018e0687 */
[----:B------:R-:W-:-:S04]  /*31290*/  IADD3 R180, P3, PT, R178, R134, RZ ;  /* 0x00000086b2b47210 */ /* 0x000fc80007f7e0ff */
[----:B------:R1:W-:Y:S01]  /*312a0*/  LDGSTS.E [R142+0x64500], desc[UR22][R182.64], P2 ;  /* 0x64500000b68e7fae */ /* 0x0003e200091a1016 */
[----:B------:R-:W-:-:S03]  /*312b0*/  IMAD.X R181, R179, 0x1, R135, P3 ;  /* 0x00000001b3b57824 */ /* 0x000fc600018e0687 */
[----:B------:R1:W-:Y:S04]  /*312c0*/  STL.64 [R1+0x700], R182 ;  /* 0x000700b601007387 */ /* 0x0003e80000100a00 */
[----:B------:R3:W-:Y:S04]  /*312d0*/  STL.64 [R1+0x728], R180 ;  /* 0x000728b401007387 */ /* 0x0007e80000100a00 */
[----:B------:R3:W-:Y:S01]  /*312e0*/  LDGSTS.E [R142+0x64900], desc[UR22][R180.64], P2 ;  /* 0x64900000b48e7fae */ /* 0x0007e200091a1016 */
[----:B--2---:R-:W-:-:S05]  /*312f0*/  IADD3 R178, P3, PT, R188, R134, RZ ;  /* 0x00000086bcb27210 */ /* 0x004fca0007f7e0ff */
[----:B------:R-:W-:Y:S01]  /*31300*/  IMAD.X R179, R189, 0x1, R135, P3 ;  /* 0x00000001bdb37824 */ /* 0x000fe200018e0687 */
[----:B-1----:R-:W-:-:S04]  /*31310*/  IADD3 R182, P3, PT, R204, R134, RZ ;  /* 0x00000086ccb67210 */ /* 0x002fc80007f7e0ff */
[----:B------:R5:W-:Y:S01]  /*31320*/  LDGSTS.E [R142+0x64d00], desc[UR22][R178.64], P2 ;  /* 0x64d00000b28e7fae */ /* 0x000be200091a1016 */
[----:B------:R-:W-:-:S03]  /*31330*/  IMAD.X R183, R205, 0x1, R135, P3 ;  /* 0x00000001cdb77824 */ /* 0x000fc600018e0687 */
[----:B------:R5:W-:Y:S04]  /*31340*/  STL.64 [R1+0x780], R178 ;  /* 0x000780b201007387 */ /* 0x000be80000100a00 */
[----:B------:R1:W-:Y:S04]  /*31350*/  STL.64 [R1+0x7c0], R182 ;  /* 0x0007c0b601007387 */ /* 0x0003e80000100a00 */
[----:B------:R1:W-:Y:S01]  /*31360*/  LDGSTS.E [R142+0x65100], desc[UR22][R182.64], P2 ;  /* 0x65100000b68e7fae */ /* 0x0003e200091a1016 */
[----:B---3--:R-:W-:-:S04]  /*31370*/  IADD3 R180, P3, PT, R226, R134, RZ ;  /* 0x00000086e2b47210 */ /* 0x008fc80007f7e0ff */
[----:B------:R-:W-:Y:S02]  /*31380*/  IADD3.X R181, PT, PT, R227, R135, RZ, P3, !PT ;  /* 0x00000087e3b57210 */ /* 0x000fe40001ffe4ff */
[----:B-----5:R-:W-:-:S03]  /*31390*/  IADD3 R178, P3, PT, R184, R134, RZ ;  /* 0x00000086b8b27210 */ /* 0x020fc60007f7e0ff */
[----:B------:R2:W-:Y:S02]  /*313a0*/  LDGSTS.E [R142+0x65500], desc[UR22][R180.64], P2 ;  /* 0x65500000b48e7fae */ /* 0x0005e400091a1016 */
[----:B------:R-:W-:Y:S02]  /*313b0*/  IMAD.X R179, R185, 0x1, R135, P3 ;  /* 0x00000001b9b37824 */ /* 0x000fe400018e0687 */
[----:B------:R2:W-:Y:S04]  /*313c0*/  STL.64 [R1+0x820], R180 ;  /* 0x000820b401007387 */ /* 0x0005e80000100a00 */
[----:B------:R-:W-:Y:S04]  /*313d0*/  STL.64 [R1+0x958], R178 ;  /* 0x000958b201007387 */ /* 0x000fe80000100a00 */
[----:B------:R4:W-:Y:S04]  /*313e0*/  LDGSTS.E [R142+0x65900], desc[UR22][R178.64], P2 ;  /* 0x65900000b28e7fae */ /* 0x0009e800091a1016 */
[----:B------:R-:W3:Y:S01]  /*313f0*/  LDL.LU.64 R226, [R1+0xb18] ;  /* 0x000b180001e27983 */ /* 0x000ee20000300a00 */
[----:B-1----:R-:W-:-:S05]  /*31400*/  IADD3 R182, P3, PT, R190, R134, RZ ;  /* 0x00000086beb67210 */ /* 0x002fca0007f7e0ff */
[----:B------:R-:W-:Y:S01]  /*31410*/  IMAD.X R183, R191, 0x1, R135, P3 ;  /* 0x00000001bfb77824 */ /* 0x000fe200018e0687 */
[----:B--2---:R-:W-:-:S04]  /*31420*/  IADD3 R180, P3, PT, R206, R134, RZ ;  /* 0x00000086ceb47210 */ /* 0x004fc80007f7e0ff */
[----:B------:R-:W-:Y:S01]  /*31430*/  LDGSTS.E [R142+0x65d00], desc[UR22][R182.64], P2 ;  /* 0x65d00000b68e7fae */ /* 0x000fe200091a1016 */
[----:B------:R-:W-:-:S03]  /*31440*/  IMAD.X R181, R207, 0x1, R135, P3 ;  /* 0x00000001cfb57824 */ /* 0x000fc600018e0687 */
[----:B------:R1:W-:Y:S04]  /*31450*/  STL.64 [R1+0x980], R182 ;  /* 0x000980b601007387 */ /* 0x0003e80000100a00 */
[----:B------:R2:W-:Y:S04]  /*31460*/  STL.64 [R1+0xa80], R180 ;  /* 0x000a80b401007387 */ /* 0x0005e80000100a00 */
[----:B------:R2:W-:Y:S04]  /*31470*/  LDGSTS.E [R142+0x66100], desc[UR22][R180.64], P2 ;  /* 0x66100000b48e7fae */ /* 0x0005e800091a1016 */
[----:B-1----:R-:W5:Y:S01]  /*31480*/  LDL.LU.64 R182, [R1+0xae0] ;  /* 0x000ae00001b67983 */ /* 0x002f620000300a00 */
[----:B----4-:R-:W-:-:S05]  /*31490*/  IADD3 R178, P3, PT, R228, R134, RZ ;  /* 0x00000086e4b27210 */ /* 0x010fca0007f7e0ff */
[----:B------:R-:W-:-:S05]  /*314a0*/  IMAD.X R179, R229, 0x1, R135, P3 ;  /* 0x00000001e5b37824 */ /* 0x000fca00018e0687 */
[----:B------:R1:W-:Y:S04]  /*314b0*/  STL.64 [R1+0xac8], R178 ;  /* 0x000ac8b201007387 */ /* 0x0003e80000100a00 */
[----:B------:R-:W4:Y:S04]  /*314c0*/  LDL.LU.64 R188, [R1+0xaa8] ;  /* 0x000aa80001bc7983 */ /* 0x000f280000300a00 */
[----:B------:R1:W-:Y:S04]  /*314d0*/  LDGSTS.E [R142+0x66500], desc[UR22][R178.64], P2 ;  /* 0x66500000b28e7fae */ /* 0x0003e800091a1016 */
[----:B------:R-:W4:Y:S04]  /*314e0*/  LDL.LU.64 R184, [R1+0xa70] ;  /* 0x000a700001b87983 */ /* 0x000f280000300a00 */
[----:B------:R-:W4:Y:S01]  /*314f0*/  LDL.LU.64 R190, [R1+0xa38] ;  /* 0x000a380001be7983 */ /* 0x000f220000300a00 */
[----:B------:R-:W-:-:S04]  /*31500*/  IADD3 R204, P3, PT, R250, R134, RZ ;  /* 0x00000086facc7210 */ /* 0x000fc80007f7e0ff */
[----:B------:R-:W-:Y:S02]  /*31510*/  IADD3.X R205, PT, PT, R251, R135, RZ, P3, !PT ;  /* 0x00000087fbcd7210 */ /* 0x000fe40001ffe4ff */
[----:B--2---:R-:W-:-:S03]  /*31520*/  IADD3 R180, P3, PT, R236, R134, RZ ;  /* 0x00000086ecb47210 */ /* 0x004fc60007f7e0ff */
[----:B------:R-:W-:Y:S02]  /*31530*/  LDGSTS.E [R142+0x66900], desc[UR22][R204.64], P2 ;  /* 0x66900000cc8e7fae */ /* 0x000fe400091a1016 */
[--C-:B------:R-:W-:Y:S01]  /*31540*/  IMAD.X R181, R237, 0x1, R135.reuse, P3 ;  /* 0x00000001edb57824 */ /* 0x100fe200018e0687 */
[-C--:B-1----:R-:W-:Y:S01]  /*31550*/  IADD3 R178, P3, PT, R202, R134.reuse, RZ ;  /* 0x00000086cab27210 */ /* 0x082fe20007f7e0ff */
[----:B------:R1:W-:Y:S04]  /*31560*/  STL.64 [R1+0xb28], R204 ;  /* 0x000b28cc01007387 */ /* 0x0003e80000100a00 */
[----:B------:R-:W-:Y:S01]  /*31570*/  IMAD.X R179, R203, 0x1, R135, P3 ;  /* 0x00000001cbb37824 */ /* 0x000fe200018e0687 */
[----:B------:R2:W-:Y:S01]  /*31580*/  STL.64 [R1+0xb58], R180 ;  /* 0x000b58b401007387 */ /* 0x0005e20000100a00 */
[----:B------:R-:W-:-:S03]  /*31590*/  IADD3 R202, P3, PT, R186, R134, RZ ;  /* 0x00000086baca7210 */ /* 0x000fc60007f7e0ff */
[----:B------:R1:W-:Y:S04]  /*315a0*/  STL.64 [R1+0xb90], R178 ;  /* 0x000b90b201007387 */ /* 0x0003e80000100a00 */
[----:B------:R-:W4:Y:S01]  /*315b0*/  LDL.LU.64 R206, [R1+0xa00] ;  /* 0x000a000001ce7983 */ /* 0x000f220000300a00 */
[----:B------:R-:W-:-:S03]  /*315c0*/  IMAD.X R203, R187, 0x1, R135, P3 ;  /* 0x00000001bbcb7824 */ /* 0x000fc600018e0687 */
[----:B------:R2:W-:Y:S04]  /*315d0*/  LDGSTS.E [R142+0x66d00], desc[UR22][R180.64], P2 ;  /* 0x66d00000b48e7fae */ /* 0x0005e800091a1016 */
[----:B-1----:R-:W4:Y:S04]  /*315e0*/  LDL.LU.64 R204, [R1+0x9b0] ;  /* 0x0009b00001cc7983 */ /* 0x002f280000300a00 */
[----:B------:R1:W-:Y:S01]  /*315f0*/  LDGSTS.E [R142+0x67100], desc[UR22][R178.64], P2 ;  /* 0x67100000b28e7fae */ /* 0x0003e200091a1016 */
[----:B--2---:R-:W-:-:S03]  /*31600*/  IADD3 R180, P3, PT, R176, R134, RZ ;  /* 0x00000086b0b47210 */ /* 0x004fc60007f7e0ff */
[----:B------:R-:W2:Y:S02]  /*31610*/  LDL.LU.64 R228, [R1+0x950] ;  /* 0x0009500001e47983 */ /* 0x000ea40000300a00 */
[----:B------:R-:W-:Y:S02]  /*31620*/  IMAD.X R181, R177, 0x1, R135, P3 ;  /* 0x00000001b1b57824 */ /* 0x000fe400018e0687 */
[----:B------:R-:W-:Y:S01]  /*31630*/  LDGSTS.E [R142+0x67500], desc[UR22][R202.64], P2 ;  /* 0x67500000ca8e7fae */ /* 0x000fe200091a1016 */
[----:B-1----:R-:W-:-:S03]  /*31640*/  IADD3 R178, P3, PT, R174, R134, RZ ;  /* 0x00000086aeb27210 */ /* 0x002fc60007f7e0ff */
[----:B------:R-:W-:Y:S01]  /*31650*/  STL.64 [R1+0xbc8], R202 ;  /* 0x000bc8ca01007387 */ /* 0x000fe20000100a00 */
[----:B------:R-:W-:-:S03]  /*31660*/  IADD3.X R179, PT, PT, R175, R135, RZ, P3, !PT ;  /* 0x00000087afb37210 */ /* 0x000fc60001ffe4ff */
[----:B------:R-:W-:Y:S04]  /*31670*/  STL.64 [R1+0xbf0], R180 ;  /* 0x000bf0b401007387 */ /* 0x000fe80000100a00 */
[----:B------:R-:W-:Y:S04]  /*31680*/  STL.64 [R1+0xc10], R178 ;  /* 0x000c10b201007387 */ /* 0x000fe80000100a00 */
[----:B------:R-:W2:Y:S04]  /*31690*/  LDL.LU.64 R250, [R1+0x910] ;  /* 0x0009100001fa7983 */ /* 0x000ea80000300a00 */
[----:B------:R-:W-:Y:S04]  /*316a0*/  LDGSTS.E [R142+0x67900], desc[UR22][R180.64], P2 ;  /* 0x67900000b48e7fae */ /* 0x000fe800091a1016 */
[----:B------:R5:W-:Y:S01]  /*316b0*/  LDGSTS.E [R142+0x67d00], desc[UR22][R178.64], P2 ;  /* 0x67d00000b28e7fae */ /* 0x000be200091a1016 */
[----:B---3--:R-:W-:-:S05]  /*316c0*/  IADD3 R174, P3, PT, R226, R134, RZ ;  /* 0x00000086e2ae7210 */ /* 0x008fca0007f7e0ff */
[----:B------:R-:W-:Y:S02]  /*316d0*/  IMAD.X R175, R227, 0x1, R135, P3 ;  /* 0x00000001e3af7824 */ /* 0x000fe400018e0687 */
[----:B------:R-:W3:Y:S04]  /*316e0*/  LDL.LU.64 R226, [R1+0x8d0] ;  /* 0x0008d00001e27983 */ /* 0x000ee80000300a00 */
[----:B------:R1:W-:Y:S04]  /*316f0*/  STL.64 [R1+0x1b8], R174 ;  /* 0x0001b8ae01007387 */ /* 0x0003e80000100a00 */
[----:B------:R1:W-:Y:S01]  /*31700*/  LDGSTS.E [R141+0x60180], desc[UR22][R174.64], P2 ;  /* 0x60180000ae8d7fae */ /* 0x0003e200091a1016 */
[----:B-----5:R-:W-:-:S05]  /*31710*/  IADD3 R142, P3, PT, R182, R134, RZ ;  /* 0x00000086b68e7210 */ /* 0x020fca0007f7e0ff */
[----:B------:R-:W-:Y:S02]  /*31720*/  IMAD.X R143, R183, 0x1, R135, P3 ;  /* 0x00000001b78f7824 */ /* 0x000fe400018e0687 */
[----:B------:R-:W5:Y:S01]  /*31730*/  LDL.LU.64 R182, [R1+0x850] ;  /* 0x0008500001b67983 */ /* 0x000f620000300a00 */
[----:B----4-:R-:W-:-:S03]  /*31740*/  IADD3 R176, P3, PT, R188, R134, RZ ;  /* 0x00000086bcb07210 */ /* 0x010fc60007f7e0ff */
[----:B------:R4:W-:Y:S02]  /*31750*/  LDGSTS.E [R141+0x60580], desc[UR22][R142.64], P2 ;  /* 0x605800008e8d7fae */ /* 0x0009e400091a1016 */
[--C-:B------:R-:W-:Y:S01]  /*31760*/  IMAD.X R177, R189, 0x1, R135.reuse, P3 ;  /* 0x00000001bdb17824 */ /* 0x100fe200018e0687 */
[-C--:B-1----:R-:W-:Y:S01]  /*31770*/  IADD3 R174, P3, PT, R184, R134.reuse, RZ ;  /* 0x00000086b8ae7210 */ /* 0x082fe20007f7e0ff */
[----:B------:R4:W-:Y:S04]  /*31780*/  STL.64 [R1+0x248], R142 ;  /* 0x0002488e01007387 */ /* 0x0009e80000100a00 */
[----:B------:R-:W-:Y:S01]  /*31790*/  IMAD.X R175, R185, 0x1, R135, P3 ;  /* 0x00000001b9af7824 */ /* 0x000fe200018e0687 */
[----:B------:R1:W-:Y:S04]  /*317a0*/  LDGSTS.E [R141+0x60980], desc[UR22][R176.64], P2 ;  /* 0x60980000b08d7fae */ /* 0x0003e800091a1016 */
[----:B------:R-:W5:Y:S01]  /*317b0*/  LDL.LU.64 R184, [R1+0x830] ;  /* 0x0008300001b87983 */ /* 0x000f620000300a00 */
[----:B----4-:R-:W-:-:S03]  /*317c0*/  IADD3 R142, P3, PT, R190, R134, RZ ;  /* 0x00000086be8e7210 */ /* 0x010fc60007f7e0ff */
[----:B------:R1:W-:Y:S01]  /*317d0*/  STL.64 [R1+0x2a8], R176 ;  /* 0x0002a8b001007387 */ /* 0x0003e20000100a00 */
[----:B------:R-:W-:-:S03]  /*317e0*/  IADD3.X R143, PT, PT, R191, R135, RZ, P3, !PT ;  /* 0x00000087bf8f7210 */ /* 0x000fc60001ffe4ff */
[----:B------:R4:W-:Y:S04]  /*317f0*/  STL.64 [R1+0x2f0], R174 ;  /* 0x0002f0ae01007387 */ /* 0x0009e80000100a00 */
[----:B------:R-:W5:Y:S04]  /*31800*/  LDL.LU.64 R190, [R1+0x808] ;  /* 0x0008080001be7983 */ /* 0x000f680000300a00 */
[----:B------:R4:W-:Y:S01]  /*31810*/  LDGSTS.E [R141+0x60d80], desc[UR22][R174.64], P2 ;  /* 0x60d80000ae8d7fae */ /* 0x0009e200091a1016 */
[----:B-1----:R-:W-:-:S03]  /*31820*/  IADD3 R176, P3, PT, R206, R134, RZ ;  /* 0x00000086ceb07210 */ /* 0x002fc60007f7e0ff */
[----:B------:R2:W-:Y:S02]  /*31830*/  STL.64 [R1+0x320], R142 ;  /* 0x0003208e01007387 */ /* 0x0005e40000100a00 */
[----:B------:R-:W-:Y:S02]  /*31840*/  IMAD.X R177, R207, 0x1, R135, P3 ;  /* 0x00000001cfb17824 */ /* 0x000fe400018e0687 */
[----:B------:R2:W-:Y:S01]  /*31850*/  LDGSTS.E [R141+0x61180], desc[UR22][R142.64], P2 ;  /* 0x611800008e8d7fae */ /* 0x0005e200091a1016 */
[----:B----4-:R-:W-:-:S03]  /*31860*/  IADD3 R174, P3, PT, R204, R134, RZ ;  /* 0x00000086ccae7210 */ /* 0x010fc60007f7e0ff */
[----:B------:R-:W4:Y:S02]  /*31870*/  LDL.LU.64 R206, [R1+0x7d0] ;  /* 0x0007d00001ce7983 */ /* 0x000f240000300a00 */
[----:B------:R-:W-:Y:S02]  /*31880*/  IMAD.X R175, R205, 0x1, R135, P3 ;  /* 0x00000001cdaf7824 */ /* 0x000fe400018e0687 */
[----:B------:R1:W-:Y:S01]  /*31890*/  STL.64 [R1+0x378], R176 ;  /* 0x000378b001007387 */ /* 0x0003e20000100a00 */
[----:B--2---:R-:W-:-:S03]  /*318a0*/  IADD3 R142, P3, PT, R228, R134, RZ ;  /* 0x00000086e48e7210 */ /* 0x004fc60007f7e0ff */
[----:B------:R3:W-:Y:S02]  /*318b0*/  STL.64 [R1+0x3b0], R174 ;  /* 0x0003b0ae01007387 */ /* 0x0007e40000100a00 */
[----:B------:R-:W-:Y:S02]  /*318c0*/  IMAD.X R143, R229, 0x1, R135, P3 ;  /* 0x00000001e58f7824 */ /* 0x000fe400018e0687 */
[----:B------:R-:W2:Y:S04]  /*318d0*/  LDL.LU.64 R178, [R1+0x788] ;  /* 0x0007880001b27983 */ /* 0x000ea80000300a00 */
[----:B------:R1:W-:Y:S04]  /*318e0*/  LDGSTS.E [R141+0x61580], desc[UR22][R176.64], P2 ;  /* 0x61580000b08d7fae */ /* 0x0003e800091a1016 */
[----:B------:R5:W-:Y:S04]  /*318f0*/  STL.64 [R1+0x3e8], R142 ;  /* 0x0003e88e01007387 */ /* 0x000be80000100a00 */
[----:B------:R-:W2:Y:S01]  /*31900*/  LDL.LU.64 R228, [R1+0x758] ;  /* 0x0007580001e47983 */ /* 0x000ea20000300a00 */
[----:B-1----:R-:W-:-:S03]  /*31910*/  IADD3 R176, P3, PT, R250, R134, RZ ;  /* 0x00000086fab07210 */ /* 0x002fc60007f7e0ff */
[----:B------:R3:W-:Y:S02]  /*31920*/  LDGSTS.E [R141+0x61980], desc[UR22][R174.64], P2 ;  /* 0x61980000ae8d7fae */ /* 0x0007e400091a1016 */
[----:B------:R-:W-:Y:S02]  /*31930*/  IMAD.X R177, R251, 0x1, R135, P3 ;  /* 0x00000001fbb17824 */ /* 0x000fe400018e0687 */
[----:B------:R5:W-:Y:S04]  /*31940*/  LDGSTS.E [R141+0x61d80], desc[UR22][R142.64], P2 ;  /* 0x61d800008e8d7fae */ /* 0x000be800091a1016 */
[----:B------:R-:W2:Y:S04]  /*31950*/  LDL.LU.64 R250, [R1+0x6f0] ;  /* 0x0006f00001fa7983 */ /* 0x000ea80000300a00 */
[----:B------:R1:W-:Y:S04]  /*31960*/  STL.64 [R1+0x428], R176 ;  /* 0x000428b001007387 */ /* 0x0003e80000100a00 */
[----:B------:R-:W2:Y:S04]  /*31970*/  LDL.LU.64 R180, [R1+0x690] ;  /* 0x0006900001b47983 */ /* 0x000ea80000300a00 */
[----:B------:R1:W-:Y:S01]  /*31980*/  LDGSTS.E [R141+0x62180], desc[UR22][R176.64], P2 ;  /* 0x62180000b08d7fae */ /* 0x0003e200091a1016 */
[----:B---3--:R-:W-:-:S04]  /*31990*/  IADD3 R174, P3, PT, R226, R134, RZ ;  /* 0x00000086e2ae7210 */ /* 0x008fc80007f7e0ff */
[----:B------:R-:W-:-:S05]  /*319a0*/  IADD3.X R175, PT, PT, R227, R135, RZ, P3, !PT ;  /* 0x00000087e3af7210 */ /* 0x000fca0001ffe4ff */
[----:B------:R3:W-:Y:S04]  /*319b0*/  STL.64 [R1+0x468], R174 ;  /* 0x000468ae01007387 */ /* 0x0007e80000100a00 */
[----:B------:R-:W2:Y:S04]  /*319c0*/  LDL.LU.64 R188, [R1+0x630] ;  /* 0x0006300001bc7983 */ /* 0x000ea80000300a00 */
[----:B------:R3:W-:Y:S01]  /*319d0*/  LDGSTS.E [R141+0x62580], desc[UR22][R174.64], P2 ;  /* 0x62580000ae8d7fae */ /* 0x0007e200091a1016 */
[----:B-----5:R-:W-:-:S05]  /*319e0*/  IADD3 R142, P3, PT, R182, R134, RZ ;  /* 0x00000086b68e7210 */ /* 0x020fca0007f7e0ff */
[----:B------:R-:W-:-:S05]  /*319f0*/  IMAD.X R143, R183, 0x1, R135, P3 ;  /* 0x00000001b78f7824 */ /* 0x000fca00018e0687 */
[----:B------:R4:W-:Y:S04]  /*31a00*/  STL.64 [R1+0x4b0], R142 ;  /* 0x0004b08e01007387 */ /* 0x0009e80000100a00 */
[----:B------:R-:W5:Y:S04]  /*31a10*/  LDL.LU.64 R204, [R1+0x5d8] ;  /* 0x0005d80001cc7983 */ /* 0x000f680000300a00 */
[----:B------:R-:W5:Y:S04]  /*31a20*/  LDL.LU.64 R226, [R1+0x558] ;  /* 0x0005580001e27983 */ /* 0x000f680000300a00 */
[----:B------:R4:W-:Y:S01]  /*31a30*/  LDGSTS.E [R141+0x62980], desc[UR22][R142.64], P2 ;  /* 0x629800008e8d7fae */ /* 0x0009e200091a1016 */
[----:B-1----:R-:W-:-:S05]  /*31a40*/  IADD3 R176, P3, PT, R184, R134, RZ ;  /* 0x00000086b8b07210 */ /* 0x002fca0007f7e0ff */
[----:B------:R-:W-:Y:S01]  /*31a50*/  IMAD.X R177, R185, 0x1, R135, P3 ;  /* 0x00000001b9b17824 */ /* 0x000fe200018e0687 */
[----:B---3--:R-:W-:-:S04]  /*31a60*/  IADD3 R174, P3, PT, R190, R134, RZ ;  /* 0x00000086beae7210 */ /* 0x008fc80007f7e0ff */
[----:B------:R2:W-:Y:S01]  /*31a70*/  STL.64 [R1+0x4e8], R176 ;  /* 0x0004e8b001007387 */ /* 0x0005e20000100a00 */
[----:B------:R-:W-:-:S03]  /*31a80*/  IMAD.X R175, R191, 0x1, R135, P3 ;  /* 0x00000001bfaf7824 */ /* 0x000fc600018e0687 */
[----:B------:R-:W3:Y:S04]  /*31a90*/  LDL.LU.64 R182, [R1+0x4d0] ;  /* 0x0004d00001b67983 */ /* 0x000ee80000300a00 */
[----:B------:R-:W3:Y:S04]  /*31aa0*/  LDL.LU.64 R184, [R1+0x418] ;  /* 0x0004180001b87983 */ /* 0x000ee80000300a00 */
[----:B------:R2:W-:Y:S01]  /*31ab0*/  LDGSTS.E [R141+0x62d80], desc[UR22][R176.64], P2 ;  /* 0x62d80000b08d7fae */ /* 0x0005e200091a1016 */
[----:B----4-:R-:W-:-:S03]  /*31ac0*/  IADD3 R142, P3, PT, R206, R134, RZ ;  /* 0x00000086ce8e7210 */ /* 0x010fc60007f7e0ff */
[----:B------:R1:W-:Y:S02]  /*31ad0*/  STL.64 [R1+0x528], R174 ;  /* 0x000528ae01007387 */ /* 0x0003e40000100a00 */
[----:B------:R-:W-:Y:S02]  /*31ae0*/  IMAD.X R143, R207, 0x1, R135, P3 ;  /* 0x00000001cf8f7824 */ /* 0x000fe400018e0687 */
[----:B------:R1:W-:Y:S04]  /*31af0*/  LDGSTS.E [R141+0x63180], desc[UR22][R174.64], P2 ;  /* 0x63180000ae8d7fae */ /* 0x0003e800091a1016 */
[----:B------:R4:W-:Y:S04]  /*31b00*/  STL.64 [R1+0x540], R142 ;  /* 0x0005408e01007387 */ /* 0x0009e80000100a00 */
[----:B------:R-:W3:Y:S01]  /*31b10*/  LDL.LU.64 R190, [R1+0x370] ;  /* 0x0003700001be7983 */ /* 0x000ee20000300a00 */
[----:B--2---:R-:W-:-:S03]  /*31b20*/  IADD3 R176, P3, PT, R178, R134, RZ ;  /* 0x00000086b2b07210 */ /* 0x004fc60007f7e0ff */
[----:B------:R-:W2:Y:S01]  /*31b30*/  LDL.LU.64 R206, [R1+0x2c0] ;  /* 0x0002c00001ce7983 */ /* 0x000ea20000300a00 */
[----:B------:R-:W-:-:S03]  /*31b40*/  IADD3.X R177, PT, PT, R179, R135, RZ, P3, !PT ;  /* 0x00000087b3b17210 */ /* 0x000fc60001ffe4ff */
[----:B------:R4:W-:Y:S01]  /*31b50*/  LDGSTS.E [R141+0x63580], desc[UR22][R142.64], P2 ;  /* 0x635800008e8d7fae */ /* 0x0009e200091a1016 */
[----:B-1----:R-:W-:-:S03]  /*31b60*/  IADD3 R174, P3, PT, R228, R134, RZ ;  /* 0x00000086e4ae7210 */ /* 0x002fc60007f7e0ff */
[----:B------:R1:W-:Y:S02]  /*31b70*/  LDGSTS.E [R141+0x63980], desc[UR22][R176.64], P2 ;  /* 0x63980000b08d7fae */ /* 0x0003e400091a1016 */
[----:B------:R-:W-:Y:S02]  /*31b80*/  IMAD.X R175, R229, 0x1, R135, P3 ;  /* 0x00000001e5af7824 */ /* 0x000fe400018e0687 */
[----:B------:R-:W2:Y:S01]  /*31b90*/  LDL.LU.64 R228, [R1+0x178] ;  /* 0x0001780001e47983 */ /* 0x000ea20000300a00 */
[----:B----4-:R-:W-:-:S03]  /*31ba0*/  IADD3 R142, P3, PT, R250, R134, RZ ;  /* 0x00000086fa8e7210 */ /* 0x010fc60007f7e0ff */
[----:B------:R1:W-:Y:S02]  /*31bb0*/  STL.64 [R1+0x5a8], R176 ;  /* 0x0005a8b001007387 */ /* 0x0003e40000100a00 */
[----:B------:R-:W-:Y:S02]  /*31bc0*/  IMAD.X R143, R251, 0x1, R135, P3 ;  /* 0x00000001fb8f7824 */ /* 0x000fe400018e0687 */
[----:B------:R4:W-:Y:S04]  /*31bd0*/  STL.64 [R1+0x5c0], R174 ;  /* 0x0005c0ae01007387 */ /* 0x0009e80000100a00 */
[----:B------:R-:W2:Y:S01]  /*31be0*/  LDL.LU.64 R250, [R1+0x68] ;  /* 0x0000680001fa7983 */ /* 0x000ea20000300a00 */
[----:B-1----:R-:W-:-:S03]  /*31bf0*/  IADD3 R176, P3, PT, R180, R134, RZ ;  /* 0x00000086b4b07210 */ /* 0x002fc60007f7e0ff */
[----:B------:R4:W-:Y:S02]  /*31c00*/  LDGSTS.E [R141+0x63d80], desc[UR22][R174.64], P2 ;  /* 0x63d80000ae8d7fae */ /* 0x0009e400091a1016 */
[----:B------:R-:W-:Y:S02]  /*31c10*/  IMAD.X R177, R181, 0x1, R135, P3 ;  /* 0x00000001b5b17824 */ /* 0x000fe400018e0687 */
[----:B------:R5:W-:Y:S04]  /*31c20*/  STL.64 [R1+0x648], R142 ;  /* 0x0006488e01007387 */ /* 0x000be80000100a00 */
[----:B------:R5:W-:Y:S04]  /*31c30*/  LDGSTS.E [R141+0x64180], desc[UR22][R142.64], P2 ;  /* 0x641800008e8d7fae */ /* 0x000be800091a1016 */
[----:B------:R1:W-:Y:S04]  /*31c40*/  STL.64 [R1+0x6b0], R176 ;  /* 0x0006b0b001007387 */ /* 0x0003e80000100a00 */
[----:B------:R1:W-:Y:S01]  /*31c50*/  LDGSTS.E [R141+0x64580], desc[UR22][R176.64], P2 ;  /* 0x64580000b08d7fae */ /* 0x0003e200091a1016 */
[----:B----4-:R-:W-:-:S05]  /*31c60*/  IADD3 R174, P3, PT, R188, R134, RZ ;  /* 0x00000086bcae7210 */ /* 0x010fca0007f7e0ff */
[----:B------:R-:W-:-:S05]  /*31c70*/  IMAD.X R175, R189, 0x1, R135, P3 ;  /* 0x00000001bdaf7824 */ /* 0x000fca00018e0687 */
[----:B------:R3:W-:Y:S04]  /*31c80*/  STL.64 [R1+0x6e8], R174 ;  /* 0x0006e8ae01007387 */ /* 0x0007e80000100a00 */
[----:B------:R3:W-:Y:S01]  /*31c90*/  LDGSTS.E [R141+0x64980], desc[UR22][R174.64], P2 ;  /* 0x64980000ae8d7fae */ /* 0x0007e200091a1016 */
[----:B-----5:R-:W-:-:S04]  /*31ca0*/  IADD3 R142, P3, PT, R204, R134, RZ ;  /* 0x00000086cc8e7210 */ /* 0x020fc80007f7e0ff */
[----:B------:R-:W-:Y:S02]  /*31cb0*/  IADD3.X R143, PT, PT, R205, R135, RZ, P3, !PT ;  /* 0x00000087cd8f7210 */ /* 0x000fe40001ffe4ff */
[----:B-1----:R-:W-:-:S03]  /*31cc0*/  IADD3 R176, P3, PT, R226, R134, RZ ;  /* 0x00000086e2b07210 */ /* 0x002fc60007f7e0ff */
[----:B------:R1:W-:Y:S02]  /*31cd0*/  LDGSTS.E [R141+0x64d80], desc[UR22][R142.64], P2 ;  /* 0x64d800008e8d7fae */ /* 0x0003e400091a1016 */
[----:B------:R-:W-:Y:S02]  /*31ce0*/  IMAD.X R177, R227, 0x1, R135, P3 ;  /* 0x00000001e3b17824 */ /* 0x000fe400018e0687 */
[----:B------:R1:W-:Y:S04]  /*31cf0*/  STL.64 [R1+0x720], R142 ;  /* 0x0007208e01007387 */ /* 0x0003e80000100a00 */
[----:B------:R4:W-:Y:S04]  /*31d00*/  STL.64 [R1+0x770], R176 ;  /* 0x000770b001007387 */ /* 0x0009e80000100a00 */
[----:B------:R4:W-:Y:S01]  /*31d10*/  LDGSTS.E [R141+0x65180], desc[UR22][R176.64], P2 ;  /* 0x65180000b08d7fae */ /* 0x0009e200091a1016 */
[----:B---3--:R-:W-:-:S05]  /*31d20*/  IADD3 R174, P3, PT, R182, R134, RZ ;  /* 0x00000086b6ae7210 */ /* 0x008fca0007f7e0ff */
[----:B------:R-:W-:Y:S01]  /*31d30*/  IMAD.X R175, R183, 0x1, R135, P3 ;  /* 0x00000001b7af7824 */ /* 0x000fe200018e0687 */
[----:B-1----:R-:W-:-:S04]  /*31d40*/  IADD3 R142, P3, PT, R184, R134, RZ ;  /* 0x00000086b88e7210 */ /* 0x002fc80007f7e0ff */
[----:B------:R2:W-:Y:S01]  /*31d50*/  LDGSTS.E [R141+0x65580], desc[UR22][R174.64], P2 ;  /* 0x65580000ae8d7fae */ /* 0x0005e200091a1016 */
[----:B------:R-:W-:-:S03]  /*31d60*/  IMAD.X R143, R185, 0x1, R135, P3 ;  /* 0x00000001b98f7824 */ /* 0x000fc600018e0687 */
[----:B------:R2:W-:Y:S04]  /*31d70*/  STL.64 [R1+0x7a8], R174 ;  /* 0x0007a8ae01007387 */ /* 0x0005e80000100a00 */
[----:B------:R1:W-:Y:S04]  /*31d80*/  STL.64 [R1+0x800], R142 ;  /* 0x0008008e01007387 */ /* 0x0003e80000100a00 */
[----:B------:R1:W-:Y:S04]  /*31d90*/  LDGSTS.E [R141+0x65980], desc[UR22][R142.64], P2 ;  /* 0x659800008e8d7fae */ /* 0x0003e800091a1016 */
[----:B------:R-:W3:Y:S01]  /*31da0*/  LDL.LU.64 R226, [R1+0xb10] ;  /* 0x000b100001e27983 */ /* 0x000ee20000300a00 */
[----:B----4-:R-:W-:-:S05]  /*31db0*/  IADD3 R176, P3, PT, R190, R134, RZ ;  /* 0x00000086beb07210 */ /* 0x010fca0007f7e0ff */
[----:B------:R-:W-:Y:S01]  /*31dc0*/  IMAD.X R177, R191, 0x1, R135, P3 ;  /* 0x00000001bfb17824 */ /* 0x000fe200018e0687 */
[----:B--2---:R-:W-:-:S04]  /*31dd0*/  IADD3 R174, P3, PT, R206, R134, RZ ;  /* 0x00000086ceae7210 */ /* 0x004fc80007f7e0ff */
[----:B------:R-:W-:Y:S01]  /*31de0*/  IADD3.X R175, PT, PT, R207, R135, RZ, P3, !PT ;  /* 0x00000087cfaf7210 */ /* 0x000fe20001ffe4ff */
[----:B------:R2:W-:Y:S04]  /*31df0*/  STL.64 [R1+0x830], R176 ;  /* 0x000830b001007387 */ /* 0x0005e80000100a00 */
[----:B------:R2:W-:Y:S01]  /*31e00*/  LDGSTS.E [R141+0x65d80], desc[UR22][R176.64], P2 ;  /* 0x65d80000b08d7fae */ /* 0x0005e200091a1016 */
[----:B-1----:R-:W-:-:S03]  /*31e10*/  IADD3 R142, P3, PT, R228, R134, RZ ;  /* 0x00000086e48e7210 */ /* 0x002fc60007f7e0ff */
[----:B------:R1:W-:Y:S02]  /*31e20*/  STL.64 [R1+0x840], R174 ;  /* 0x000840ae01007387 */ /* 0x0003e40000100a00 */
[----:B------:R-:W-:Y:S02]  /*31e30*/  IMAD.X R143, R229, 0x1, R135, P3 ;  /* 0x00000001e58f7824 */ /* 0x000fe400018e0687 */
[----:B------:R-:W4:Y:S04]  /*31e40*/  LDL.LU.64 R182, [R1+0xad8] ;  /* 0x000ad80001b67983 */ /* 0x000f280000300a00 */
[----:B------:R1:W-:Y:S01]  /*31e50*/  LDGSTS.E [R141+0x66180], desc[UR22][R174.64], P2 ;  /* 0x66180000ae8d7fae */ /* 0x0003e200091a1016 */
[----:B--2---:R-:W-:-:S03]  /*31e60*/  IADD3 R176, P3, PT, R250, R134, RZ ;  /* 0x00000086fab07210 */ /* 0x004fc60007f7e0ff */
[----:B------:R2:W-:Y:S02]  /*31e70*/  STL.64 [R1+0x978], R142 ;  /* 0x0009788e01007387 */ /* 0x0005e40000100a00 */
[----:B------:R-:W-:Y:S02]  /*31e80*/  IMAD.X R177, R251, 0x1, R135, P3 ;  /* 0x00000001fbb17824 */ /* 0x000fe400018e0687 */
[----:B------:R-:W5:Y:S01]  /*31e90*/  LDL.LU.64 R188, [R1+0xaa0] ;  /* 0x000aa00001bc7983 */ /* 0x000f620000300a00 */
[----:B-1----:R-:W-:-:S03]  /*31ea0*/  IADD3 R174, P3, PT, R216, R134, RZ ;  /* 0x00000086d8ae7210 */ /* 0x002fc60007f7e0ff */
[----:B------:R2:W-:Y:S02]  /*31eb0*/  LDGSTS.E [R141+0x66580], desc[UR22][R142.64], P2 ;  /* 0x665800008e8d7fae */ /* 0x0005e400091a1016 */
[----:B------:R-:W-:Y:S02]  /*31ec0*/  IMAD.X R175, R217, 0x1, R135, P3 ;  /* 0x00000001d9af7824 */ /* 0x000fe400018e0687 */
[----:B------:R-:W5:Y:S04]  /*31ed0*/  LDL.LU.64 R184, [R1+0xa68] ;  /* 0x000a680001b87983 */ /* 0x000f680000300a00 */
[----:B------:R-:W5:Y:S01]  /*31ee0*/  LDL.LU.64 R190, [R1+0xa30] ;  /* 0x000a300001be7983 */ /* 0x000f620000300a00 */
[----:B--2---:R-:W-:-:S03]  /*31ef0*/  IADD3 R142, P3, PT, R200, R134, RZ ;  /* 0x00000086c88e7210 */ /* 0x004fc60007f7e0ff */
[----:B------:R1:W-:Y:S02]  /*31f00*/  STL.64 [R1+0xa60], R176 ;  /* 0x000a60b001007387 */ /* 0x0003e40000100a00 */
[----:B------:R-:W-:Y:S02]  /*31f10*/  IMAD.X R143, R201, 0x1, R135, P3 ;  /* 0x00000001c98f7824 */ /* 0x000fe400018e0687 */
[----:B------:R2:W-:Y:S04]  /*31f20*/  STL.64 [R1+0xaa8], R174 ;  /* 0x000aa8ae01007387 */ /* 0x0005e80000100a00 */
[----:B------:R1:W-:Y:S04]  /*31f30*/  STL.64 [R1+0xae0], R142 ;  /* 0x000ae08e01007387 */ /* 0x0003e80000100a00 */
[----:B------:R-:W5:Y:S04]  /*31f40*/  LDL.LU.64 R206, [R1+0x9f8] ;  /* 0x0009f80001ce7983 */ /* 0x000f680000300a00 */
[----:B------:R1:W-:Y:S04]  /*31f50*/  LDGSTS.E [R141+0x66980], desc[UR22][R176.64], P2 ;  /* 0x66980000b08d7fae */ /* 0x0003e800091a1016 */
[----:B------:R-:W5:Y:S04]  /*31f60*/  LDL.LU.64 R204, [R1+0x9a8] ;  /* 0x0009a80001cc7983 */ /* 0x000f680000300a00 */
[----:B------:R2:W-:Y:S01]  /*31f70*/  LDGSTS.E [R141+0x66d80], desc[UR22][R174.64], P2 ;  /* 0x66d80000ae8d7fae */ /* 0x0005e200091a1016 */
[----:B-1----:R-:W-:-:S03]  /*31f80*/  IADD3 R176, P3, PT, R172, R134, RZ ;  /* 0x00000086acb07210 */ /* 0x002fc60007f7e0ff */
[----:B------:R-:W5:Y:S01]  /*31f90*/  LDL.LU.64 R228, [R1+0x948] ;  /* 0x0009480001e47983 */ /* 0x000f620000300a00 */
[----:B------:R-:W-:-:S03]  /*31fa0*/  IADD3.X R177, PT, PT, R173, R135, RZ, P3, !PT ;  /* 0x00000087adb17210 */ /* 0x000fc60001ffe4ff */
[----:B------:R1:W-:Y:S01]  /*31fb0*/  LDGSTS.E [R141+0x67180], desc[UR22][R142.64], P2 ;  /* 0x671800008e8d7fae */ /* 0x0003e200091a1016 */
[----:B--2---:R-:W-:-:S03]  /*31fc0*/  IADD3 R174, P3, PT, R170, R134, RZ ;  /* 0x00000086aaae7210 */ /* 0x004fc60007f7e0ff */
[----:B------:R-:W-:Y:S02]  /*31fd0*/  STL.64 [R1+0xb18], R176 ;  /* 0x000b18b001007387 */ /* 0x000fe40000100a00 */
[----:B------:R-:W-:Y:S02]  /*31fe0*/  IMAD.X R175, R171, 0x1, R135, P3 ;  /* 0x00000001abaf7824 */ /* 0x000fe400018e0687 */
[----:B------:R-:W-:Y:S01]  /*31ff0*/  LDGSTS.E [R141+0x67580], desc[UR22][R176.64], P2 ;  /* 0x67580000b08d7fae */ /* 0x000fe200091a1016 */
[----:B-1----:R-:W-:-:S03]  /*32000*/  IADD3 R142, P3, PT, R168, R134, RZ ;  /* 0x00000086a88e7210 */ /* 0x002fc60007f7e0ff */
[----:B------:R-:W-:Y:S02]  /*32010*/  STL.64 [R1+0xb88], R174 ;  /* 0x000b88ae01007387 */ /* 0x000fe40000100a00 */
[----:B------:R-:W-:Y:S02]  /*32020*/  IMAD.X R143, R169, 0x1, R135, P3 ;  /* 0x00000001a98f7824 */ /* 0x000fe400018e0687 */
[----:B------:R-:W-:Y:S04]  /*32030*/  LDGSTS.E [R141+0x67980], desc[UR22][R174.64], P2 ;  /* 0x67980000ae8d7fae */ /* 0x000fe800091a1016 */
[----:B------:R4:W-:Y:S04]  /*32040*/  STL.64 [R1+0xbc0], R142 ;  /* 0x000bc08e01007387 */ /* 0x0009e80000100a00 */
[----:B------:R-:W2:Y:S04]  /*32050*/  LDL.LU.64 R250, [R1+0x908] ;  /* 0x0009080001fa7983 */ /* 0x000ea80000300a00 */
[----:B------:R4:W-:Y:S01]  /*32060*/  LDGSTS.E [R141+0x67d80], desc[UR22][R142.64], P2 ;  /* 0x67d800008e8d7fae */ /* 0x0009e200091a1016 */
[----:B---3--:R-:W-:-:S05]  /*32070*/  IADD3 R168, P3, PT, R226, R134, RZ ;  /* 0x00000086e2a87210 */ /* 0x008fca0007f7e0ff */
[----:B------:R-:W-:Y:S02]  /*32080*/  IMAD.X R169, R227, 0x1, R135, P3 ;  /* 0x00000001e3a97824 */ /* 0x000fe400018e0687 */
[----:B------:R-:W3:Y:S04]  /*32090*/  LDL.LU.64 R226, [R1+0x8c8] ;  /* 0x0008c80001e27983 */ /* 0x000ee80000300a00 */
[----:B------:R1:W-:Y:S04]  /*320a0*/  STL.64 [R1+0x1c0], R168 ;  /* 0x0001c0a801007387 */ /* 0x0003e80000100a00 */
[----:B------:R1:W-:Y:S01]  /*320b0*/  LDGSTS.E [R140+0x60200], desc[UR22][R168.64], P2 ;  /* 0x60200000a88c7fae */ /* 0x0003e200091a1016 */
[----:B----4-:R-:W-:-:S05]  /*320c0*/  IADD3 R142, P3, PT, R182, R134, RZ ;  /* 0x00000086b68e7210 */ /* 0x010fca0007f7e0ff */
[----:B------:R-:W-:Y:S02]  /*320d0*/  IMAD.X R143, R183, 0x1, R135, P3 ;  /* 0x00000001b78f7824 */ /* 0x000fe400018e0687 */
[----:B------:R-:W4:Y:S01]  /*320e0*/  LDL.LU.64 R182, [R1+0x8a0] ;  /* 0x0008a00001b67983 */ /* 0x000f220000300a00 */
[----:B-----5:R-:W-:-:S03]  /*320f0*/  IADD3 R170, P3, PT, R188, R134, RZ ;  /* 0x00000086bcaa7210 */ /* 0x020fc60007f7e0ff */
[----:B------:R5:W-:Y:S01]  /*32100*/  LDGSTS.E [R140+0x60600], desc[UR22][R142.64], P2 ;  /* 0x606000008e8c7fae */ /* 0x000be200091a1016 */
[----:B------:R-:W-:Y:S02]  /*32110*/  IADD3.X R171, PT, PT, R189, R135, RZ, P3, !PT ;  /* 0x00000087bdab7210 */ /* 0x000fe40001ffe4ff */
[-C--:B-1----:R-:W-:Y:S01]  /*32120*/  IADD3 R168, P3, PT, R184, R134.reuse, RZ ;  /* 0x00000086b8a87210 */ /* 0x082fe20007f7e0ff */
[----:B------:R5:W-:Y:S04]  /*32130*/  STL.64 [R1+0x220], R142 ;  /* 0x0002208e01007387 */ /* 0x000be80000100a00 */
[----:B------:R-:W-:Y:S01]  /*32140*/  IMAD.X R169, R185, 0x1, R135, P3 ;  /* 0x00000001b9a97824 */ /* 0x000fe200018e0687 */
[----:B------:R1:W-:Y:S04]  /*32150*/  LDGSTS.E [R140+0x60a00], desc[UR22][R170.64], P2 ;  /* 0x60a00000aa8c7fae */ /* 0x0003e800091a1016 */
[----:B------:R-:W4:Y:S01]  /*32160*/  LDL.LU.64 R184, [R1+0x888] ;  /* 0x0008880001b87983 */ /* 0x000f220000300a00 */
[----:B-----5:R-:W-:-:S03]  /*32170*/  IADD3 R142, P3, PT, R190, R134, RZ ;  /* 0x00000086be8e7210 */ /* 0x020fc60007f7e0ff */
[----:B------:R1:W-:Y:S02]  /*32180*/  STL.64 [R1+0x288], R170 ;  /* 0x000288aa01007387 */ /* 0x0003e40000100a00 */
[----:B------:R-:W-:Y:S02]  /*32190*/  IMAD.X R143, R191, 0x1, R135, P3 ;  /* 0x00000001bf8f7824 */ /* 0x000fe400018e0687 */
[----:B------:R5:W-:Y:S04]  /*321a0*/  STL.64 [R1+0x2c0], R168 ;  /* 0x0002c0a801007387 */ /* 0x000be80000100a00 */
[----:B------:R-:W4:Y:S01]  /*321b0*/  LDL.LU.64 R190, [R1+0x868] ;  /* 0x0008680001be7983 */ /* 0x000f220000300a00 */
[----:B-1----:R-:W-:-:S03]  /*321c0*/  IADD3 R170, P3, PT, R206, R134, RZ ;  /* 0x00000086ceaa7210 */ /* 0x002fc60007f7e0ff */
[----:B------:R1:W-:Y:S02]  /*321d0*/  STL.64 [R1+0x308], R142 ;  /* 0x0003088e01007387 */ /* 0x0003e40000100a00 */
[----:B------:R-:W-:Y:S02]  /*321e0*/  IMAD.X R171, R207, 0x1, R135, P3 ;  /* 0x00000001cfab7824 */ /* 0x000fe400018e0687 */
[----:B------:R5:W-:Y:S04]  /*321f0*/  LDGSTS.E [R140+0x60e00], desc[UR22][R168.64], P2 ;  /* 0x60e00000a88c7fae */ /* 0x000be800091a1016 */
[----:B------:R-:W4:Y:S04]  /*32200*/  LDL.LU.64 R206, [R1+0x838] ;  /* 0x0008380001ce7983 */ /* 0x000f280000300a00 */
[----:B------:R1:W-:Y:S01]  /*32210*/  LDGSTS.E [R140+0x61200], desc[UR22][R142.64], P2 ;  /* 0x612000008e8c7fae */ /* 0x0003e200091a1016 */
[----:B-----5:R-:W-:-:S03]  /*32220*/  IADD3 R168, P3, PT, R204, R134, RZ ;  /* 0x00000086cca87210 */ /* 0x020fc60007f7e0ff */
[----:B------:R2:W-:Y:S02]  /*32230*/  STL.64 [R1+0x338], R170 ;  /* 0x000338aa01007387 */ /* 0x0005e40000100a00 */
[----:B------:R-:W-:Y:S02]  /*32240*/  IMAD.X R169, R205, 0x1, R135, P3 ;  /* 0x00000001cda97824 */ /* 0x000fe400018e0687 */
[----:B------:R2:W-:Y:S01]  /*32250*/  LDGSTS.E [R140+0x61600], desc[UR22][R170.64], P2 ;  /* 0x61600000aa8c7fae */ /* 0x0005e200091a1016 */
[----:B-1----:R-:W-:-:S03]  /*32260*/  IADD3 R142, P3, PT, R228, R134, RZ ;  /* 0x00000086e48e7210 */ /* 0x002fc60007f7e0ff */
[----:B------:R3:W-:Y:S01]  /*32270*/  STL.64 [R1+0x370], R168 ;  /* 0x000370a801007387 */ /* 0x0007e20000100a00 */
[----:B------:R-:W-:-:S03]  /*32280*/  IADD3.X R143, PT, PT, R229, R135, RZ, P3, !PT ;  /* 0x00000087e58f7210 */ /* 0x000fc60001ffe4ff */
[----:B------:R-:W5:Y:S04]  /*32290*/  LDL.LU.64 R178, [R1+0x810] ;  /* 0x0008100001b27983 */ /* 0x000f680000300a00 */
[----:B------:R4:W-:Y:S04]  /*322a0*/  STL.64 [R1+0x3b8], R142 ;  /* 0x0003b88e01007387 */ /* 0x0009e80000100a00 */
[----:B------:R-:W5:Y:S01]  /*322b0*/  LDL.LU.64 R228, [R1+0x7e8] ;  /* 0x0007e80001e47983 */ /* 0x000f620000300a00 */
[----:B--2---:R-:W-:-:S03]  /*322c0*/  IADD3 R170, P3, PT, R250, R134, RZ ;  /* 0x00000086faaa7210 */ /* 0x004fc60007f7e0ff */
[----:B------:R3:W-:Y:S02]  /*322d0*/  LDGSTS.E [R140+0x61a00], desc[UR22][R168.64], P2 ;  /* 0x61a00000a88c7fae */ /* 0x0007e400091a1016 */
[----:B------:R-:W-:Y:S02]  /*322e0*/  IMAD.X R171, R251, 0x1, R135, P3 ;  /* 0x00000001fbab7824 */ /* 0x000fe400018e0687 */
[----:B------:R4:W-:Y:S04]  /*322f0*/  LDGSTS.E [R140+0x61e00], desc[UR22][R142.64], P2 ;  /* 0x61e000008e8c7fae */ /* 0x0009e800091a1016 */
[----:B------:R-:W2:Y:S04]  /*32300*/  LDL.LU.64 R250, [R1+0x798] ;  /* 0x0007980001fa7983 */ /* 0x000ea80000300a00 */
[----:B------:R1:W-:Y:S04]  /*32310*/  STL.64 [R1+0x400], R170 ;  /* 0x000400aa01007387 */ /* 0x0003e80000100a00 */
[----:B------:R-:W2:Y:S04]  /*32320*/  LDL.LU.64 R180, [R1+0x748] ;  /* 0x0007480001b47983 */ /* 0x000ea80000300a00 */
[----:B------:R1:W-:Y:S01]  /*32330*/  LDGSTS.E [R140+0x62200], desc[UR22][R170.64], P2 ;  /* 0x62200000aa8c7fae */ /* 0x0003e200091a1016 */
[----:B---3--:R-:W-:-:S05]  /*32340*/  IADD3 R168, P3, PT, R226, R134, RZ ;  /* 0x00000086e2a87210 */ /* 0x008fca0007f7e0ff */
[----:B------:R-:W-:-:S05]  /*32350*/  IMAD.X R169, R227, 0x1, R135, P3 ;  /* 0x00000001e3a97824 */ /* 0x000fca00018e0687 */
[----:B------:R3:W-:Y:S04]  /*32360*/  STL.64 [R1+0x438], R168 ;  /* 0x000438a801007387 */ /* 0x0007e80000100a00 */
[----:B------:R-:W2:Y:S04]  /*32370*/  LDL.LU.64 R188, [R1+0x6c0] ;  /* 0x0006c00001bc7983 */ /* 0x000ea80000300a00 */
[----:B------:R3:W-:Y:S01]  /*32380*/  LDGSTS.E [R140+0x62600], desc[UR22][R168.64], P2 ;  /* 0x62600000a88c7fae */ /* 0x0007e200091a1016 */
[----:B----4-:R-:W-:-:S05]  /*32390*/  IADD3 R142, P3, PT, R182, R134, RZ ;  /* 0x00000086b68e7210 */ /* 0x010fca0007f7e0ff */
[----:B------:R-:W-:-:S05]  /*323a0*/  IMAD.X R143, R183, 0x1, R135, P3 ;  /* 0x00000001b78f7824 */ /* 0x000fca00018e0687 */
[----:B------:R4:W-:Y:S04]  /*323b0*/  STL.64 [R1+0x470], R142 ;  /* 0x0004708e01007387 */ /* 0x0009e80000100a00 */
[----:B------:R-:W2:Y:S04]  /*323c0*/  LDL.LU.64 R204, [R1+0x650] ;  /* 0x0006500001cc7983 */ /* 0x000ea80000300a00 */
[----:B------:R-:W2:Y:S04]  /*323d0*/  LDL.LU.64 R226, [R1+0x5f0] ;  /* 0x0005f00001e27983 */ /* 0x000ea80000300a00 */
[----:B------:R4:W-:Y:S01]  /*323e0*/  LDGSTS.E [R140+0x62a00], desc[UR22][R142.64], P2 ;  /* 0x62a000008e8c7fae */ /* 0x0009e200091a1016 */
[----:B-1----:R-:W-:-:S05]  /*323f0*/  IADD3 R170, P3, PT, R184, R134, RZ ;  /* 0x00000086b8aa7210 */ /* 0x002fca0007f7e0ff */
[----:B------:R-:W-:Y:S01]  /*32400*/  IMAD.X R171, R185, 0x1, R135, P3 ;  /* 0x00000001b9ab7824 */ /* 0x000fe200018e0687 */
[----:B---3--:R-:W-:-:S04]  /*32410*/  IADD3 R168, P3, PT, R190, R134, RZ ;  /* 0x00000086bea87210 */ /* 0x008fc80007f7e0ff */
[----:B------:R5:W-:Y:S01]  /*32420*/  STL.64 [R1+0x4b8], R170 ;  /* 0x0004b8aa01007387 */ /* 0x000be20000100a00 */
[----:B------:R-:W-:-:S03]  /*32430*/  IADD3.X R169, PT, PT, R191, R135, RZ, P3, !PT ;  /* 0x00000087bfa97210 */ /* 0x000fc60001ffe4ff */
[----:B------:R-:W3:Y:S04]  /*32440*/  LDL.LU.64 R182, [R1+0x580] ;  /* 0x0005800001b67983 */ /* 0x000ee80000300a00 */
[----:B------:R-:W3:Y:S01]  /*32450*/  LDL.LU.64 R184, [R1+0x4a8] ;  /* 0x0004a80001b87983 */ /* 0x000ee20000300a00 */
[----:B----4-:R-:W-:-:S03]  /*32460*/  IADD3 R142, P3, PT, R206, R134, RZ ;  /* 0x00000086ce8e7210 */ /* 0x010fc60007f7e0ff */
[----:B------:R1:W-:Y:S02]  /*32470*/  STL.64 [R1+0x4f8], R168 ;  /* 0x0004f8a801007387 */ /* 0x0003e40000100a00 */
[----:B------:R-:W-:Y:S02]  /*32480*/  IMAD.X R143, R207, 0x1, R135, P3 ;  /* 0x00000001cf8f7824 */ /* 0x000fe400018e0687 */
[----:B------:R5:W-:Y:S04]  /*32490*/  LDGSTS.E [R140+0x62e00], desc[UR22][R170.64], P2 ;  /* 0x62e00000aa8c7fae */ /* 0x000be800091a1016 */
[----:B------:R2:W-:Y:S04]  /*324a0*/  STL.64 [R1+0x538], R142 ;  /* 0x0005388e01007387 */ /* 0x0005e80000100a00 */
[----:B------:R-:W4:Y:S04]  /*324b0*/  LDL.64 R190, [R1+0x3d8] ;  /* 0x0003d80001be7983 */ /* 0x000f280000100a00 */
[----:B------:R-:W4:Y:S01]  /*324c0*/  LDL.LU.64 R206, [R1+0x2e8] ;  /* 0x0002e80001ce7983 */ /* 0x000f220000300a00 */
[----:B-----5:R-:W-:-:S03]  /*324d0*/  IADD3 R170, P3, PT, R178, R134, RZ ;  /* 0x00000086b2aa7210 */ /* 0x020fc60007f7e0ff */
[----:B------:R1:W-:Y:S02]  /*324e0*/  LDGSTS.E [R140+0x63200], desc[UR22][R168.64], P2 ;  /* 0x63200000a88c7fae */ /* 0x0003e400091a1016 */
[----:B------:R-:W-:Y:S02]  /*324f0*/  IMAD.X R171, R179, 0x1, R135, P3 ;  /* 0x00000001b3ab7824 */ /* 0x000fe400018e0687 */
[----:B------:R2:W-:Y:S04]  /*32500*/  LDGSTS.E [R140+0x63600], desc[UR22][R142.64], P2 ;  /* 0x636000008e8c7fae */ /* 0x0005e800091a1016 */
[----:B------:R5:W-:Y:S01]  /*32510*/  LDGSTS.E [R140+0x63a00], desc[UR22][R170.64], P2 ;  /* 0x63a00000aa8c7fae */ /* 0x000be200091a1016 */
[----:B-1----:R-:W-:-:S05]  /*32520*/  IADD3 R168, P3, PT, R228, R134, RZ ;  /* 0x00000086e4a87210 */ /* 0x002fca0007f7e0ff */
[----:B------:R-:W-:Y:S02]  /*32530*/  IMAD.X R169, R229, 0x1, R135, P3 ;  /* 0x00000001e5a97824 */ /* 0x000fe400018e0687 */
[----:B------:R-:W4:Y:S01]  /*32540*/  LDL.LU.64 R228, [R1+0x128] ;  /* 0x0001280001e47983 */ /* 0x000f220000300a00 */
[----:B--2---:R-:W-:-:S03]  /*32550*/  IADD3 R142, P3, PT, R250, R134, RZ ;  /* 0x00000086fa8e7210 */ /* 0x004fc60007f7e0ff */
[----:B------:R5:W-:Y:S02]  /*32560*/  STL.64 [R1+0x570], R170 ;  /* 0x000570aa01007387 */ /* 0x000be40000100a00 */
[----:B------:R-:W-:Y:S02]  /*32570*/  IMAD.X R143, R251, 0x1, R135, P3 ;  /* 0x00000001fb8f7824 */ /* 0x000fe400018e0687 */
[----:B------:R1:W-:Y:S04]  /*32580*/  STL.64 [R1+0x5b0], R168 ;  /* 0x0005b0a801007387 */ /* 0x0003e80000100a00 */
[----:B------:R-:W2:Y:S01]  /*32590*/  LDL.LU.64 R250, [R1+0x58] ;  /* 0x0000580001fa7983 */ /* 0x000ea20000300a00 */
[----:B-----5:R-:W-:-:S03]  /*325a0*/  IADD3 R170, P3, PT, R180, R134, RZ ;  /* 0x00000086b4aa7210 */ /* 0x020fc60007f7e0ff */
[----:B------:R1:W-:Y:S01]  /*325b0*/  LDGSTS.E [R140+0x63e00], desc[UR22][R168.64], P2 ;  /* 0x63e00000a88c7fae */ /* 0x0003e200091a1016 */
[----:B------:R-:W-:-:S03]  /*325c0*/  IADD3.X R171, PT, PT, R181, R135, RZ, P3, !PT ;  /* 0x00000087b5ab7210 */ /* 0x000fc60001ffe4ff */
[----:B------:R5:W-:Y:S04]  /*325d0*/  STL.64 [R1+0x600], R142 ;  /* 0x0006008e01007387 */ /* 0x000be80000100a00 */
[----:B------:R5:W-:Y:S04]  /*325e0*/  LDGSTS.E [R140+0x64200], desc[UR22][R142.64], P2 ;  /* 0x642000008e8c7fae */ /* 0x000be800091a1016 */
[----:B------:R1:W-:Y:S04]  /*325f0*/  STL.64 [R1+0x630], R170 ;  /* 0x000630aa01007387 */ /* 0x0003e80000100a00 */
[----:B------:R1:W-:Y:S02]  /*32600*/  LDGSTS.E [R140+0x64600], desc[UR22][R170.64], P2 ;  /* 0x64600000aa8c7fae */ /* 0x0003e400091a1016 */
        /* <DEDUP_REMOVED lines=12> */
[----:B---3--:R-:W-:-:S05]  /*326d0*/  IADD3 R168, P3, PT, R182, R134, RZ ;  /* 0x00000086b6a87210 */ /* 0x008fca0007f7e0ff */
[----:B------:R-:W-:Y:S01]  /*326e0*/  IMAD.X R169, R183, 0x1, R135, P3 ;  /* 0x00000001b7a97824 */ /* 0x000fe200018e0687 */
[----:B-1----:R-:W-:-:S04]  /*326f0*/  IADD3 R142, P3, PT, R184, R134, RZ ;  /* 0x00000086b88e7210 */ /* 0x002fc80007f7e0ff */
[----:B------:R-:W-:Y:S01]  /*32700*/  IADD3.X R143, PT, PT, R185, R135, RZ, P3, !PT ;  /* 0x00000087b98f7210 */ /* 0x000fe20001ffe4ff */
[----:B------:R1:W-:Y:S04]  /*32710*/  STL.64 [R1+0x768], R168 ;  /* 0x000768a801007387 */ /* 0x0003e80000100a00 */
[----:B------:R1:W-:Y:S01]  /*32720*/  LDGSTS.E [R140+0x65600], desc[UR22][R168.64], P2 ;  /* 0x65600000a88c7fae */ /* 0x0003e200091a1016 */
[----:B----4-:R-:W-:-:S03]  /*32730*/  IADD3 R170, P3, PT, R190, R134, RZ ;  /* 0x00000086beaa7210 */ /* 0x010fc60007f7e0ff */
[----:B------:R3:W-:Y:S02]  /*32740*/  STL.64 [R1+0x778], R142 ;  /* 0x0007788e01007387 */ /* 0x0007e40000100a00 */
[--C-:B------:R-:W-:Y:S01]  /*32750*/  IMAD.X R171, R191, 0x1, R135.reuse, P3 ;  /* 0x00000001bfab7824 */ /* 0x100fe200018e0687 */
[-C--:B-1----:R-:W-:Y:S01]  /*32760*/  IADD3 R168, P3, PT, R206, R134.reuse, RZ ;  /* 0x00000086cea87210 */ /* 0x082fe20007f7e0ff */
[----:B------:R3:W-:Y:S04]  /*32770*/  LDGSTS.E [R140+0x65a00], desc[UR22][R142.64], P2 ;  /* 0x65a000008e8c7fae */ /* 0x0007e800091a1016 */
[----:B------:R-:W-:Y:S01]  /*32780*/  IMAD.X R169, R207, 0x1, R135, P3 ;  /* 0x00000001cfa97824 */ /* 0x000fe200018e0687 */
[----:B------:R2:W-:Y:S04]  /*32790*/  LDGSTS.E [R140+0x65e00], desc[UR22][R170.64], P2 ;  /* 0x65e00000aa8c7fae */ /* 0x0005e800091a1016 */
[----:B------:R-:W4:Y:S04]  /*327a0*/  LDL.LU.64 R206, [R1+0xb20] ;  /* 0x000b200001ce7983 */ /* 0x000f280000300a00 */
[----:B------:R2:W-:Y:S01]  /*327b0*/  STL.64 [R1+0x7b0], R170 ;  /* 0x0007b0aa01007387 */ /* 0x0005e20000100a00 */
[----:B---3--:R-:W-:-:S03]  /*327c0*/  IADD3 R142, P3, PT, R228, R134, RZ ;  /* 0x00000086e48e7210 */ /* 0x008fc60007f7e0ff */
[----:B------:R1:W-:Y:S02]  /*327d0*/  STL.64 [R1+0x7e8], R168 ;  /* 0x0007e8a801007387 */ /* 0x0003e40000100a00 */
[----:B------:R-:W-:Y:S02]  /*327e0*/  IMAD.X R143, R229, 0x1, R135, P3 ;  /* 0x00000001e58f7824 */ /* 0x000fe400018e0687 */
[----:B------:R1:W-:Y:S04]  /*327f0*/  LDGSTS.E [R140+0x66200], desc[UR22][R168.64], P2 ;  /* 0x66200000a88c7fae */ /* 0x0003e800091a1016 */
[----:B------:R-:W3:Y:S01]  /*32800*/  LDL.LU.64 R228, [R1+0xaf8] ;  /* 0x000af80001e47983 */ /* 0x000ee20000300a00 */
[----:B--2---:R-:W-:-:S03]  /*32810*/  IADD3 R170, P3, PT, R250, R134, RZ ;  /* 0x00000086faaa7210 */ /* 0x004fc60007f7e0ff */
[----:B------:R2:W-:Y:S04]  /*32820*/  STL.64 [R1+0x838], R142 ;  /* 0x0008388e01007387 */ /* 0x0005e80000100a00 */
[----:B------:R-:W5:Y:S01]  /*32830*/  LDL.LU.64 R180, [R1+0xab8] ;  /* 0x000ab80001b47983 */ /* 0x000f620000300a00 */
[----:B------:R-:W-:Y:S01]  /*32840*/  IMAD.X R171, R251, 0x1, R135, P3 ;  /* 0x00000001fbab7824 */ /* 0x000fe200018e0687 */
[----:B-1----:R-:W-:Y:S02]  /*32850*/  IADD3 R168, P3, PT, R214, R134, RZ ;  /* 0x00000086d6a87210 */ /* 0x002fe40007f7e0ff */
[----:B------:R-:W5:Y:S02]  /*32860*/  LDL.LU.64 R182, [R1+0xa78] ;  /* 0x000a780001b67983 */ /* 0x000f640000300a00 */
[----:B------:R-:W-:-:S02]  /*32870*/  IADD3.X R169, PT, PT, R215, R135, RZ, P3, !PT ;  /* 0x00000087d7a97210 */ /* 0x000fc40001ffe4ff */
[----:B------:R2:W-:Y:S04]  /*32880*/  LDGSTS.E [R140+0x66600], desc[UR22][R142.64], P2 ;  /* 0x666000008e8c7fae */ /* 0x0005e800091a1016 */
        /* <DEDUP_REMOVED lines=8> */
[----:B------:R2:W-:Y:S04]  /*32910*/  LDGSTS.E [R140+0x66e00], desc[UR22][R168.64], P2 ;  /* 0x66e00000a88c7fae */ /* 0x0005e800091a1016 */
[----:B------:R2:W-:Y:S01]  /*32920*/  LDGSTS.E [R140+0x67200], desc[UR22][R142.64], P2 ;  /* 0x672000008e8c7fae */ /* 0x0005e200091a1016 */
[----:B-1----:R-:W-:-:S03]  /*32930*/  IADD3 R170, P3, PT, R166, R134, RZ ;  /* 0x00000086a6aa7210 */ /* 0x002fc60007f7e0ff */
[----:B------:R-:W5:Y:S02]  /*32940*/  LDL.LU.64 R188, [R1+0x9e8] ;  /* 0x0009e80001bc7983 */ /* 0x000f640000300a00 */
[----:B------:R-:W-:Y:S01]  /*32950*/  IMAD.X R171, R167, 0x1, R135, P3 ;  /* 0x00000001a7ab7824 */ /* 0x000fe200018e0687 */
[----:B--2---:R-:W-:-:S04]  /*32960*/  IADD3 R168, P3, PT, R164, R134, RZ ;  /* 0x00000086a4a87210 */ /* 0x004fc80007f7e0ff */
[----:B------:R-:W-:Y:S01]  /*32970*/  LDGSTS.E [R140+0x67600], desc[UR22][R170.64], P2 ;  /* 0x67600000aa8c7fae */ /* 0x000fe200091a1016 */
[--C-:B------:R-:W-:Y:S01]  /*32980*/  IMAD.X R169, R165, 0x1, R135.reuse, P3 ;  /* 0x00000001a5a97824 */ /* 0x100fe200018e0687 */
[-C--:B------:R-:W-:Y:S02]  /*32990*/  IADD3 R142, P3, PT, R162, R134.reuse, RZ ;  /* 0x00000086a28e7210 */ /* 0x080fe40007f7e0ff */
[----:B------:R-:W-:Y:S03]  /*329a0*/  STL.64 [R1+0xa70], R170 ;  /* 0x000a70aa01007387 */ /* 0x000fe60000100a00 */
[----:B------:R-:W-:Y:S01]  /*329b0*/  IMAD.X R143, R163, 0x1, R135, P3 ;  /* 0x00000001a38f7824 */ /* 0x000fe200018e0687 */
[----:B------:R-:W-:Y:S04]  /*329c0*/  STL.64 [R1+0xaa0], R168 ;  /* 0x000aa0a801007387 */ /* 0x000fe80000100a00 */
[----:B------:R-:W2:Y:S04]  /*329d0*/  LDL.LU.64 R190, [R1+0x9c0] ;  /* 0x0009c00001be7983 */ /* 0x000ea80000300a00 */
[----:B------:R-:W-:Y:S04]  /*329e0*/  LDGSTS.E [R140+0x67a00], desc[UR22][R168.64], P2 ;  /* 0x67a00000a88c7fae */ /* 0x000fe800091a1016 */
[----:B------:R4:W-:Y:S04]  /*329f0*/  STL.64 [R1+0xad8], R142 ;  /* 0x000ad88e01007387 */ /* 0x0009e80000100a00 */
[----:B------:R4:W-:Y:S02]  /*32a00*/  LDGSTS.E [R140+0x67e00], desc[UR22][R142.64], P2 ;  /* 0x67e000008e8c7fae */ /* 0x0009e400091a1016 */
[----:B----4-:R-:W-:-:S04]  /*32a10*/  IADD3 R142, P3, PT, R206, R134, RZ ;  /* 0x00000086ce8e7210 */ /* 0x010fc80007f7e0ff */
[----:B------:R-:W-:Y:S02]  /*32a20*/  IADD3.X R143, PT, PT, R207, R135, RZ, P3, !PT ;  /* 0x00000087cf8f7210 */ /* 0x000fe40001ffe4ff */
[----:B------:R-:W4:Y:S04]  /*32a30*/  LDL.LU.64 R206, [R1+0x968] ;  /* 0x0009680001ce7983 */ /* 0x000f280000300a00 */
[----:B------:R1:W-:Y:S04]  /*32a40*/  STL.64 [R1+0x1c8], R142 ;  /* 0x0001c88e01007387 */ /* 0x0003e80000100a00 */
[----:B------:R-:W4:Y:S04]  /*32a50*/  LDL.LU.64 R204, [R1+0x930] ;  /* 0x0009300001cc7983 */ /* 0x000f280000300a00 */
[----:B------:R-:W4:Y:S01]  /*32a60*/  LDL.LU.64 R226, [R1+0x8f8] ;  /* 0x0008f80001e27983 */ /* 0x000f220000300a00 */
[----:B---3--:R-:W-:-:S03]  /*32a70*/  IADD3 R214, P3, PT, R228, R134, RZ ;  /* 0x00000086e4d67210 */ /* 0x008fc60007f7e0ff */
[----:B------:R1:W-:Y:S02]  /*32a80*/  LDGSTS.E [R139+0x60280], desc[UR22][R142.64], P2 ;  /* 0x602800008e8b7fae */ /* 0x0003e400091a1016 */
[----:B------:R-:W-:Y:S01]  /*32a90*/  IMAD.X R215, R229, 0x1, R135, P3 ;  /* 0x00000001e5d77824 */ /* 0x000fe200018e0687 */
[----:B-----5:R-:W-:-:S04]  /*32aa0*/  IADD3 R228, P3, PT, R180, R134, RZ ;  /* 0x00000086b4e47210 */ /* 0x020fc80007f7e0ff */
[----:B------:R-:W-:Y:S01]  /*32ab0*/  LDGSTS.E [R139+0x60680], desc[UR22][R214.64], P2 ;  /* 0x60680000d68b7fae */ /* 0x000fe200091a1016 */
[----:B------:R-:W-:Y:S01]  /*32ac0*/  IMAD.X R229, R181, 0x1, R135, P3 ;  /* 0x00000001b5e57824 */ /* 0x000fe200018e0687 */
[----:B-1----:R-:W-:-:S04]  /*32ad0*/  IADD3 R142, P3, PT, R182, R134, RZ ;  /* 0x00000086b68e7210 */ /* 0x002fc80007f7e0ff */
[----:B------:R-:W-:Y:S01]  /*32ae0*/  LDGSTS.E [R139+0x60a80], desc[UR22][R228.64], P2 ;  /* 0x60a80000e48b7fae */ /* 0x000fe200091a1016 */
[--C-:B------:R-:W-:Y:S01]  /*32af0*/  IMAD.X R143, R183, 0x1, R135.reuse, P3 ;  /* 0x00000001b78f7824 */ /* 0x100fe200018e0687 */
[-C--:B------:R-:W-:Y:S02]  /*32b00*/  IADD3 R140, P3, PT, R184, R134.reuse, RZ ;  /* 0x00000086b88c7210 */ /* 0x080fe40007f7e0ff */
[----:B------:R-:W3:Y:S03]  /*32b10*/  LDL.LU.64 R182, [R1+0x8e8] ;  /* 0x0008e80001b67983 */ /* 0x000ee60000300a00 */
[----:B------:R-:W-:Y:S01]  /*32b20*/  IMAD.X R141, R185, 0x1, R135, P3 ;  /* 0x00000001b98d7824 */ /* 0x000fe200018e0687 */
[----:B------:R1:W-:Y:S04]  /*32b30*/  STL.64 [R1+0x2b0], R142 ;  /* 0x0002b08e01007387 */ /* 0x0003e80000100a00 */
[----:B------:R-:W5:Y:S04]  /*32b40*/  LDL.LU.64 R184, [R1+0x8b8] ;  /* 0x0008b80001b87983 */ /* 0x000f680000300a00 */
[----:B------:R2:W-:Y:S04]  /*32b50*/  STL.64 [R1+0x2e8], R140 ;  /* 0x0002e88c01007387 */ /* 0x0005e80000100a00 */
[----:B------:R1:W-:Y:S01]  /*32b60*/  LDGSTS.E [R139+0x60e80], desc[UR22][R142.64], P2 ;  /* 0x60e800008e8b7fae */ /* 0x0003e200091a1016 */
[----:B------:R-:W-:-:S03]  /*32b70*/  IADD3 R162, P3, PT, R250, R134, RZ ;  /* 0x00000086faa27210 */ /* 0x000fc60007f7e0ff */
[----:B------:R2:W-:Y:S01]  /*32b80*/  LDGSTS.E [R139+0x61280], desc[UR22][R140.64], P2 ;  /* 0x612800008c8b7fae */ /* 0x0005e200091a1016 */
[----:B------:R-:W-:-:S03]  /*32b90*/  IADD3.X R163, PT, PT, R251, R135, RZ, P3, !PT ;  /* 0x00000087fba37210 */ /* 0x000fc60001ffe4ff */
[----:B------:R-:W5:Y:S01]  /*32ba0*/  LDL.LU.64 R250, [R1+0x898] ;  /* 0x0008980001fa7983 */ /* 0x000f620000300a00 */
[----:B-1----:R-:W-:-:S03]  /*32bb0*/  IADD3 R142, P3, PT, R188, R134, RZ ;  /* 0x00000086bc8e7210 */ /* 0x002fc60007f7e0ff */
[----:B------:R4:W-:Y:S02]  /*32bc0*/  STL.64 [R1+0x328], R162 ;  /* 0x000328a201007387 */ /* 0x0009e40000100a00 */
[----:B------:R-:W-:Y:S02]  /*32bd0*/  IMAD.X R143, R189, 0x1, R135, P3 ;  /* 0x00000001bd8f7824 */ /* 0x000fe400018e0687 */
[----:B------:R4:W-:Y:S04]  /*32be0*/  LDGSTS.E [R139+0x61680], desc[UR22][R162.64], P2 ;  /* 0x61680000a28b7fae */ /* 0x0009e800091a1016 */
[----:B------:R1:W-:Y:S04]  /*32bf0*/  STL.64 [R1+0x360], R142 ;  /* 0x0003608e01007387 */ /* 0x0003e80000100a00 */
[----:B------:R-:W5:Y:S04]  /*32c00*/  LDL.LU.64 R236, [R1+0x878] ;  /* 0x0008780001ec7983 */ /* 0x000f680000300a00 */
[----:B------:R1:W-:Y:S01]  /*32c10*/  LDGSTS.E [R139+0x61a80], desc[UR22][R142.64], P2 ;  /* 0x61a800008e8b7fae */ /* 0x0003e200091a1016 */
[----:B--2---:R-:W-:-:S05]  /*32c20*/  IADD3 R140, P3, PT, R190, R134, RZ ;  /* 0x00000086be8c7210 */ /* 0x004fca0007f7e0ff */
[----:B------:R-:W-:-:S05]  /*32c30*/  IMAD.X R141, R191, 0x1, R135, P3 ;  /* 0x00000001bf8d7824 */ /* 0x000fca00018e0687 */
[----:B------:R2:W-:Y:S04]  /*32c40*/  STL.64 [R1+0x3a8], R140 ;  /* 0x0003a88c01007387 */ /* 0x0005e80000100a00 */
[----:B------:R-:W5:Y:S04]  /*32c50*/  LDL.LU.64 R190, [R1+0x860] ;  /* 0x0008600001be7983 */ /* 0x000f680000300a00 */
[----:B------:R2:W-:Y:S01]  /*32c60*/  LDGSTS.E [R139+0x61e80], desc[UR22][R140.64], P2 ;  /* 0x61e800008c8b7fae */ /* 0x0005e200091a1016 */
[----:B----4-:R-:W-:-:S05]  /*32c70*/  IADD3 R162, P3, PT, R206, R134, RZ ;  /* 0x00000086cea27210 */ /* 0x010fca0007f7e0ff */
[----:B------:R-:W-:Y:S02]  /*32c80*/  IMAD.X R163, R207, 0x1, R135, P3 ;  /* 0x00000001cfa37824 */ /* 0x000fe400018e0687 */
[----:B------:R-:W4:Y:S01]  /*32c90*/  LDL.LU.64 R206, [R1+0x828] ;  /* 0x0008280001ce7983 */ /* 0x000f220000300a00 */
[----:B-1----:R-:W-:-:S03]  /*32ca0*/  IADD3 R142, P3, PT, R204, R134, RZ ;  /* 0x00000086cc8e7210 */ /* 0x002fc60007f7e0ff */
[----:B------:R3:W-:Y:S02]  /*32cb0*/  STL.64 [R1+0x3e0], R162 ;  /* 0x0003e0a201007387 */ /* 0x0007e40000100a00 */
[----:B------:R-:W-:Y:S02]  /*32cc0*/  IMAD.X R143, R205, 0x1, R135, P3 ;  /* 0x00000001cd8f7824 */ /* 0x000fe400018e0687 */
[----:B------:R-:W4:Y:S01]  /*32cd0*/  LDL.LU.64 R178, [R1+0x7f0] ;  /* 0x0007f00001b27983 */ /* 0x000f220000300a00 */
[----:B--2---:R-:W-:-:S03]  /*32ce0*/  IADD3 R140, P3, PT, R226, R134, RZ ;  /* 0x00000086e28c7210 */ /* 0x004fc60007f7e0ff */
[----:B------:R5:W-:Y:S01]  /*32cf0*/  STL.64 [R1+0x420], R142 ;  /* 0x0004208e01007387 */ /* 0x000be20000100a00 */
[----:B------:R-:W-:-:S03]  /*32d00*/  IADD3.X R141, PT, PT, R227, R135, RZ, P3, !PT ;  /* 0x00000087e38d7210 */ /* 0x000fc60001ffe4ff */
[----:B------:R-:W2:Y:S04]  /*32d10*/  LDL.LU.64 R180, [R1+0x7b8] ;  /* 0x0007b80001b47983 */ /* 0x000ea80000300a00 */
[----:B------:R3:W-:Y:S04]  /*32d20*/  LDGSTS.E [R139+0x62280], desc[UR22][R162.64], P2 ;  /* 0x62280000a28b7fae */ /* 0x0007e800091a1016 */
[----:B------:R1:W-:Y:S04]  /*32d30*/  STL.64 [R1+0x460], R140 ;  /* 0x0004608c01007387 */ /* 0x0003e80000100a00 */
[----:B------:R-:W2:Y:S01]  /*32d40*/  LDL.LU.64 R188, [R1+0x740] ;  /* 0x0007400001bc7983 */ /* 0x000ea20000300a00 */
[----:B---3--:R-:W-:-:S03]  /*32d50*/  IADD3 R162, P3, PT, R182, R134, RZ ;  /* 0x00000086b6a27210 */ /* 0x008fc60007f7e0ff */
[----:B------:R5:W-:Y:S02]  /*32d60*/  LDGSTS.E [R139+0x62680], desc[UR22][R142.64], P2 ;  /* 0x626800008e8b7fae */ /* 0x000be400091a1016 */
[----:B------:R-:W-:Y:S02]  /*32d70*/  IMAD.X R163, R183, 0x1, R135, P3 ;  /* 0x00000001b7a37824 */ /* 0x000fe400018e0687 */
[----:B------:R-:W3:Y:S04]  /*32d80*/  LDL.LU.64 R204, [R1+0x6a8] ;  /* 0x0006a80001cc7983 */ /* 0x000ee80000300a00 */
[----:B------:R1:W-:Y:S01]  /*32d90*/  LDGSTS.E [R139+0x62a80], desc[UR22][R140.64], P2 ;  /* 0x62a800008c8b7fae */ /* 0x0003e200091a1016 */
[----:B-----5:R-:W-:-:S03]  /*32da0*/  IADD3 R142, P3, PT, R184, R134, RZ ;  /* 0x00000086b88e7210 */ /* 0x020fc60007f7e0ff */
[----:B------:R5:W-:Y:S02]  /*32db0*/  STL.64 [R1+0x4a8], R162 ;  /* 0x0004a8a201007387 */ /* 0x000be40000100a00 */
[----:B------:R-:W-:Y:S02]  /*32dc0*/  IMAD.X R143, R185, 0x1, R135, P3 ;  /* 0x00000001b98f7824 */ /* 0x000fe400018e0687 */
[----:B------:R-:W3:Y:S04]  /*32dd0*/  LDL.LU.64 R226, [R1+0x628] ;  /* 0x0006280001e27983 */ /* 0x000ee80000300a00 */
[----:B------:R-:W3:Y:S01]  /*32de0*/  LDL.LU.64 R182, [R1+0x590] ;  /* 0x0005900001b67983 */ /* 0x000ee20000300a00 */
[----:B-1----:R-:W-:-:S03]  /*32df0*/  IADD3 R140, P3, PT, R250, R134, RZ ;  /* 0x00000086fa8c7210 */ /* 0x002fc60007f7e0ff */
[----:B------:R5:W-:Y:S02]  /*32e00*/  LDGSTS.E [R139+0x62e80], desc[UR22][R162.64], P2 ;  /* 0x62e80000a28b7fae */ /* 0x000be400091a1016 */
[----:B------:R-:W-:Y:S02]  /*32e10*/  IMAD.X R141, R251, 0x1, R135, P3 ;  /* 0x00000001fb8d7824 */ /* 0x000fe400018e0687 */
[----:B------:R1:W-:Y:S04]  /*32e20*/  STL.64 [R1+0x4c8], R142 ;  /* 0x0004c88e01007387 */ /* 0x0003e80000100a00 */
[----:B------:R4:W-:Y:S04]  /*32e30*/  STL.64 [R1+0x508], R140 ;  /* 0x0005088c01007387 */ /* 0x0009e80000100a00 */
[----:B------:R-:W3:Y:S04]  /*32e40*/  LDL.LU.64 R184, [R1+0x498] ;  /* 0x0004980001b87983 */ /* 0x000ee80000300a00 */
[----:B------:R-:W3:Y:S04]  /*32e50*/  LDL.LU.64 R250, [R1+0x368] ;  /* 0x0003680001fa7983 */ /* 0x000ee80000300a00 */
[----:B------:R1:W-:Y:S01]  /*32e60*/  LDGSTS.E [R139+0x63280], desc[UR22][R142.64], P2 ;  /* 0x632800008e8b7fae */ /* 0x0003e200091a1016 */
[----:B-----5:R-:W-:-:S03]  /*32e70*/  IADD3 R162, P3, PT, R236, R134, RZ ;  /* 0x00000086eca27210 */ /* 0x020fc60007f7e0ff */
[----:B------:R4:W-:Y:S02]  /*32e80*/  LDGSTS.E [R139+0x63680], desc[UR22][R140.64], P2 ;  /* 0x636800008c8b7fae */ /* 0x0009e400091a1016 */
[----:B------:R-:W-:-:S05]  /*32e90*/  IMAD.X R163, R237, 0x1, R135, P3 ;  /* 0x00000001eda37824 */ /* 0x000fca00018e0687 */
[----:B------:R5:W-:Y:S01]  /*32ea0*/  LDGSTS.E [R139+0x63a80], desc[UR22][R162.64], P2 ;  /* 0x63a80000a28b7fae */ /* 0x000be200091a1016 */
[----:B-1----:R-:W-:-:S04]  /*32eb0*/  IADD3 R142, P3, PT, R190, R134, RZ ;  /* 0x00000086be8e7210 */ /* 0x002fc80007f7e0ff */
[----:B------:R-:W-:Y:S02]  /*32ec0*/  IADD3.X R143, PT, PT, R191, R135, RZ, P3, !PT ;  /* 0x00000087bf8f7210 */ /* 0x000fe40001ffe4ff */
[----:B------:R-:W3:Y:S04]  /*32ed0*/  LDL.LU.64 R190, [R1+0xf0] ;  /* 0x0000f00001be7983 */ /* 0x000ee80000300a00 */
[----:B------:R5:W-:Y:S04]  /*32ee0*/  STL.64 [R1+0x560], R162 ;  /* 0x000560a201007387 */ /* 0x000be80000100a00 */
[----:B------:R2:W-:Y:S04]  /*32ef0*/  STL.64 [R1+0x588], R142 ;  /* 0x0005888e01007387 */ /* 0x0005e80000100a00 */
[----:B------:R2:W-:Y:S01]  /*32f00*/  LDGSTS.E [R139+0x63e80], desc[UR22][R142.64], P2 ;  /* 0x63e800008e8b7fae */ /* 0x0005e200091a1016 */
[----:B----4-:R-:W-:-:S05]  /*32f10*/  IADD3 R140, P3, PT, R206, R134, RZ ;  /* 0x00000086ce8c7210 */ /* 0x010fca0007f7e0ff */
[----:B------:R-:W-:Y:S02]  /*32f20*/  IMAD.X R141, R207, 0x1, R135, P3 ;  /* 0x00000001cf8d7824 */ /* 0x000fe400018e0687 */
[----:B------:R-:W4:Y:S01]  /*32f30*/  LDL.LU.64 R206, [R1+0x50] ;  /* 0x0000500001ce7983 */ /* 0x000f220000300a00 */
[----:B-----5:R-:W-:-:S03]  /*32f40*/  IADD3 R162, P3, PT, R178, R134, RZ ;  /* 0x00000086b2a27210 */ /* 0x020fc60007f7e0ff */
[----:B------:R1:W-:Y:S02]  /*32f50*/  LDGSTS.E [R139+0x64280], desc[UR22][R140.64], P2 ;  /* 0x642800008c8b7fae */ /* 0x0003e400091a1016 */
[--C-:B------:R-:W-:Y:S01]  /*32f60*/  IMAD.X R163, R179, 0x1, R135.reuse, P3 ;  /* 0x00000001b3a37824 */ /* 0x100fe200018e0687 */
[-C--:B--2---:R-:W-:Y:S01]  /*32f70*/  IADD3 R142, P3, PT, R180, R134.reuse, RZ ;  /* 0x00000086b48e7210 */ /* 0x084fe20007f7e0ff */
[----:B------:R1:W-:Y:S04]  /*32f80*/  STL.64 [R1+0x5e8], R140 ;  /* 0x0005e88c01007387 */ /* 0x0003e80000100a00 */
[----:B------:R-:W-:Y:S01]  /*32f90*/  IMAD.X R143, R181, 0x1, R135, P3 ;  /* 0x00000001b58f7824 */ /* 0x000fe200018e0687 */
[----:B------:R3:W-:Y:S04]  /*32fa0*/  STL.64 [R1+0x620], R162 ;  /* 0x000620a201007387 */ /* 0x0007e80000100a00 */
[----:B------:R3:W-:Y:S01]  /*32fb0*/  LDGSTS.E [R139+0x64680], desc[UR22][R162.64], P2 ;  /* 0x64680000a28b7fae */ /* 0x0007e200091a1016 */
[----:B-1----:R-:W-:-:S03]  /*32fc0*/  IADD3 R140, P3, PT, R188, R134, RZ ;  /* 0x00000086bc8c7210 */ /* 0x002fc60007f7e0ff */
[----:B------:R1:W-:Y:S02]  /*32fd0*/  STL.64 [R1+0x660], R142 ;  /* 0x0006608e01007387 */ /* 0x0003e40000100a00 */
[----:B------:R-:W-:Y:S02]  /*32fe0*/  IMAD.X R141, R189, 0x1, R135, P3 ;  /* 0x00000001bd8d7824 */ /* 0x000fe400018e0687 */
[----:B------:R1:W-:Y:S01]  /*32ff0*/  LDGSTS.E [R139+0x64a80], desc[UR22][R142.64], P2 ;  /* 0x64a800008e8b7fae */ /* 0x0003e200091a1016 */
[----:B---3--:R-:W-:-:S03]  /*33000*/  IADD3 R162, P3, PT, R204, R134, RZ ;  /* 0x00000086cca27210 */ /* 0x008fc60007f7e0ff */
[----:B------:R2:W-:Y:S01]  /*33010*/  STL.64 [R1+0x6a0], R140 ;  /* 0x0006a08c01007387 */ /* 0x0005e20000100a00 */
[----:B------:R-:W-:-:S03]  /*33020*/  IADD3.X R163, PT, PT, R205, R135, RZ, P3, !PT ;  /* 0x00000087cda37210 */ /* 0x000fc60001ffe4ff */
[----:B------:R2:W-:Y:S01]  /*33030*/  LDGSTS.E [R139+0x64e80], desc[UR22][R140.64], P2 ;  /* 0x64e800008c8b7fae */ /* 0x0005e200091a1016 */
[----:B-1----:R-:W-:-:S03]  /*33040*/  IADD3 R142, P3, PT, R226, R134, RZ ;  /* 0x00000086e28e7210 */ /* 0x002fc60007f7e0ff */
[----:B------:R1:W-:Y:S02]  /*33050*/  STL.64 [R1+0x6c8], R162 ;  /* 0x0006c8a201007387 */ /* 0x0003e40000100a00 */
[--C-:B------:R-:W-:Y:S01]  /*33060*/  IMAD.X R143, R227, 0x1, R135.reuse, P3 ;  /* 0x00000001e38f7824 */ /* 0x100fe200018e0687 */
[-C--:B--2---:R-:W-:Y:S01]  /*33070*/  IADD3 R140, P3, PT, R182, R134.reuse, RZ ;  /* 0x00000086b68c7210 */ /* 0x084fe20007f7e0ff */
[----:B------:R1:W-:Y:S04]  /*33080*/  LDGSTS.E [R139+0x65280], desc[UR22][R162.64], P2 ;  /* 0x65280000a28b7fae */ /* 0x0003e800091a1016 */
[----:B------:R-:W-:Y:S01]  /*33090*/  IMAD.X R141, R183, 0x1, R135, P3 ;  /* 0x00000001b78d7824 */ /* 0x000fe200018e0687 */
[----:B------:R2:W-:Y:S04]  /*330a0*/  STL.64 [R1+0x708], R142 ;  /* 0x0007088e01007387 */ /* 0x0005e80000100a00 */
[----:B------:R2:W-:Y:S01]  /*330b0*/  LDGSTS.E [R139+0x65680], desc[UR22][R142.64], P2 ;  /* 0x656800008e8b7fae */ /* 0x0005e200091a1016 */
[----:B-1----:R-:W-:-:S03]  /*330c0*/  IADD3 R162, P3, PT, R184, R134, RZ ;  /* 0x00000086b8a27210 */ /* 0x002fc60007f7e0ff */
[----:B------:R1:W-:Y:S02]  /*330d0*/  STL.64 [R1+0x748], R140 ;  /* 0x0007488c01007387 */ /* 0x0003e40000100a00 */
[----:B------:R-:W-:Y:S02]  /*330e0*/  IMAD.X R163, R185, 0x1, R135, P3 ;  /* 0x00000001b9a37824 */ /* 0x000fe400018e0687 */
[----:B------:R-:W3:Y:S01]  /*330f0*/  LDL.LU.64 R188, [R1+0xbb8] ;  /* 0x000bb80001bc7983 */ /* 0x000ee20000300a00 */
[----:B--2---:R-:W-:-:S03]  /*33100*/  IADD3 R142, P3, PT, R250, R134, RZ ;  /* 0x00000086fa8e7210 */ /* 0x004fc60007f7e0ff */
[----:B------:R4:W-:Y:S02]  /*33110*/  STL.64 [R1+0x788], R162 ;  /* 0x000788a201007387 */ /* 0x0009e40000100a00 */
[----:B------:R-:W-:Y:S02]  /*33120*/  IMAD.X R143, R251, 0x1, R135, P3 ;  /* 0x00000001fb8f7824 */ /* 0x000fe400018e0687 */
[----:B------:R1:W-:Y:S04]  /*33130*/  LDGSTS.E [R139+0x65a80], desc[UR22][R140.64], P2 ;  /* 0x65a800008c8b7fae */ /* 0x0003e800091a1016 */
[----:B------:R-:W2:Y:S04]  /*33140*/  LDL.LU.64 R250, [R1+0xba8] ;  /* 0x000ba80001fa7983 */ /* 0x000ea80000300a00 */
[----:B------:R5:W-:Y:S04]  /*33150*/  STL.64 [R1+0x7c8], R142 ;  /* 0x0007c88e01007387 */ /* 0x000be80000100a00 */
[----:B------:R4:W-:Y:S04]  /*33160*/  LDGSTS.E [R139+0x65e80], desc[UR22][R162.64], P2 ;  /* 0x65e80000a28b7fae */ /* 0x0009e800091a1016 */
[----:B------:R5:W-:Y:S01]  /*33170*/  LDGSTS.E [R139+0x66280], desc[UR22][R142.64], P2 ;  /* 0x662800008e8b7fae */ /* 0x000be200091a1016 */
[----:B-1----:R-:W-:-:S04]  /*33180*/  IADD3 R140, P3, PT, R190, R134, RZ ;  /* 0x00000086be8c7210 */ /* 0x002fc80007f7e0ff */
[----:B------:R-:W-:-:S05]  /*33190*/  IADD3.X R141, PT, PT, R191, R135, RZ, P3, !PT ;  /* 0x00000087bf8d7210 */ /* 0x000fca0001ffe4ff */
[----:B------:R1:W-:Y:S04]  /*331a0*/  STL.64 [R1+0x808], R140 ;  /* 0x0008088c01007387 */ /* 0x0003e80000100a00 */
[----:B------:R-:W2:Y:S04]  /*331b0*/  LDL.LU.64 R204, [R1+0xb78] ;  /* 0x000b780001cc7983 */ /* 0x000ea80000300a00 */
[----:B------:R-:W2:Y:S04]  /*331c0*/  LDL.LU.64 R226, [R1+0xb50] ;  /* 0x000b500001e27983 */ /* 0x000ea80000300a00 */
[----:B------:R1:W-:Y:S04]  /*331d0*/  LDGSTS.E [R139+0x66680], desc[UR22][R140.64], P2 ;  /* 0x666800008c8b7fae */ /* 0x0003e800091a1016 */
[----:B------:R-:W2:Y:S01]  /*331e0*/  LDL.LU.64 R182, [R1+0xb40] ;  /* 0x000b400001b67983 */ /* 0x000ea20000300a00 */
[----:B----4-:R-:W-:-:S05]  /*331f0*/  IADD3 R162, P3, PT, R206, R134, RZ ;  /* 0x00000086cea27210 */ /* 0x010fca0007f7e0ff */
[----:B------:R-:W-:Y:S01]  /*33200*/  IMAD.X R163, R207, 0x1, R135, P3 ;  /* 0x00000001cfa37824 */ /* 0x000fe200018e0687 */
[----:B-----5:R-:W-:-:S04]  /*33210*/  IADD3 R142, P3, PT, R212, R134, RZ ;  /* 0x00000086d48e7210 */ /* 0x020fc80007f7e0ff */
[----:B------:R4:W-:Y:S01]  /*33220*/  LDGSTS.E [R139+0x66a80], desc[UR22][R162.64], P2 ;  /* 0x66a80000a28b7fae */ /* 0x0009e200091a1016 */
[--C-:B------:R-:W-:Y:S01]  /*33230*/  IMAD.X R143, R213, 0x1, R135.reuse, P3 ;  /* 0x00000001d58f7824 */ /* 0x100fe200018e0687 */
[-C--:B-1----:R-:W-:Y:S02]  /*33240*/  IADD3 R140, P3, PT, R196, R134.reuse, RZ ;  /* 0x00000086c48c7210 */ /* 0x082fe40007f7e0ff */
[----:B------:R4:W-:Y:S03]  /*33250*/  STL.64 [R1+0x860], R162 ;  /* 0x000860a201007387 */ /* 0x0009e60000100a00 */
[----:B------:R-:W-:Y:S01]  /*33260*/  IMAD.X R141, R197, 0x1, R135, P3 ;  /* 0x00000001c58d7824 */ /* 0x000fe200018e0687 */
[----:B------:R1:W-:Y:S04]  /*33270*/  STL.64 [R1+0x888], R142 ;  /* 0x0008888e01007387 */ /* 0x0003e80000100a00 */
[----:B------:R1:W-:Y:S01]  /*33280*/  LDGSTS.E [R139+0x66e80], desc[UR22][R142.64], P2 ;  /* 0x66e800008e8b7fae */ /* 0x0003e200091a1016 */
[----:B----4-:R-:W-:-:S03]  /*33290*/  IADD3 R162, P3, PT, R160, R134, RZ ;  /* 0x00000086a0a27210 */ /* 0x010fc60007f7e0ff */
[----:B------:R4:W-:Y:S02]  /*332a0*/  STL.64 [R1+0x8c8], R140 ;  /* 0x0008c88c01007387 */ /* 0x0009e40000100a00 */
[----:B------:R-:W-:Y:S02]  /*332b0*/  IMAD.X R163, R161, 0x1, R135, P3 ;  /* 0x00000001a1a37824 */ /* 0x000fe400018e0687 */
[----:B------:R-:W5:Y:S01]  /*332c0*/  LDL.LU.64 R184, [R1+0xb00] ;  /* 0x000b000001b87983 */ /* 0x000f620000300a00 */
[----:B-1----:R-:W-:-:S03]  /*332d0*/  IADD3 R142, P3, PT, R158, R134, RZ ;  /* 0x000000869e8e7210 */ /* 0x002fc60007f7e0ff */
[----:B------:R4:W-:Y:S01]  /*332e0*/  LDGSTS.E [R139+0x67280], desc[UR22][R140.64], P2 ;  /* 0x672800008c8b7fae */ /* 0x0009e200091a1016 */
[----:B------:R-:W-:-:S03]  /*332f0*/  IADD3.X R143, PT, PT, R159, R135, RZ, P3, !PT ;  /* 0x000000879f8f7210 */ /* 0x000fc60001ffe4ff */
[----:B------:R-:W5:Y:S04]  /*33300*/  LDL.LU.64 R206, [R1+0xac0] ;  /* 0x000ac00001ce7983 */ /* 0x000f680000300a00 */
[----:B------:R-:W-:Y:S01]  /*33310*/  LDGSTS.E [R139+0x67680], desc[UR22][R162.64], P2 ;  /* 0x67680000a28b7fae */ /* 0x000fe200091a1016 */
[----:B----4-:R-:W-:-:S03]  /*33320*/  IADD3 R140, P3, PT, R156, R134, RZ ;  /* 0x000000869c8c7210 */ /* 0x010fc60007f7e0ff */
[----:B------:R-:W-:Y:S02]  /*33330*/  STL.64 [R1+0x930], R162 ;  /* 0x000930a201007387 */ /* 0x000fe40000100a00 */
[----:B------:R-:W-:Y:S02]  /*33340*/  IMAD.X R141, R157, 0x1, R135, P3 ;  /* 0x000000019d8d7824 */ /* 0x000fe400018e0687 */
[----:B------:R1:W-:Y:S04]  /*33350*/  STL.64 [R1+0xa68], R142 ;  /* 0x000a688e01007387 */ /* 0x0003e80000100a00 */
[----:B------:R-:W4:Y:S04]  /*33360*/  LDL.LU.64 R190, [R1+0xa90] ;  /* 0x000a900001be7983 */ /* 0x000f280000300a00 */
[----:B------:R1:W-:Y:S01]  /*33370*/  LDGSTS.E [R139+0x67a80], desc[UR22][R142.64], P2 ;  /* 0x67a800008e8b7fae */ /* 0x0003e200091a1016 */
[----:B---3--:R-:W-:-:S03]  /*33380*/  IADD3 R202, P3, PT, R188, R134, RZ ;  /* 0x00000086bcca7210 */ /* 0x008fc60007f7e0ff */
[----:B------:R3:W-:Y:S02]  /*33390*/  STL.64 [R1+0xa78], R140 ;  /* 0x000a788c01007387 */ /* 0x0007e40000100a00 */
[----:B------:R-:W-:Y:S02]  /*333a0*/  IMAD.X R203, R189, 0x1, R135, P3 ;  /* 0x00000001bdcb7824 */ /* 0x000fe400018e0687 */
[----:B------:R3:W-:Y:S04]  /*333b0*/  LDGSTS.E [R139+0x67e80], desc[UR22][R140.64], P2 ;  /* 0x67e800008c8b7fae */ /* 0x0007e800091a1016 */
[----:B------:R-:W-:Y:S01]  /*333c0*/  LDGSTS.E [R138+0x60300], desc[UR22][R202.64], P2 ;  /* 0x60300000ca8a7fae */ /* 0x000fe200091a1016 */
[----:B--2---:R-:W-:-:S05]  /*333d0*/  IADD3 R212, P3, PT, R250, R134, RZ ;  /* 0x00000086fad47210 */ /* 0x004fca0007f7e0ff */
[----:B------:R-:W-:Y:S02]  /*333e0*/  IMAD.X R213, R251, 0x1, R135, P3 ;  /* 0x00000001fbd57824 */ /* 0x000fe400018e0687 */
[----:B------:R-:W2:Y:S04]  /*333f0*/  LDL.LU.64 R250, [R1+0xa18] ;  /* 0x000a180001fa7983 */ /* 0x000ea80000300a00 */
[----:B------:R-:W2:Y:S04]  /*33400*/  LDL.LU.64 R180, [R1+0x9f0] ;  /* 0x0009f00001b47983 */ /* 0x000ea80000300a00 */
[----:B------:R-:W2:Y:S04]  /*33410*/  LDL.LU.64 R188, [R1+0x9c8] ;  /* 0x0009c80001bc7983 */ /* 0x000ea80000300a00 */
[----:B------:R-:W-:Y:S01]  /*33420*/  LDGSTS.E [R138+0x60700], desc[UR22][R212.64], P2 ;  /* 0x60700000d48a7fae */ /* 0x000fe200091a1016 */
[----:B------:R-:W-:-:S05]  /*33430*/  IADD3 R156, P3, PT, R204, R134, RZ ;  /* 0x00000086cc9c7210 */ /* 0x000fca0007f7e0ff */
[----:B------:R-:W-:Y:S01]  /*33440*/  IMAD.X R157, R205, 0x1, R135, P3 ;  /* 0x00000001cd9d7824 */ /* 0x000fe200018e0687 */
[----:B-1----:R-:W-:-:S04]  /*33450*/  IADD3 R142, P3, PT, R226, R134, RZ ;  /* 0x00000086e28e7210 */ /* 0x002fc80007f7e0ff */
[----:B------:R-:W-:Y:S01]  /*33460*/  IADD3.X R143, PT, PT, R227, R135, RZ, P3, !PT ;  /* 0x00000087e38f7210 */ /* 0x000fe20001ffe4ff */
[----:B------:R-:W-:Y:S01]  /*33470*/  LDGSTS.E [R138+0x60b00], desc[UR22][R156.64], P2 ;  /* 0x60b000009c8a7fae */ /* 0x000fe200091a1016 */
[----:B---3--:R-:W-:-:S03]  /*33480*/  IADD3 R140, P3, PT, R182, R134, RZ ;  /* 0x00000086b68c7210 */ /* 0x008fc60007f7e0ff */
[----:B------:R-:W-:Y:S02]  /*33490*/  STL.64 [R1+0x250], R156 ;  /* 0x0002509c01007387 */ /* 0x000fe40000100a00 */
[----:B------:R-:W-:Y:S02]  /*334a0*/  IMAD.X R141, R183, 0x1, R135, P3 ;  /* 0x00000001b78d7824 */ /* 0x000fe400018e0687 */
[----:B------:R-:W-:Y:S04]  /*334b0*/  STL.64 [R1+0x290], R142 ;  /* 0x0002908e01007387 */ /* 0x000fe80000100a00 */
[----:B------:R-:W3:Y:S04]  /*334c0*/  LDL.LU.64 R204, [R1+0x990] ;  /* 0x0009900001cc7983 */ /* 0x000ee80000300a00 */
[----:B------:R-:W-:Y:S04]  /*334d0*/  LDGSTS.E [R138+0x60f00], desc[UR22][R142.64], P2 ;  /* 0x60f000008e8a7fae */ /* 0x000fe800091a1016 */
[----:B------:R5:W-:Y:S04]  /*334e0*/  STL.64 [R1+0x2d0], R140 ;  /* 0x0002d08c01007387 */ /* 0x000be80000100a00 */
[----:B------:R5:W-:Y:S04]  /*334f0*/  LDGSTS.E [R138+0x61300], desc[UR22][R140.64], P2 ;  /* 0x613000008c8a7fae */ /* 0x000be800091a1016 */
[----:B------:R-:W3:Y:S01]  /*33500*/  LDL.LU.64 R182, [R1+0x940] ;  /* 0x0009400001b67983 */ /* 0x000ee20000300a00 */
[----:B-----5:R-:W-:-:S05]  /*33510*/  IADD3 R140, P3, PT, R184, R134, RZ ;  /* 0x00000086b88c7210 */ /* 0x020fca0007f7e0ff */
[----:B------:R-:W-:Y:S02]  /*33520*/  IMAD.X R141, R185, 0x1, R135, P3 ;  /* 0x00000001b98d7824 */ /* 0x000fe400018e0687 */
[----:B------:R-:W5:Y:S01]  /*33530*/  LDL.LU.64 R184, [R1+0x928] ;  /* 0x0009280001b87983 */ /* 0x000f620000300a00 */
[----:B------:R-:W-:-:S03]  /*33540*/  IADD3 R226, P3, PT, R206, R134, RZ ;  /* 0x00000086cee27210 */ /* 0x000fc60007f7e0ff */
[----:B------:R1:W-:Y:S02]  /*33550*/  STL.64 [R1+0x310], R140 ;  /* 0x0003108c01007387 */ /* 0x0003e40000100a00 */
[----:B------:R-:W-:Y:S02]  /*33560*/  IMAD.X R227, R207, 0x1, R135, P3 ;  /* 0x00000001cfe37824 */ /* 0x000fe400018e0687 */
[----:B------:R-:W5:Y:S04]  /*33570*/  LDL.LU.64 R176, [R1+0x8f0] ;  /* 0x0008f00001b07983 */ /* 0x000f680000300a00 */
[----:B------:R1:W-:Y:S04]  /*33580*/  LDGSTS.E [R138+0x61700], desc[UR22][R140.64], P2 ;  /* 0x617000008c8a7fae */ /* 0x0003e800091a1016 */
[----:B------:R-:W-:Y:S01]  /*33590*/  LDGSTS.E [R138+0x61b00], desc[UR22][R226.64], P2 ;  /* 0x61b00000e28a7fae */ /* 0x000fe200091a1016 */
[----:B----4-:R-:W-:-:S05]  /*335a0*/  IADD3 R206, P3, PT, R190, R134, RZ ;  /* 0x00000086bece7210 */ /* 0x010fca0007f7e0ff */
[----:B------:R-:W-:Y:S02]  /*335b0*/  IMAD.X R207, R191, 0x1, R135, P3 ;  /* 0x00000001bfcf7824 */ /* 0x000fe400018e0687 */
[----:B------:R-:W4:Y:S04]  /*335c0*/  LDL.LU.64 R190, [R1+0x8c0] ;  /* 0x0008c00001be7983 */ /* 0x000f280000300a00 */
[----:B------:R-:W-:Y:S01]  /*335d0*/  LDGSTS.E [R138+0x61f00], desc[UR22][R206.64], P2 ;  /* 0x61f00000ce8a7fae */ /* 0x000fe200091a1016 */
[----:B--2---:R-:W-:-:S04]  /*335e0*/  IADD3 R156, P3, PT, R250, R134, RZ ;  /* 0x00000086fa9c7210 */ /* 0x004fc80007f7e0ff */
[----:B------:R-:W-:Y:S02]  /*335f0*/  IADD3.X R157, PT, PT, R251, R135, RZ, P3, !PT ;  /* 0x00000087fb9d7210 */ /* 0x000fe40001ffe4ff */
[----:B------:R-:W2:Y:S01]  /*33600*/  LDL.LU.64 R250, [R1+0x8a8] ;  /* 0x0008a80001fa7983 */ /* 0x000ea20000300a00 */
[----:B------:R-:W-:-:S03]  /*33610*/  IADD3 R142, P3, PT, R180, R134, RZ ;  /* 0x00000086b48e7210 */ /* 0x000fc60007f7e0ff */
[----:B------:R3:W-:Y:S02]  /*33620*/  STL.64 [R1+0x3d0], R156 ;  /* 0x0003d09c01007387 */ /* 0x0007e40000100a00 */
[--C-:B------:R-:W-:Y:S01]  /*33630*/  IMAD.X R143, R181, 0x1, R135.reuse, P3 ;  /* 0x00000001b58f7824 */ /* 0x100fe200018e0687 */
[-C--:B-1----:R-:W-:Y:S01]  /*33640*/  IADD3 R140, P3, PT, R188, R134.reuse, RZ ;  /* 0x00000086bc8c7210 */ /* 0x082fe20007f7e0ff */
[----:B------:R-:W2:Y:S04]  /*33650*/  LDL.LU.64 R186, [R1+0x870] ;  /* 0x0008700001ba7983 */ /* 0x000ea80000300a00 */
[----:B------:R-:W-:Y:S01]  /*33660*/  IMAD.X R141, R189, 0x1, R135, P3 ;  /* 0x00000001bd8d7824 */ /* 0x000fe200018e0687 */
[----:B------:R1:W-:Y:S04]  /*33670*/  STL.64 [R1+0x410], R142 ;  /* 0x0004108e01007387 */ /* 0x0003e80000100a00 */
[----:B------:R-:W2:Y:S04]  /*33680*/  LDL.LU.64 R236, [R1+0x858] ;  /* 0x0008580001ec7983 */ /* 0x000ea80000300a00 */
[----:B------:R5:W-:Y:S04]  /*33690*/  STL.64 [R1+0x450], R140 ;  /* 0x0004508c01007387 */ /* 0x000be80000100a00 */
[----:B------:R3:W-:Y:S04]  /*336a0*/  LDGSTS.E [R138+0x62300], desc[UR22][R156.64], P2 ;  /* 0x623000009c8a7fae */ /* 0x0007e800091a1016 */
[----:B------:R-:W2:Y:S04]  /*336b0*/  LDL.LU.64 R178, [R1+0x818] ;  /* 0x0008180001b27983 */ /* 0x000ea80000300a00 */
[----:B------:R-:W2:Y:S04]  /*336c0*/  LDL.LU.64 R180, [R1+0x7e0] ;  /* 0x0007e00001b47983 */ /* 0x000ea80000300a00 */
[----:B------:R1:W-:Y:S04]  /*336d0*/  LDGSTS.E [R138+0x62700], desc[UR22][R142.64], P2 ;  /* 0x627000008e8a7fae */ /* 0x0003e800091a1016 */
[----:B------:R5:W-:Y:S01]  /*336e0*/  LDGSTS.E [R138+0x62b00], desc[UR22][R140.64], P2 ;  /* 0x62b000008c8a7fae */ /* 0x000be200091a1016 */
[----:B---3--:R-:W-:-:S05]  /*336f0*/  IADD3 R156, P3, PT, R204, R134, RZ ;  /* 0x00000086cc9c7210 */ /* 0x008fca0007f7e0ff */
[----:B------:R-:W-:-:S05]  /*33700*/  IMAD.X R157, R205, 0x1, R135, P3 ;  /* 0x00000001cd9d7824 */ /* 0x000fca00018e0687 */
[----:B------:R3:W-:Y:S04]  /*33710*/  STL.64 [R1+0x4a0], R156 ;  /* 0x0004a09c01007387 */ /* 0x0007e80000100a00 */
[----:B------:R-:W2:Y:S01]  /*33720*/  LDL.LU.64 R188, [R1+0x738] ;  /* 0x0007380001bc7983 */ /* 0x000ea20000300a00 */
[----:B-1----:R-:W-:-:S03]  /*33730*/  IADD3 R142, P3, PT, R182, R134, RZ ;  /* 0x00000086b68e7210 */ /* 0x002fc60007f7e0ff */
[----:B------:R-:W2:Y:S02]  /*33740*/  LDL.LU.64 R204, [R1+0x680] ;  /* 0x0006800001cc7983 */ /* 0x000ea40000300a00 */
[----:B------:R-:W-:Y:S02]  /*33750*/  IMAD.X R143, R183, 0x1, R135, P3 ;  /* 0x00000001b78f7824 */ /* 0x000fe400018e0687 */
[----:B------:R3:W-:Y:S04]  /*33760*/  LDGSTS.E [R138+0x62f00], desc[UR22][R156.64], P2 ;  /* 0x62f000009c8a7fae */ /* 0x0007e800091a1016 */
[----:B------:R4:W-:Y:S04]  /*33770*/  STL.64 [R1+0x4d0], R142 ;  /* 0x0004d08e01007387 */ /* 0x0009e80000100a00 */
[----:B------:R4:W-:Y:S01]  /*33780*/  LDGSTS.E [R138+0x63300], desc[UR22][R142.64], P2 ;  /* 0x633000008e8a7fae */ /* 0x0009e200091a1016 */
[----:B-----5:R-:W-:-:S04]  /*33790*/  IADD3 R140, P3, PT, R184, R134, RZ ;  /* 0x00000086b88c7210 */ /* 0x020fc80007f7e0ff */
[----:B------:R-:W-:Y:S02]  /*337a0*/  IADD3.X R141, PT, PT, R185, R135, RZ, P3, !PT ;  /* 0x00000087b98d7210 */ /* 0x000fe40001ffe4ff */
[----:B---3--:R-:W-:-:S03]  /*337b0*/  IADD3 R156, P3, PT, R176, R134, RZ ;  /* 0x00000086b09c7210 */ /* 0x008fc60007f7e0ff */
[----:B------:R2:W-:Y:S04]  /*337c0*/  STL.64 [R1+0x510], R140 ;  /* 0x0005108c01007387 */ /* 0x0005e80000100a00 */
[----:B------:R-:W3:Y:S01]  /*337d0*/  LDL.LU.64 R182, [R1+0x5e0] ;  /* 0x0005e00001b67983 */ /* 0x000ee20000300a00 */
[----:B------:R-:W-:-:S03]  /*337e0*/  IMAD.X R157, R177, 0x1, R135, P3 ;  /* 0x00000001b19d7824 */ /* 0x000fc600018e0687 */
[----:B------:R-:W5:Y:S04]  /*337f0*/  LDL.LU.64 R184, [R1+0x490] ;  /* 0x0004900001b87983 */ /* 0x000f680000300a00 */
[----:B------:R2:W-:Y:S04]  /*33800*/  LDGSTS.E [R138+0x63700], desc[UR22][R140.64], P2 ;  /* 0x637000008c8a7fae */ /* 0x0005e800091a1016 */
[----:B------:R1:W-:Y:S01]  /*33810*/  LDGSTS.E [R138+0x63b00], desc[UR22][R156.64], P2 ;  /* 0x63b000009c8a7fae */ /* 0x0003e200091a1016 */
[----:B----4-:R-:W-:-:S05]  /*33820*/  IADD3 R142, P3, PT, R190, R134, RZ ;  /* 0x00000086be8e7210 */ /* 0x010fca0007f7e0ff */
[----:B------:R-:W-:Y:S02]  /*33830*/  IMAD.X R143, R191, 0x1, R135, P3 ;  /* 0x00000001bf8f7824 */ /* 0x000fe400018e0687 */
[----:B------:R-:W4:Y:S04]  /*33840*/  LDL.LU.64 R190, [R1+0xb8] ;  /* 0x0000b80001be7983 */ /* 0x000f280000300a00 */
[----:B------:R1:W-:Y:S04]  /*33850*/  STL.64 [R1+0x550], R156 ;  /* 0x0005509c01007387 */ /* 0x0003e80000100a00 */
[----:B------:R1:W-:Y:S04]  /*33860*/  STL.64 [R1+0x590], R142 ;  /* 0x0005908e01007387 */ /* 0x0003e80000100a00 */
[----:B------:R1:W-:Y:S01]  /*33870*/  LDGSTS.E [R138+0x63f00], desc[UR22][R142.64], P2 ;  /* 0x63f000008e8a7fae */ /* 0x0003e200091a1016 */
[----:B--2---:R-:W-:-:S05]  /*33880*/  IADD3 R140, P3, PT, R250, R134, RZ ;  /* 0x00000086fa8c7210 */ /* 0x004fca0007f7e0ff */
[----:B------:R-:W-:Y:S02]  /*33890*/  IMAD.X R141, R251, 0x1, R135, P3 ;  /* 0x00000001fb8d7824 */ /* 0x000fe400018e0687 */
[----:B------:R-:W2:Y:S01]  /*338a0*/  LDL.LU.64 R250, [R1+0x48] ;  /* 0x0000480001fa7983 */ /* 0x000ea20000300a00 */
[----:B-1----:R-:W-:-:S03]  /*338b0*/  IADD3 R156, P3, PT, R186, R134, RZ ;  /* 0x00000086ba9c7210 */ /* 0x002fc60007f7e0ff */
[----:B------:R1:W-:Y:S02]  /*338c0*/  LDGSTS.E [R138+0x64300], desc[UR22][R140.64], P2 ;  /* 0x643000008c8a7fae */ /* 0x0003e400091a1016 */
[----:B------:R-:W-:Y:S01]  /*338d0*/  IMAD.X R157, R187, 0x1, R135, P3 ;  /* 0x00000001bb9d7824 */ /* 0x000fe200018e0687 */
[-C--:B------:R-:W-:Y:S01]  /*338e0*/  IADD3 R142, P3, PT, R236, R134.reuse, RZ ;  /* 0x00000086ec8e7210 */ /* 0x080fe20007f7e0ff */
[----:B------:R1:W-:Y:S03]  /*338f0*/  STL.64 [R1+0x5d0], R140 ;  /* 0x0005d08c01007387 */ /* 0x0003e60000100a00 */
[----:B------:R-:W-:Y:S01]  /*33900*/  IADD3.X R143, PT, PT, R237, R135, RZ, P3, !PT ;  /* 0x00000087ed8f7210 */ /* 0x000fe20001ffe4ff */
[----:B------:R1:W-:Y:S04]  /*33910*/  STL.64 [R1+0x610], R156 ;  /* 0x0006109c01007387 */ /* 0x0003e80000100a00 */
[----:B------:R1:W-:Y:S02]  /*33920*/  LDGSTS.E [R138+0x64700], desc[UR22][R156.64], P2 ;  /* 0x647000009c8a7fae */ /* 0x0003e400091a1016 */
[----:B-1----:R-:W-:-:S02]  /*33930*/  IADD3 R140, P3, PT, R178, R134, RZ ;  /* 0x00000086b28c7210 */ /* 0x002fc40007f7e0ff */
[----:B------:R1:W-:Y:S03]  /*33940*/  STL.64 [R1+0x650], R142 ;  /* 0x0006508e01007387 */ /* 0x0003e60000100a00 */
[----:B------:R-:W-:Y:S01]  /*33950*/  IMAD.X R141, R179, 0x1, R135, P3 ;  /* 0x00000001b38d7824 */ /* 0x000fe200018e0687 */
[----:B------:R1:W-:Y:S01]  /*33960*/  LDGSTS.E [R138+0x64b00], desc[UR22][R142.64], P2 ;  /* 0x64b000008e8a7fae */ /* 0x0003e200091a1016 */
[----:B------:R-:W-:-:S03]  /*33970*/  IADD3 R156, P3, PT, R180, R134, RZ ;  /* 0x00000086b49c7210 */ /* 0x000fc60007f7e0ff */
[----:B------:R1:W-:Y:S02]  /*33980*/  STL.64 [R1+0x690], R140 ;  /* 0x0006908c01007387 */ /* 0x0003e40000100a00 */
[--C-:B------:R-:W-:Y:S02]  /*33990*/  IMAD.X R157, R181, 0x1, R135.reuse, P3 ;  /* 0x00000001b59d7824 */ /* 0x100fe400018e0687 */
[----:B------:R1:W-:Y:S02]  /*339a0*/  LDGSTS.E [R138+0x64f00], desc[UR22][R140.64], P2 ;  /* 0x64f000008c8a7fae */ /* 0x0003e400091a1016 */
[-C--:B-1----:R-:W-:Y:S02]  /*339b0*/  IADD3 R142, P3, PT, R188, R134.reuse, RZ ;  /* 0x00000086bc8e7210 */ /* 0x082fe40007f7e0ff */
[----:B------:R3:W-:Y:S03]  /*339c0*/  STL.64 [R1+0x6d0], R156 ;  /* 0x0006d09c01007387 */ /* 0x0007e60000100a00 */
[--C-:B------:R-:W-:Y:S01]  /*339d0*/  IMAD.X R143, R189, 0x1, R135.reuse, P3 ;  /* 0x00000001bd8f7824 */ /* 0x100fe200018e0687 */
[-C--:B------:R-:W-:Y:S01]  /*339e0*/  IADD3 R140, P3, PT, R204, R134.reuse, RZ ;  /* 0x00000086cc8c7210 */ /* 0x080fe20007f7e0ff */
[----:B------:R3:W-:Y:S04]  /*339f0*/  LDGSTS.E [R138+0x65300], desc[UR22][R156.64], P2 ;  /* 0x653000009c8a7fae */ /* 0x0007e800091a1016 */
[----:B------:R-:W-:Y:S01]  /*33a00*/  IMAD.X R141, R205, 0x1, R135, P3 ;  /* 0x00000001cd8d7824 */ /* 0x000fe200018e0687 */
[----:B------:R5:W-:Y:S04]  /*33a10*/  STL.64 [R1+0x710], R142 ;  /* 0x0007108e01007387 */ /* 0x000be80000100a00 */
[----:B------:R5:W-:Y:S04]  /*33a20*/  LDGSTS.E [R138+0x65700], desc[UR22][R142.64], P2 ;  /* 0x657000008e8a7fae */ /* 0x000be800091a1016 */
[----:B------:R4:W-:Y:S04]  /*33a30*/  STL.64 [R1+0x760], R140 ;  /* 0x0007608c01007387 */ /* 0x0009e80000100a00 */
[----:B------:R4:W-:Y:S04]  /*33a40*/  LDGSTS.E [R138+0x65b00], desc[UR22][R140.64], P2 ;  /* 0x65b000008c8a7fae */ /* 0x0009e800091a1016 */
[----:B------:R-:W2:Y:S01]  /*33a50*/  LDL.LU.64 R188, [R1+0xc40] ;  /* 0x000c400001bc7983 */ /* 0x000ea20000300a00 */
[----:B---3--:R-:W-:-:S04]  /*33a60*/  IADD3 R156, P3, PT, R182, R134, RZ ;  /* 0x00000086b69c7210 */ /* 0x008fc80007f7e0ff */
[----:B------:R-:W-:Y:S02]  /*33a70*/  IADD3.X R157, PT, PT, R183, R135, RZ, P3, !PT ;  /* 0x00000087b79d7210 */ /* 0x000fe40001ffe4ff */
[----:B-----5:R-:W-:-:S03]  /*33a80*/  IADD3 R142, P3, PT, R184, R134, RZ ;  /* 0x00000086b88e7210 */ /* 0x020fc60007f7e0ff */
[----:B------:R2:W-:Y:S02]  /*33a90*/  LDGSTS.E [R138+0x65f00], desc[UR22][R156.64], P2 ;  /* 0x65f000009c8a7fae */ /* 0x0005e400091a1016 */
[----:B------:R-:W-:Y:S02]  /*33aa0*/  IMAD.X R143, R185, 0x1, R135, P3 ;  /* 0x00000001b98f7824 */ /* 0x000fe400018e0687 */
[----:B------:R2:W-:Y:S04]  /*33ab0*/  STL.64 [R1+0x790], R156 ;  /* 0x0007909c01007387 */ /* 0x0005e80000100a00 */
[----:B------:R-:W3:Y:S01]  /*33ac0*/  LDL.LU.64 R182, [R1+0xc28] ;  /* 0x000c280001b67983 */ /* 0x000ee20000300a00 */
[----:B----4-:R-:W-:-:S03]  /*33ad0*/  IADD3 R140, P3, PT, R190, R134, RZ ;  /* 0x00000086be8c7210 */ /* 0x010fc60007f7e0ff */
[----:B------:R1:W-:Y:S02]  /*33ae0*/  STL.64 [R1+0x7d0], R142 ;  /* 0x0007d08e01007387 */ /* 0x0003e40000100a00 */
[----:B------:R-:W-:Y:S02]  /*33af0*/  IMAD.X R141, R191, 0x1, R135, P3 ;  /* 0x00000001bf8d7824 */ /* 0x000fe400018e0687 */
[----:B------:R1:W-:Y:S04]  /*33b00*/  LDGSTS.E [R138+0x66300], desc[UR22][R142.64], P2 ;  /* 0x663000008e8a7fae */ /* 0x0003e800091a1016 */
[----:B------:R4:W-:Y:S04]  /*33b10*/  STL.64 [R1+0x810], R140 ;  /* 0x0008108c01007387 */ /* 0x0009e80000100a00 */
[----:B------:R-:W5:Y:S04]  /*33b20*/  LDL.LU.64 R176, [R1+0xc08] ;  /* 0x000c080001b07983 */ /* 0x000f680000300a00 */
[----:B------:R-:W5:Y:S04]  /*33b30*/  LDL.LU.64 R184, [R1+0xbe8] ;  /* 0x000be80001b87983 */ /* 0x000f680000300a00 */
[----:B------:R4:W-:Y:S04]  /*33b40*/  LDGSTS.E [R138+0x66700], desc[UR22][R140.64], P2 ;  /* 0x667000008c8a7fae */ /* 0x0009e800091a1016 */
[----:B------:R-:W5:Y:S01]  /*33b50*/  LDL.LU.64 R190, [R1+0xbd8] ;  /* 0x000bd80001be7983 */ /* 0x000f620000300a00 */
[----:B--2---:R-:W-:-:S05]  /*33b60*/  IADD3 R156, P3, PT, R250, R134, RZ ;  /* 0x00000086fa9c7210 */ /* 0x004fca0007f7e0ff */
[----:B------:R-:W-:Y:S01]  /*33b70*/  IMAD.X R157, R251, 0x1, R135, P3 ;  /* 0x00000001fb9d7824 */ /* 0x000fe200018e0687 */
[----:B-1----:R-:W-:-:S04]  /*33b80*/  IADD3 R142, P3, PT, R210, R134, RZ ;  /* 0x00000086d28e7210 */ /* 0x002fc80007f7e0ff */
[----:B------:R1:W-:Y:S01]  /*33b90*/  LDGSTS.E [R138+0x66b00], desc[UR22][R156.64], P2 ;  /* 0x66b000009c8a7fae */ /* 0x0003e200091a1016 */
[----:B------:R-:W-:Y:S01]  /*33ba0*/  IMAD.X R143, R211, 0x1, R135, P3 ;  /* 0x00000001d38f7824 */ /* 0x000fe200018e0687 */
[----:B----4-:R-:W-:-:S04]  /*33bb0*/  IADD3 R140, P3, PT, R194, R134, RZ ;  /* 0x00000086c28c7210 */ /* 0x010fc80007f7e0ff */
[----:B------:R-:W-:Y:S01]  /*33bc0*/  IADD3.X R141, PT, PT, R195, R135, RZ, P3, !PT ;  /* 0x00000087c38d7210 */ /* 0x000fe20001ffe4ff */
[----:B------:R1:W-:Y:S04]  /*33bd0*/  STL.64 [R1+0x850], R156 ;  /* 0x0008509c01007387 */ /* 0x0003e80000100a00 */
[----:B------:R2:W-:Y:S04]  /*33be0*/  STL.64 [R1+0x8a0], R142 ;  /* 0x0008a08e01007387 */ /* 0x0005e80000100a00 */
[----:B------:R4:W-:Y:S04]  /*33bf0*/  STL.64 [R1+0x8d0], R140 ;  /* 0x0008d08c01007387 */ /* 0x0009e80000100a00 */
[----:B------:R-:W5:Y:S04]  /*33c00*/  LDL.LU.64 R186, [R1+0xbb0] ;  /* 0x000bb00001ba7983 */ /* 0x000f680000300a00 */
[----:B------:R-:W5:Y:S01]  /*33c10*/  LDL.LU.64 R250, [R1+0xb80] ;  /* 0x000b800001fa7983 */ /* 0x000f620000300a00 */
[----:B-1----:R-:W-:-:S03]  /*33c20*/  IADD3 R156, P3, PT, R154, R134, RZ ;  /* 0x000000869a9c7210 */ /* 0x002fc60007f7e0ff */
[----:B------:R2:W-:Y:S02]  /*33c30*/  LDGSTS.E [R138+0x66f00], desc[UR22][R142.64], P2 ;  /* 0x66f000008e8a7fae */ /* 0x0005e400091a1016 */
[----:B------:R-:W-:Y:S02]  /*33c40*/  IMAD.X R157, R155, 0x1, R135, P3 ;  /* 0x000000019b9d7824 */ /* 0x000fe400018e0687 */
[----:B------:R4:W-:Y:S01]  /*33c50*/  LDGSTS.E [R138+0x67300], desc[UR22][R140.64], P2 ;  /* 0x673000008c8a7fae */ /* 0x0009e200091a1016 */
[----:B--2---:R-:W-:-:S03]  /*33c60*/  IADD3 R142, P3, PT, R152, R134, RZ ;  /* 0x00000086988e7210 */ /* 0x004fc60007f7e0ff */
[----:B------:R-:W-:Y:S02]  /*33c70*/  STL.64 [R1+0x910], R156 ;  /* 0x0009109c01007387 */ /* 0x000fe40000100a00 */
[--C-:B------:R-:W-:Y:S01]  /*33c80*/  IMAD.X R143, R153, 0x1, R135.reuse, P3 ;  /* 0x00000001998f7824 */ /* 0x100fe200018e0687 */
[----:B----4-:R-:W-:Y:S01]  /*33c90*/  IADD3 R140, P3, PT, R150, R134, RZ ;  /* 0x00000086968c7210 */ /* 0x010fe20007f7e0ff */
[----:B------:R-:W-:Y:S04]  /*33ca0*/  LDGSTS.E [R138+0x67700], desc[UR22][R156.64], P2 ;  /* 0x677000009c8a7fae */ /* 0x000fe800091a1016 */
[----:B------:R-:W-:Y:S01]  /*33cb0*/  STL.64 [R1+0x950], R142 ;  /* 0x0009508e01007387 */ /* 0x000fe20000100a00 */
[----:B------:R-:W-:-:S03]  /*33cc0*/  IMAD.X R141, R151, 0x1, R135, P3 ;  /* 0x00000001978d7824 */ /* 0x000fc600018e0687 */
[----:B------:R-:W2:Y:S04]  /*33cd0*/  LDL.LU.64 R178, [R1+0xb68] ;  /* 0x000b680001b27983 */ /* 0x000ea80000300a00 */
[----:B------:R1:W-:Y:S04]  /*33ce0*/  STL.64 [R1+0x990], R140 ;  /* 0x0009908c01007387 */ /* 0x0003e80000100a00 */
[----:B------:R-:W4:Y:S04]  /*33cf0*/  LDL.LU.64 R180, [R1+0xb48] ;  /* 0x000b480001b47983 */ /* 0x000f280000300a00 */
[----:B------:R-:W-:Y:S01]  /*33d00*/  LDGSTS.E [R138+0x67b00], desc[UR22][R142.64], P2 ;  /* 0x67b000008e8a7fae */ /* 0x000fe200091a1016 */
[----:B------:R-:W-:-:S03]  /*33d10*/  IADD3 R204, P3, PT, R188, R134, RZ ;  /* 0x00000086bccc7210 */ /* 0x000fc60007f7e0ff */
[----:B------:R1:W-:Y:S02]  /*33d20*/  LDGSTS.E [R138+0x67f00], desc[UR22][R140.64], P2 ;  /* 0x67f000008c8a7fae */ /* 0x0003e400091a1016 */
[----:B------:R-:W-:Y:S02]  /*33d30*/  IMAD.X R205, R189, 0x1, R135, P3 ;  /* 0x00000001bdcd7824 */ /* 0x000fe400018e0687 */
[----:B------:R-:W4:Y:S04]  /*33d40*/  LDL.LU.64 R188, [R1+0xb08] ;  /* 0x000b080001bc7983 */ /* 0x000f280000300a00 */
[----:B------:R-:W-:Y:S01]  /*33d50*/  LDGSTS.E [R137+0x60380], desc[UR22][R204.64], P2 ;  /* 0x60380000cc897fae */ /* 0x000fe200091a1016 */
[----:B---3--:R-:W-:-:S04]  /*33d60*/  IADD3 R216, P3, PT, R182, R134, RZ ;  /* 0x00000086b6d87210 */ /* 0x008fc80007f7e0ff */
[----:B------:R-:W-:Y:S02]  /*33d70*/  IADD3.X R217, PT, PT, R183, R135, RZ, P3, !PT ;  /* 0x00000087b7d97210 */ /* 0x000fe40001ffe4ff */
[----:B------:R-:W3:Y:S04]  /*33d80*/  LDL.LU.64 R182, [R1+0xad0] ;  /* 0x000ad00001b67983 */ /* 0x000ee80000300a00 */
[----:B------:R-:W-:Y:S01]  /*33d90*/  LDGSTS.E [R137+0x60780], desc[UR22][R216.64], P2 ;  /* 0x60780000d8897fae */ /* 0x000fe200091a1016 */
[----:B-----5:R-:W-:-:S05]  /*33da0*/  IADD3 R236, P3, PT, R176, R134, RZ ;  /* 0x00000086b0ec7210 */ /* 0x020fca0007f7e0ff */
[----:B------:R-:W-:Y:S01]  /*33db0*/  IMAD.X R237, R177, 0x1, R135, P3 ;  /* 0x00000001b1ed7824 */ /* 0x000fe200018e0687 */
[----:B-1----:R-:W-:-:S04]  /*33dc0*/  IADD3 R140, P3, PT, R184, R134, RZ ;  /* 0x00000086b88c7210 */ /* 0x002fc80007f7e0ff */
[----:B------:R-:W-:Y:S01]  /*33dd0*/  LDGSTS.E [R137+0x60b80], desc[UR22][R236.64], P2 ;  /* 0x60b80000ec897fae */ /* 0x000fe200091a1016 */
[----:B------:R-:W-:Y:S01]  /*33de0*/  IMAD.X R141, R185, 0x1, R135, P3 ;  /* 0x00000001b98d7824 */ /* 0x000fe200018e0687 */
[----:B------:R-:W-:-:S04]  /*33df0*/  IADD3 R138, P3, PT, R190, R134, RZ ;  /* 0x00000086be8a7210 */ /* 0x000fc80007f7e0ff */
[----:B------:R1:W-:Y:S01]  /*33e00*/  STL.64 [R1+0x298], R140 ;  /* 0x0002988c01007387 */ /* 0x0003e20000100a00 */
[----:B------:R-:W-:-:S03]  /*33e10*/  IMAD.X R139, R191, 0x1, R135, P3 ;  /* 0x00000001bf8b7824 */ /* 0x000fc600018e0687 */
[----:B------:R1:W-:Y:S04]  /*33e20*/  LDGSTS.E [R137+0x60f80], desc[UR22][R140.64], P2 ;  /* 0x60f800008c897fae */ /* 0x0003e800091a1016 */
[----:B------:R-:W5:Y:S04]  /*33e30*/  LDL.LU.64 R184, [R1+0xab0] ;  /* 0x000ab00001b87983 */ /* 0x000f680000300a00 */
[----:B------:R1:W-:Y:S04]  /*33e40*/  STL.64 [R1+0x2d8], R138 ;  /* 0x0002d88a01007387 */ /* 0x0003e80000100a00 */
[----:B------:R1:W-:Y:S04]  /*33e50*/  LDGSTS.E [R137+0x61380], desc[UR22][R138.64], P2 ;  /* 0x613800008a897fae */ /* 0x0003e800091a1016 */
[----:B------:R-:W5:Y:S01]  /*33e60*/  LDL.LU.64 R190, [R1+0xa20] ;  /* 0x000a200001be7983 */ /* 0x000f620000300a00 */
[----:B-1----:R-:W-:-:S05]  /*33e70*/  IADD3 R140, P3, PT, R186, R134, RZ ;  /* 0x00000086ba8c7210 */ /* 0x002fca0007f7e0ff */
[----:B------:R-:W-:Y:S01]  /*33e80*/  IMAD.X R141, R187, 0x1, R135, P3 ;  /* 0x00000001bb8d7824 */ /* 0x000fe200018e0687 */
[----:B------:R-:W-:-:S04]  /*33e90*/  IADD3 R138, P3, PT, R250, R134, RZ ;  /* 0x00000086fa8a7210 */ /* 0x000fc80007f7e0ff */
[----:B------:R-:W-:Y:S01]  /*33ea0*/  IADD3.X R139, PT, PT, R251, R135, RZ, P3, !PT ;  /* 0x00000087fb8b7210 */ /* 0x000fe20001ffe4ff */
[----:B------:R1:W-:Y:S04]  /*33eb0*/  LDGSTS.E [R137+0x61780], desc[UR22][R140.64], P2 ;  /* 0x617800008c897fae */ /* 0x0003e800091a1016 */
[----:B------:R-:W5:Y:S04]  /*33ec0*/  LDL.LU.64 R250, [R1+0xa10] ;  /* 0x000a100001fa7983 */ /* 0x000f680000300a00 */
[----:B------:R1:W-:Y:S04]  /*33ed0*/  STL.64 [R1+0x318], R140 ;  /* 0x0003188c01007387 */ /* 0x0003e80000100a00 */
[----:B------:R3:W-:Y:S04]  /*33ee0*/  STL.64 [R1+0x358], R138 ;  /* 0x0003588a01007387 */ /* 0x0007e80000100a00 */
[----:B------:R-:W5:Y:S04]  /*33ef0*/  LDL.LU.64 R170, [R1+0x9d0] ;  /* 0x0009d00001aa7983 */ /* 0x000f680000300a00 */
[----:B------:R-:W5:Y:S01]  /*33f00*/  LDL.LU.64 R172, [R1+0x988] ;  /* 0x0009880001ac7983 */ /* 0x000f620000300a00 */
[----:B--2---:R-:W-:-:S03]  /*33f10*/  IADD3 R210, P3, PT, R178, R134, RZ ;  /* 0x00000086b2d27210 */ /* 0x004fc60007f7e0ff */
[----:B------:R-:W2:Y:S02]  /*33f20*/  LDL.LU.64 R174, [R1+0x938] ;  /* 0x0009380001ae7983 */ /* 0x000ea40000300a00 */
[----:B------:R-:W-:Y:S02]  /*33f30*/  IMAD.X R211, R179, 0x1, R135, P3 ;  /* 0x00000001b3d37824 */ /* 0x000fe400018e0687 */
[----:B------:R-:W2:Y:S01]  /*33f40*/  LDL.LU.64 R176, [R1+0x918] ;  /* 0x0009180001b07983 */ /* 0x000ea20000300a00 */
[----:B----4-:R-:W-:-:S03]  /*33f50*/  IADD3 R200, P3, PT, R180, R134, RZ ;  /* 0x00000086b4c87210 */ /* 0x010fc60007f7e0ff */
[----:B------:R3:W-:Y:S02]  /*33f60*/  LDGSTS.E [R137+0x61b80], desc[UR22][R138.64], P2 ;  /* 0x61b800008a897fae */ /* 0x0007e400091a1016 */
[----:B------:R-:W-:Y:S02]  /*33f70*/  IMAD.X R201, R181, 0x1, R135, P3 ;  /* 0x00000001b5c97824 */ /* 0x000fe400018e0687 */
[----:B------:R-:W-:Y:S04]  /*33f80*/  LDGSTS.E [R137+0x61f80], desc[UR22][R210.64], P2 ;  /* 0x61f80000d2897fae */ /* 0x000fe800091a1016 */
[----:B------:R-:W-:Y:S01]  /*33f90*/  LDGSTS.E [R137+0x62380], desc[UR22][R200.64], P2 ;  /* 0x62380000c8897fae */ /* 0x000fe200091a1016 */
[----:B-1----:R-:W-:-:S05]  /*33fa0*/  IADD3 R140, P3, PT, R188, R134, RZ ;  /* 0x00000086bc8c7210 */ /* 0x002fca0007f7e0ff */
[----:B------:R-:W-:-:S05]  /*33fb0*/  IMAD.X R141, R189, 0x1, R135, P3 ;  /* 0x00000001bd8d7824 */ /* 0x000fca00018e0687 */
[----:B------:R1:W-:Y:S04]  /*33fc0*/  STL.64 [R1+0x418], R140 ;  /* 0x0004188c01007387 */ /* 0x0003e80000100a00 */
[----:B------:R-:W4:Y:S04]  /*33fd0*/  LDL.LU.64 R186, [R1+0x8e0] ;  /* 0x0008e00001ba7983 */ /* 0x000f280000300a00 */
[----:B------:R-:W4:Y:S04]  /*33fe0*/  LDL.LU.64 R178, [R1+0x8b0] ;  /* 0x0008b00001b27983 */ /* 0x000f280000300a00 */
[----:B------:R1:W-:Y:S01]  /*33ff0*/  LDGSTS.E [R137+0x62780], desc[UR22][R140.64], P2 ;  /* 0x627800008c897fae */ /* 0x0003e200091a1016 */
[----:B---3--:R-:W-:-:S05]  /*34000*/  IADD3 R138, P3, PT, R182, R134, RZ ;  /* 0x00000086b68a7210 */ /* 0x008fca0007f7e0ff */
[----:B------:R-:W-:-:S05]  /*34010*/  IMAD.X R139, R183, 0x1, R135, P3 ;  /* 0x00000001b78b7824 */ /* 0x000fca00018e0687 */
[----:B------:R3:W-:Y:S04]  /*34020*/  STL.64 [R1+0x458], R138 ;  /* 0x0004588a01007387 */ /* 0x0007e80000100a00 */
[----:B------:R-:W4:Y:S04]  /*34030*/  LDL.LU.64 R180, [R1+0x880] ;  /* 0x0008800001b47983 */ /* 0x000f280000300a00 */
[----:B------:R-:W4:Y:S04]  /*34040*/  LDL.LU.64 R188, [R1+0x848] ;  /* 0x0008480001bc7983 */ /* 0x000f280000300a00 */
[----:B------:R3:W-:Y:S01]  /*34050*/  LDGSTS.E [R137+0x62b80], desc[UR22][R138.64], P2 ;  /* 0x62b800008a897fae */ /* 0x0007e200091a1016 */
[----:B-----5:R-:W-:-:S04]  /*34060*/  IADD3 R142, P3, PT, R184, R134, RZ ;  /* 0x00000086b88e7210 */ /* 0x020fc80007f7e0ff */
[----:B------:R-:W-:Y:S02]  /*34070*/  IADD3.X R143, PT, PT, R185, R135, RZ, P3, !PT ;  /* 0x00000087b98f7210 */ /* 0x000fe40001ffe4ff */
[----:B-1----:R-:W-:-:S03]  /*34080*/  IADD3 R140, P3, PT, R190, R134, RZ ;  /* 0x00000086be8c7210 */ /* 0x002fc60007f7e0ff */
[----:B------:R1:W-:Y:S02]  /*34090*/  STL.64 [R1+0x498], R142 ;  /* 0x0004988e01007387 */ /* 0x0003e40000100a00 */
[----:B------:R-:W-:Y:S02]  /*340a0*/  IMAD.X R141, R191, 0x1, R135, P3 ;  /* 0x00000001bf8d7824 */ /* 0x000fe400018e0687 */
[----:B------:R-:W5:Y:S04]  /*340b0*/  LDL.LU.64 R182, [R1+0x7f8] ;  /* 0x0007f80001b67983 */ /* 0x000f680000300a00 */
[----:B------:R1:W-:Y:S04]  /*340c0*/  STL.64 [R1+0x4d8], R140 ;  /* 0x0004d88c01007387 */ /* 0x0003e80000100a00 */
[----:B------:R-:W5:Y:S04]  /*340d0*/  LDL.LU.64 R184, [R1+0x750] ;  /* 0x0007500001b87983 */ /* 0x000f680000300a00 */
[----:B------:R1:W-:Y:S04]  /*340e0*/  LDGSTS.E [R137+0x62f80], desc[UR22][R142.64], P2 ;  /* 0x62f800008e897fae */ /* 0x0003e800091a1016 */
[----:B------:R1:W-:Y:S01]  /*340f0*/  LDGSTS.E [R137+0x63380], desc[UR22][R140.64], P2 ;  /* 0x633800008c897fae */ /* 0x0003e200091a1016 */
[----:B---3--:R-:W-:-:S05]  /*34100*/  IADD3 R138, P3, PT, R250, R134, RZ ;  /* 0x00000086fa8a7210 */ /* 0x008fca0007f7e0ff */
[----:B------:R-:W-:-:S05]  /*34110*/  IMAD.X R139, R251, 0x1, R135, P3 ;  /* 0x00000001fb8b7824 */ /* 0x000fca00018e0687 */
[----:B------:R2:W-:Y:S04]  /*34120*/  STL.64 [R1+0x518], R138 ;  /* 0x0005188a01007387 */ /* 0x0005e80000100a00 */
[----:B------:R-:W3:Y:S04]  /*34130*/  LDL.LU.64 R190, [R1+0x638] ;  /* 0x0006380001be7983 */ /* 0x000ee80000300a00 */
[----:B------:R-:W3:Y:S01]  /*34140*/  LDL.LU.64 R250, [R1+0x548] ;  /* 0x0005480001fa7983 */ /* 0x000ee20000300a00 */
[----:B-1----:R-:W-:-:S03]  /*34150*/  IADD3 R142, P3, PT, R170, R134, RZ ;  /* 0x00000086aa8e7210 */ /* 0x002fc60007f7e0ff */
[----:B------:R2:W-:Y:S02]  /*34160*/  LDGSTS.E [R137+0x63780], desc[UR22][R138.64], P2 ;  /* 0x637800008a897fae */ /* 0x0005e400091a1016 */
[----:B------:R-:W-:Y:S01]  /*34170*/  IMAD.X R143, R171, 0x1, R135, P3 ;  /* 0x00000001ab8f7824 */ /* 0x000fe200018e0687 */
[----:B------:R-:W-:-:S04]  /*34180*/  IADD3 R140, P3, PT, R172, R134, RZ ;  /* 0x00000086ac8c7210 */ /* 0x000fc80007f7e0ff */
[----:B------:R1:W-:Y:S01]  /*34190*/  LDGSTS.E [R137+0x63b80], desc[UR22][R142.64], P2 ;  /* 0x63b800008e897fae */ /* 0x0003e200091a1016 */
[----:B------:R-:W-:Y:S01]  /*341a0*/  IMAD.X R141, R173, 0x1, R135, P3 ;  /* 0x00000001ad8d7824 */ /* 0x000fe200018e0687 */
[-C--:B--2---:R-:W-:Y:S02]  /*341b0*/  IADD3 R138, P3, PT, R174, R134.reuse, RZ ;  /* 0x00000086ae8a7210 */ /* 0x084fe40007f7e0ff */
[----:B------:R1:W-:Y:S02]  /*341c0*/  STL.64 [R1+0x558], R142 ;  /* 0x0005588e01007387 */ /* 0x0003e40000100a00 */
[----:B------:R-:W-:Y:S02]  /*341d0*/  IADD3.X R139, PT, PT, R175, R135, RZ, P3, !PT ;  /* 0x00000087af8b7210 */ /* 0x000fe40001ffe4ff */
[----:B------:R4:W-:Y:S04]  /*341e0*/  STL.64 [R1+0x598], R140 ;  /* 0x0005988c01007387 */ /* 0x0009e80000100a00 */
[----:B------:R4:W-:Y:S01]  /*341f0*/  LDGSTS.E [R137+0x63f80], desc[UR22][R140.64], P2 ;  /* 0x63f800008c897fae */ /* 0x0009e200091a1016 */
[----:B-1----:R-:W-:-:S03]  /*34200*/  IADD3 R142, P3, PT, R176, R134, RZ ;  /* 0x00000086b08e7210 */ /* 0x002fc60007f7e0ff */
[----:B------:R1:W-:Y:S02]  /*34210*/  STL.64 [R1+0x5d8], R138 ;  /* 0x0005d88a01007387 */ /* 0x0003e40000100a00 */
[----:B------:R-:W-:Y:S02]  /*34220*/  IMAD.X R143, R177, 0x1, R135, P3 ;  /* 0x00000001b18f7824 */ /* 0x000fe400018e0687 */
[----:B------:R1:W-:Y:S01]  /*34230*/  LDGSTS.E [R137+0x64380], desc[UR22][R138.64], P2 ;  /* 0x643800008a897fae */ /* 0x0003e200091a1016 */
[----:B----4-:R-:W-:-:S03]  /*34240*/  IADD3 R140, P3, PT, R186, R134, RZ ;  /* 0x00000086ba8c7210 */ /* 0x010fc60007f7e0ff */
[----:B------:R2:W-:Y:S02]  /*34250*/  STL.64 [R1+0x618], R142 ;  /* 0x0006188e01007387 */ /* 0x0005e40000100a00 */
[----:B------:R-:W-:Y:S02]  /*34260*/  IMAD.X R141, R187, 0x1, R135, P3 ;  /* 0x00000001bb8d7824 */ /* 0x000fe400018e0687 */
[----:B------:R2:W-:Y:S01]  /*34270*/  LDGSTS.E [R137+0x64780], desc[UR22][R142.64], P2 ;  /* 0x647800008e897fae */ /* 0x0005e200091a1016 */
[----:B-1----:R-:W-:-:S03]  /*34280*/  IADD3 R138, P3, PT, R178, R134, RZ ;  /* 0x00000086b28a7210 */ /* 0x002fc60007f7e0ff */
[----:B------:R1:W-:Y:S02]  /*34290*/  STL.64 [R1+0x658], R140 ;  /* 0x0006588c01007387 */ /* 0x0003e40000100a00 */
[----:B------:R-:W-:Y:S02]  /*342a0*/  IMAD.X R139, R179, 0x1, R135, P3 ;  /* 0x00000001b38b7824 */ /* 0x000fe400018e0687 */
[----:B------:R1:W-:Y:S04]  /*342b0*/  LDGSTS.E [R137+0x64b80], desc[UR22][R140.64], P2 ;  /* 0x64b800008c897fae */ /* 0x0003e800091a1016 */
[----:B------:R5:W-:Y:S04]  /*342c0*/  STL.64 [R1+0x698], R138 ;  /* 0x0006988a01007387 */ /* 0x000be80000100a00 */
[----:B------:R5:W-:Y:S01]  /*342d0*/  LDGSTS.E [R137+0x64f80], desc[UR22][R138.64], P2 ;  /* 0x64f800008a897fae */ /* 0x000be200091a1016 */
[----:B------:R-:W-:Y:S01]  /*342e0*/  UMOV UR6, URZ ;  /* 0x000000ff00067c82 */ /* 0x000fe20008000000 */
[----:B--2---:R-:W-:-:S05]  /*342f0*/  IADD3 R142, P3, PT, R180, R134, RZ ;  /* 0x00000086b48e7210 */ /* 0x004fca0007f7e0ff */
[----:B------:R-:W-:Y:S01]  /*34300*/  IMAD.X R143, R181, 0x1, R135, P3 ;  /* 0x00000001b58f7824 */ /* 0x000fe200018e0687 */
[----:B-1----:R-:W-:-:S04]  /*34310*/  IADD3 R140, P3, PT, R188, R134, RZ ;  /* 0x00000086bc8c7210 */ /* 0x002fc80007f7e0ff */
[----:B------:R-:W-:Y:S01]  /*34320*/  IADD3.X R141, PT, PT, R189, R135, RZ, P3, !PT ;  /* 0x00000087bd8d7210 */ /* 0x000fe20001ffe4ff */
[----:B------:R1:W-:Y:S04]  /*34330*/  STL.64 [R1+0x6d8], R142 ;  /* 0x0006d88e01007387 */ /* 0x0003e80000100a00 */
[----:B------:R1:W-:Y:S04]  /*34340*/  LDGSTS.E [R137+0x65380], desc[UR22][R142.64], P2 ;  /* 0x653800008e897fae */ /* 0x0003e800091a1016 */
[----:B------:R3:W-:Y:S04]  /*34350*/  STL.64 [R1+0x718], R140 ;  /* 0x0007188c01007387 */ /* 0x0007e80000100a00 */
[----:B------:R3:W-:Y:S01]  /*34360*/  LDGSTS.E [R137+0x65780], desc[UR22][R140.64], P2 ;  /* 0x657800008c897fae */ /* 0x0007e200091a1016 */
[----:B-----5:R-:W-:-:S05]  /*34370*/  IADD3 R138, P3, PT, R182, R134, RZ ;  /* 0x00000086b68a7210 */ /* 0x020fca0007f7e0ff */
[----:B------:R-:W-:Y:S01]  /*34380*/  IMAD.X R139, R183, 0x1, R135, P3 ;  /* 0x00000001b78b7824 */ /* 0x000fe200018e0687 */
[----:B-1----:R-:W-:-:S04]  /*34390*/  IADD3 R142, P3, PT, R184, R134, RZ ;  /* 0x00000086b88e7210 */ /* 0x002fc80007f7e0ff */
        /* <DEDUP_REMOVED lines=19> */
[----:B--2---:R-:W-:-:S03]  /*344d0*/  IADD3 R138, P3, PT, R192, R134, RZ ;  /* 0x00000086c08a7210 */ /* 0x004fc60007f7e0ff */
[----:B------:R2:W-:Y:S02]  /*344e0*/  STL.64 [R1+0x898], R140 ;  /* 0x0008988c01007387 */ /* 0x0005e40000100a00 */
[----:B------:R-:W-:Y:S02]  /*344f0*/  IMAD.X R139, R193, 0x1, R135, P3 ;  /* 0x00000001c18b7824 */ /* 0x000fe400018e0687 */
        /* <DEDUP_REMOVED lines=10> */
[----:B------:R2:W-:Y:S01]  /*345a0*/  STL.64 [R1+0x968], R140 ;  /* 0x0009688c01007387 */ /* 0x0005e20000100a00 */
[----:B------:R-:W-:-:S03]  /*345b0*/  IADD3.X R139, PT, PT, R145, R135, RZ, P3, !PT ;  /* 0x00000087918b7210 */ /* 0x000fc60001ffe4ff */
[----:B------:R2:W-:Y:S04]  /*345c0*/  LDGSTS.E [R137+0x67b80], desc[UR22][R140.64], P2 ;  /* 0x67b800008c897fae */ /* 0x0005e800091a1016 */
[----:B------:R2:W-:Y:S04]  /*345d0*/  STL.64 [R1+0xa38], R138 ;  /* 0x000a388a01007387 */ /* 0x0005e80000100a00 */
[----:B------:R2:W-:Y:S01]  /*345e0*/  LDGSTS.E [R137+0x67f80], desc[UR22][R138.64], P2 ;  /* 0x67f800008a897fae */ /* 0x0005e200091a1016 */
[----:B------:R-:W-:-:S03]  /*345f0*/  ISETP.GE.AND P2, PT, R252, 0x100, PT ;  /* 0x00000100fc00780c */ /* 0x000fc60003f46270 */
[----:B------:R-:W0:Y:S01]  /*34600*/  LDGDEPBAR ;  /* 0x00000000000079af */ /* 0x000e220000000000 */
[----:B------:R-:W-:-:S09]  /*34610*/  ISETP.GE.AND P3, PT, R252, 0x80, PT ;  /* 0x00000080fc00780c */ /* 0x000fd20003f66270 */
[----:B--2---:R-:W-:Y:S05]  /*34620*/  @!P2 BRA `(.L_x_8) ;  /* 0x0000015400c0a947 */ /* 0x004fea0003800000 */
[----:B------:R-:W-:Y:S01]  /*34630*/  STL [R1+0xa30], R94 ;  /* 0x000a305e01007387 */ /* 0x000fe20000100800 */
[----:B------:R-:W-:Y:S01]  /*34640*/  MOV R164, R89 ;  /* 0x0000005900a47202 */ /* 0x000fe20000000f00 */
[----:B------:R-:W-:Y:S01]  /*34650*/  IMAD.MOV.U32 R151, RZ, RZ, R112 ;  /* 0x000000ffff977224 */ /* 0x000fe200078e0070 */
[----:B------:R-:W-:Y:S01]  /*34660*/  MOV R159, R96 ;  /* 0x00000060009f7202 */ /* 0x000fe20000000f00 */
[----:B------:R-:W-:Y:S01]  /*34670*/  STL [R1+0xa2c], R92 ;  /* 0x000a2c5c01007387 */ /* 0x000fe20000100800 */
[----:B------:R-:W-:Y:S01]  /*34680*/  IMAD.MOV.U32 R152, RZ, RZ, R113 ;  /* 0x000000ffff987224 */ /* 0x000fe200078e0071 */
[----:B------:R-:W-:Y:S01]  /*34690*/  MOV R149, R116 ;  /* 0x0000007400957202 */ /* 0x000fe20000000f00 */
[----:B------:R-:W-:Y:S01]  /*346a0*/  IMAD.MOV.U32 R160, RZ, RZ, R97 ;  /* 0x000000ffffa07224 */ /* 0x000fe200078e0061 */
[----:B------:R-:W-:Y:S01]  /*346b0*/  STL [R1+0xa28], R90 ;  /* 0x000a285a01007387 */ /* 0x000fe20000100800 */
[----:B------:R-:W-:Y:S01]  /*346c0*/  IMAD.MOV.U32 R150, RZ, RZ, R117 ;  /* 0x000000ffff967224 */ /* 0x000fe200078e0075 */
[----:B------:R-:W-:Y:S01]  /*346d0*/  SHF.R.S32.HI R250, RZ, 0x1f, R252 ;  /* 0x0000001ffffa7819 */ /* 0x000fe200000114fc */
[----:B------:R-:W-:Y:S01]  /*346e0*/  IMAD.MOV.U32 R162, RZ, RZ, R93 ;  /* 0x000000ffffa27224 */ /* 0x000fe200078e005d */
[----:B------:R1:W-:Y:S01]  /*346f0*/  STL [R1+0xa24], R88 ;  /* 0x000a245801007387 */ /* 0x0003e20000100800 */
[----:B------:R-:W-:Y:S01]  /*34700*/  IMAD.MOV.U32 R165, RZ, RZ, R87 ;  /* 0x000000ffffa57224 */ /* 0x000fe200078e0057 */
[----:B------:R-:W-:Y:S01]  /*34710*/  LEA.HI R250, R250, R252, RZ, 0x7 ;  /* 0x000000fcfafa7211 */ /* 0x000fe200078f38ff */
[----:B------:R-:W-:Y:S01]  /*34720*/  IMAD.MOV.U32 R167, RZ, RZ, R83 ;  /* 0x000000ffffa77224 */ /* 0x000fe200078e0053 */
[----:B------:R2:W-:Y:S01]  /*34730*/  STL [R1+0xa20], R86 ;  /* 0x000a205601007387 */ /* 0x0005e20000100800 */
[----:B------:R-:W-:Y:S01]  /*34740*/  IMAD.MOV.U32 R155, RZ, RZ, R104 ;  /* 0x000000ffff9b7224 */ /* 0x000fe200078e0068 */
[----:B------:R-:W-:Y:S01]  /*34750*/  MOV R174, R69 ;  /* 0x0000004500ae7202 */ /* 0x000fe20000000f00 */
[----:B------:R-:W-:Y:S01]  /*34760*/  IMAD.MOV.U32 R156, RZ, RZ, R105 ;  /* 0x000000ffff9c7224 */ /* 0x000fe200078e0069 */
[----:B------:R-:W-:Y:S01]  /*34770*/  STL [R1+0xa1c], R84 ;  /* 0x000a1c5401007387 */ /* 0x000fe20000100800 */
[----:B------:R-:W-:Y:S01]  /*34780*/  IMAD.MOV.U32 R161, RZ, RZ, R95 ;  /* 0x000000ffffa17224 */ /* 0x000fe200078e005f */
[----:B------:R-:W-:Y:S01]  /*34790*/  MOV R179, R59 ;  /* 0x0000003b00b37202 */ /* 0x000fe20000000f00 */
        /* <DEDUP_REMOVED lines=30> */
[----:B------:R-:W-:-:S02]  /*34980*/  IMAD.MOV.U32 R147, RZ, RZ, R120 ;  /* 0x000000ffff937224 */ /* 0x000fc400078e0078 */
[----:B------:R-:W-:Y:S01]  /*34990*/  IMAD.MOV.U32 R148, RZ, RZ, R121 ;  /* 0x000000ffff947224 */ /* 0x000fe200078e0079 */
[----:B------:R1:W-:Y:S01]  /*349a0*/  STL [R1+0x9f8], R66 ;  /* 0x0009f84201007387 */ /* 0x0003e20000100800 */
[----:B------:R-:W-:Y:S02]  /*349b0*/  IMAD.MOV.U32 R145, RZ, RZ, R124 ;  /* 0x000000ffff917224 */ /* 0x000fe400078e007c */
[----:B------:R-:W-:Y:S01]  /*349c0*/  IMAD.MOV.U32 R146, RZ, RZ, R125 ;  /* 0x000000ffff927224 */ /* 0x000fe200078e007d */
[----:B------:R-:W-:Y:S01]  /*349d0*/  STL [R1+0x9f4], R64 ;  /* 0x0009f44001007387 */ /* 0x000fe20000100800 */
[----:B------:R-:W-:Y:S02]  /*349e0*/  IMAD.MOV.U32 R136, RZ, RZ, R224 ;  /* 0x000000ffff887224 */ /* 0x000fe400078e00e0 */
[----:B------:R-:W-:Y:S01]  /*349f0*/  IMAD.MOV.U32 R137, RZ, RZ, R225 ;  /* 0x000000ffff897224 */ /* 0x000fe200078e00e1 */
[----:B------:R1:W-:Y:S01]  /*34a00*/  STL [R1+0x9f0], R62 ;  /* 0x0009f03e01007387 */ /* 0x0003e20000100800 */
[----:B------:R-:W-:-:S02]  /*34a10*/  IMAD.MOV.U32 R251, RZ, RZ, R222 ;  /* 0x000000fffffb7224 */ /* 0x000fc400078e00de */
[----:B------:R-:W-:Y:S01]  /*34a20*/  IMAD.MOV.U32 R138, RZ, RZ, R223 ;  /* 0x000000ffff8a7224 */ /* 0x000fe200078e00df */
[----:B------:R-:W-:Y:S01]  /*34a30*/  STL [R1+0x9ec], R60 ;  /* 0x0009ec3c01007387 */ /* 0x000fe20000100800 */
[----:B------:R-:W-:Y:S02]  /*34a40*/  IMAD.MOV.U32 R140, RZ, RZ, R221 ;  /* 0x000000ffff8c7224 */ /* 0x000fe400078e00dd */
[----:B------:R-:W-:Y:S01]  /*34a50*/  IMAD.MOV.U32 R141, RZ, RZ, R218 ;  /* 0x000000ffff8d7224 */ /* 0x000fe200078e00da */
[----:B------:R-:W-:Y:S01]  /*34a60*/  STL [R1+0x9e8], R58 ;  /* 0x0009e83a01007387 */ /* 0x000fe20000100800 */
[----:B------:R-:W-:Y:S02]  /*34a70*/  IMAD.MOV.U32 R142, RZ, RZ, R219 ;  /* 0x000000ffff8e7224 */ /* 0x000fe400078e00db */
[----:B------:R-:W-:Y:S01]  /*34a80*/  IMAD.MOV.U32 R180, RZ, RZ, R57 ;  /* 0x000000ffffb47224 */ /* 0x000fe200078e0039 */
[----:B------:R-:W-:Y:S01]  /*34a90*/  STL [R1+0x9e4], R56 ;  /* 0x0009e43801007387 */ /* 0x000fe20000100800 */
        /* <DEDUP_REMOVED lines=21> */
[----:B------:R-:W-:-:S03]  /*34bf0*/  IMAD.MOV.U32 R198, RZ, RZ, R21 ;  /* 0x000000ffffc67224 */ /* 0x000fc600078e0015 */
[----:B------:R-:W-:Y:S04]  /*34c00*/  STL [R1+0x9c4], R40 ;  /* 0x0009c42801007387 */ /* 0x000fe80000100800 */
        /* <DEDUP_REMOVED lines=11> */
[----:B-1----:R-:W5:Y:S04]  /*34cc0*/  LDL.LU.64 R88, [R1+0x290] ;  /* 0x0002900001587983 */ /* 0x002f680000300a00 */
[----:B------:R-:W5:Y:S04]  /*34cd0*/  LDL.LU.64 R112, [R1+0x2d0] ;  /* 0x0002d00001707983 */ /* 0x000f680000300a00 */
[----:B------:R-:W5:Y:S04]  /*34ce0*/  LDL.LU.64 R96, [R1+0x318] ;  /* 0x0003180001607983 */ /* 0x000f680000300a00 */
[----:B------:R-:W5:Y:S04]  /*34cf0*/  LDL.LU.64 R116, [R1+0x298] ;  /* 0x0002980001747983 */ /* 0x000f680000300a00 */
[----:B------:R-:W5:Y:S04]  /*34d00*/  LDL.LU.64 R92, [R1+0x2d8] ;  /* 0x0002d800015c7983 */ /* 0x000f680000300a00 */
[----:B--2---:R-:W2:Y:S04]  /*34d10*/  LDL.LU.64 R86, [R1+0x1c8] ;  /* 0x0001c80001567983 */ /* 0x004ea80000300a00 */
[----:B---3--:R-:W3:Y:S04]  /*34d20*/  LDL.LU.64 R82, [R1+0x250] ;  /* 0x0002500001527983 */ /* 0x008ee80000300a00 */
[----:B------:R-:W2:Y:S04]  /*34d30*/  LDL.LU.64 R104, [R1+0x358] ;  /* 0x0003580001687983 */ /* 0x000ea80000300a00 */
[----:B------:R-:W2:Y:S01]  /*34d40*/  LDL.LU.64 R94, [R1+0x310] ;  /* 0x00031000015e7983 */ /* 0x000ea20000300a00 */
[----:B------:R-:W-:Y:S01]  /*34d50*/  MOV R100, R236 ;  /* 0x000000ec00647202 */ /* 0x000fe20000000f00 */
[----:B----4-:R-:W-:Y:S01]  /*34d60*/  IMAD.MOV.U32 R74, RZ, RZ, R202 ;  /* 0x000000ffff4a7224 */ /* 0x010fe200078e00ca */
[----:B------:R-:W-:Y:S01]  /*34d70*/  MOV R80, R212 ;  /* 0x000000d400507202 */ /* 0x000fe20000000f00 */
[----:B-----5:R-:W4:Y:S01]  /*34d80*/  LDL.LU.64 R70, [R1] ;  /* 0x0000000001467983 */ /* 0x020f220000300a00 */
[----:B------:R-:W-:Y:S01]  /*34d90*/  IMAD.MOV.U32 R75, RZ, RZ, R203 ;  /* 0x000000ffff4b7224 */ /* 0x000fe200078e00cb */
[----:B------:R-:W-:Y:S01]  /*34da0*/  MOV R109, R227 ;  /* 0x000000e3006d7202 */ /* 0x000fe20000000f00 */
[----:B------:R-:W-:Y:S01]  /*34db0*/  IMAD.MOV.U32 R81, RZ, RZ, R213 ;  /* 0x000000ffff517224 */ /* 0x000fe200078e00d5 */
[----:B------:R-:W5:Y:S01]  /*34dc0*/  LDL.LU.64 R72, [R1+0x8] ;  /* 0x0000080001487983 */ /* 0x000f620000300a00 */
[----:B------:R-:W-:Y:S01]  /*34dd0*/  IMAD.MOV.U32 R90, RZ, RZ, R228 ;  /* 0x000000ffff5a7224 */ /* 0x000fe200078e00e4 */
[----:B------:R-:W-:Y:S01]  /*34de0*/  MOV R120, R200 ;  /* 0x000000c800787202 */ /* 0x000fe20000000f00 */
[----:B------:R-:W-:Y:S01]  /*34df0*/  IMAD.MOV.U32 R91, RZ, RZ, R229 ;  /* 0x000000ffff5b7224 */ /* 0x000fe200078e00e5 */
[----:B------:R-:W2:Y:S01]  /*34e00*/  LDL.LU.64 R66, [R1+0x10] ;  /* 0x0000100001427983 */ /* 0x000ea20000300a00 */
[----:B------:R-:W-:Y:S01]  /*34e10*/  IMAD.MOV.U32 R84, RZ, RZ, R216 ;  /* 0x000000ffff547224 */ /* 0x000fe200078e00d8 */
[----:B------:R-:W-:Y:S01]  /*34e20*/  MOV R125, R207 ;  /* 0x000000cf007d7202 */ /* 0x000fe20000000f00 */
[----:B------:R-:W-:Y:S01]  /*34e30*/  IMAD.MOV.U32 R85, RZ, RZ, R217 ;  /* 0x000000ffff557224 */ /* 0x000fe200078e00d9 */
[----:B------:R-:W2:Y:S01]  /*34e40*/  LDL.LU.64 R62, [R1+0x18] ;  /* 0x00001800013e7983 */ /* 0x000ea20000300a00 */
[----:B------:R-:W-:Y:S01]  /*34e50*/  MOV R236, R238 ;  /* 0x000000ee00ec7202 */ /* 0x000fe20000000f00 */
[----:B------:R-:W-:-:S02]  /*34e60*/  IMAD.MOV.U32 R238, RZ, RZ, R240 ;  /* 0x000000ffffee7224 */ /* 0x000fc400078e00f0 */
[----:B------:R-:W2:Y:S01]  /*34e70*/  LDL.LU.64 R64, [R1+0x20] ;  /* 0x0000200001407983 */ /* 0x000ea20000300a00 */
[----:B------:R-:W-:Y:S02]  /*34e80*/  IMAD.MOV.U32 R240, RZ, RZ, R242 ;  /* 0x000000fffff07224 */ /* 0x000fe400078e00f2 */
[----:B------:R-:W-:Y:S02]  /*34e90*/  IMAD.MOV.U32 R242, RZ, RZ, R244 ;  /* 0x000000fffff27224 */ /* 0x000fe400078e00f4 */
[----:B------:R-:W-:Y:S01]  /*34ea0*/  IMAD.MOV.U32 R244, RZ, RZ, R246 ;  /* 0x000000fffff47224 */ /* 0x000fe200078e00f6 */
[----:B------:R-:W-:Y:S01]  /*34eb0*/  MOV R246, R248 ;  /* 0x000000f800f67202 */ /* 0x000fe20000000f00 */
[----:B------:R-:W-:Y:S01]  /*34ec0*/  IMAD.MOV.U32 R76, RZ, RZ, R204 ;  /* 0x000000ffff4c7224 */ /* 0x000fe200078e00cc */
[----:B------:R-:W-:Y:S01]  /*34ed0*/  MOV R212, R4 ;  /* 0x0000000400d47202 */ /* 0x000fe20000000f00 */
[----:B------:R-:W-:Y:S02]  /*34ee0*/  IMAD.MOV.U32 R77, RZ, RZ, R205 ;  /* 0x000000ffff4d7224 */ /* 0x000fe400078e00cd */
[----:B------:R-:W-:-:S02]  /*34ef0*/  IMAD.MOV.U32 R78, RZ, RZ, R214 ;  /* 0x000000ffff4e7224 */ /* 0x000fc400078e00d6 */
[----:B------:R-:W-:Y:S02]  /*34f00*/  IMAD.MOV.U32 R79, RZ, RZ, R215 ;  /* 0x000000ffff4f7224 */ /* 0x000fe400078e00d7 */
[----:B------:R-:W-:Y:S02]  /*34f10*/  IMAD.MOV.U32 R101, RZ, RZ, R237 ;  /* 0x000000ffff657224 */ /* 0x000fe400078e00ed */
[----:B------:R-:W-:Y:S02]  /*34f20*/  IMAD.MOV.U32 R108, RZ, RZ, R226 ;  /* 0x000000ffff6c7224 */ /* 0x000fe400078e00e2 */
[----:B------:R-:W-:Y:S02]  /*34f30*/  IMAD.MOV.U32 R128, RZ, RZ, R210 ;  /* 0x000000ffff807224 */ /* 0x000fe400078e00d2 */
[----:B------:R-:W-:Y:S02]  /*34f40*/  IMAD.MOV.U32 R129, RZ, RZ, R211 ;  /* 0x000000ffff817224 */ /* 0x000fe400078e00d3 */
[----:B------:R-:W-:-:S02]  /*34f50*/  IMAD.MOV.U32 R121, RZ, RZ, R201 ;  /* 0x000000ffff797224 */ /* 0x000fc400078e00c9 */
[----:B------:R-:W-:Y:S02]  /*34f60*/  IMAD.MOV.U32 R124, RZ, RZ, R206 ;  /* 0x000000ffff7c7224 */ /* 0x000fe400078e00ce */
[----:B----4-:R-:W-:Y:S02]  /*34f70*/  IMAD.MOV.U32 R252, RZ, RZ, R70 ;  /* 0x000000fffffc7224 */ /* 0x010fe400078e0046 */
[----:B------:R-:W-:Y:S02]  /*34f80*/  IMAD.MOV.U32 R248, RZ, RZ, R71 ;  /* 0x000000fffff87224 */ /* 0x000fe400078e0047 */
[----:B------:R-:W4:Y:S01]  /*34f90*/  LDL.LU.64 R70, [R1+0x28] ;  /* 0x0000280001467983 */ /* 0x000f220000300a00 */
[----:B-----5:R-:W-:-:S03]  /*34fa0*/  IMAD.MOV.U32 R4, RZ, RZ, R73 ;  /* 0x000000ffff047224 */ /* 0x020fc600078e0049 */
[----:B------:R-:W5:Y:S04]  /*34fb0*/  LDL.LU.64 R68, [R1+0x38] ;  /* 0x0000380001447983 */ /* 0x000f680000300a00 */
[----:B------:R1:W-:Y:S04]  /*34fc0*/  STL [R1+0x4], R72 ;  /* 0x0000044801007387 */ /* 0x0003e80000100800 */
[----:B-1----:R-:W3:Y:S04]  /*34fd0*/  LDL.LU.64 R72, [R1+0x30] ;  /* 0x0000300001487983 */ /* 0x002ee80000300a00 */
[----:B------:R1:W-:Y:S04]  /*34fe0*/  STL [R1], R4 ;  /* 0x0000000401007387 */ /* 0x0003e80000100800 */
[----:B--2---:R2:W-:Y:S01]  /*34ff0*/  STL [R1+0xc], R66 ;  /* 0x00000c4201007387 */ /* 0x0045e20000100800 */
[----:B-1----:R-:W-:-:S05]  /*35000*/  MOV R4, R67 ;  /* 0x0000004300047202 */ /* 0x002fca0000000f00 */
[----:B------:R1:W-:Y:S04]  /*35010*/  STL [R1+0x8], R4 ;  /* 0x0000080401007387 */ /* 0x0003e80000100800 */
[----:B------:R-:W-:Y:S04]  /*35020*/  STL [R1+0x14], R62 ;  /* 0x0000143e01007387 */ /* 0x000fe80000100800 */
[----:B--2---:R-:W2:Y:S01]  /*35030*/  LDL.LU.64 R66, [R1+0x40] ;  /* 0x0000400001427983 */ /* 0x004ea20000300a00 */
[----:B-1----:R-:W-:-:S03]  /*35040*/  IMAD.MOV.U32 R4, RZ, RZ, R63 ;  /* 0x000000ffff047224 */ /* 0x002fc600078e003f */
[----:B------:R-:W-:Y:S04]  /*35050*/  STL [R1+0x1c], R64 ;  /* 0x00001c4001007387 */ /* 0x000fe80000100800 */
[----:B------:R1:W-:Y:S02]  /*35060*/  STL [R1+0x10], R4 ;  /* 0x0000100401007387 */ /* 0x0003e40000100800 */
[----:B-1----:R-:W-:-:S05]  /*35070*/  IMAD.MOV.U32 R4, RZ, RZ, R65 ;  /* 0x000000ffff047224 */ /* 0x002fca00078e0041 */
[----:B------:R4:W-:Y:S02]  /*35080*/  STL [R1+0x18], R4 ;  /* 0x0000180401007387 */ /* 0x0009e40000100800 */
[----:B----4-:R-:W-:Y:S02]  /*35090*/  IMAD.MOV.U32 R4, RZ, RZ, R71 ;  /* 0x000000ffff047224 */ /* 0x010fe400078e0047 */
[----:B------:R-:W-:Y:S04]  /*350a0*/  STL [R1+0x24], R70 ;  /* 0x0000244601007387 */ /* 0x000fe80000100800 */
[----:B------:R-:W4:Y:S04]  /*350b0*/  LDL.LU.64 R62, [R1+0xa0] ;  /* 0x0000a000013e7983 */ /* 0x000f280000300a00 */
[----:B---3--:R-:W-:Y:S04]  /*350c0*/  STL [R1+0x2c], R72 ;  /* 0x00002c4801007387 */ /* 0x008fe80000100800 */
[----:B------:R1:W-:Y:S04]  /*350d0*/  STL [R1+0x20], R4 ;  /* 0x0000200401007387 */ /* 0x0003e80000100800 */
[----:B------:R-:W3:Y:S01]  /*350e0*/  LDL.LU.64 R64, [R1+0x60] ;  /* 0x0000600001407983 */ /* 0x000ee20000300a00 */
[----:B-1----:R-:W-:-:S05]  /*350f0*/  IMAD.MOV.U32 R4, RZ, RZ, R73 ;  /* 0x000000ffff047224 */ /* 0x002fca00078e0049 */
[----:B------:R1:W-:Y:S04]  /*35100*/  STL [R1+0x28], R4 ;  /* 0x0000280401007387 */ /* 0x0003e80000100800 */
[----:B------:R-:W4:Y:S04]  /*35110*/  LDL.LU.64 R70, [R1+0x78] ;  /* 0x0000780001467983 */ /* 0x000f280000300a00 */
[----:B-----5:R5:W-:Y:S04]  /*35120*/  STL [R1+0x34], R68 ;  /* 0x0000344401007387 */ /* 0x020be80000100800 */
[----:B------:R-:W4:Y:S01]  /*35130*/  LDL.LU.64 R72, [R1+0x90] ;  /* 0x0000900001487983 */ /* 0x000f220000300a00 */
[----:B-1----:R-:W-:-:S03]  /*35140*/  MOV R4, R69 ;  /* 0x0000004500047202 */ /* 0x002fc60000000f00 */
[----:B--2---:R-:W-:Y:S04]  /*35150*/  STL [R1+0x3c], R66 ;  /* 0x00003c4201007387 */ /* 0x004fe80000100800 */
[----:B------:R1:W-:Y:S04]  /*35160*/  STL [R1+0x30], R4 ;  /* 0x0000300401007387 */ /* 0x0003e80000100800 */
[----:B------:R-:W2:Y:S04]  /*35170*/  LDL.LU.64 R58, [R1+0x98] ;  /* 0x00009800013a7983 */ /* 0x000ea80000300a00 */
[----:B-----5:R-:W5:Y:S01]  /*35180*/  LDL.LU.64 R68, [R1+0xa8] ;  /* 0x0000a80001447983 */ /* 0x020f620000300a00 */
[----:B-1----:R-:W-:-:S03]  /*35190*/  IMAD.MOV.U32 R4, RZ, RZ, R67 ;  /* 0x000000ffff047224 */ /* 0x002fc600078e0043 */
[----:B------:R-:W2:Y:S04]  /*351a0*/  LDL.LU.64 R66, [R1+0xc8] ;  /* 0x0000c80001427983 */ /* 0x000ea80000300a00 */
[----:B------:R3:W-:Y:S02]  /*351b0*/  STL [R1+0x38], R4 ;  /* 0x0000380401007387 */ /* 0x0007e40000100800 */
[----:B---3--:R-:W-:Y:S02]  /*351c0*/  IMAD.MOV.U32 R4, RZ, RZ, R65 ;  /* 0x000000ffff047224 */ /* 0x008fe400078e0041 */
[----:B------:R-:W-:Y:S04]  /*351d0*/  STL [R1+0x44], R64 ;  /* 0x0000444001007387 */ /* 0x000fe80000100800 */
[----:B------:R4:W-:Y:S02]  /*351e0*/  STL [R1+0x40], R4 ;  /* 0x0000400401007387 */ /* 0x0009e40000100800 */
[----:B----4-:R-:W-:-:S02]  /*351f0*/  IMAD.MOV.U32 R4, RZ, RZ, R71 ;  /* 0x000000ffff047224 */ /* 0x010fc400078e0047 */
[----:B------:R1:W-:Y:S04]  /*35200*/  STL [R1+0x4c], R70 ;  /* 0x00004c4601007387 */ /* 0x0003e80000100800 */
[----:B------:R3:W-:Y:S04]  /*35210*/  STL [R1+0x48], R4 ;  /* 0x0000480401007387 */ /* 0x0007e80000100800 */
[----:B------:R-:W-:Y:S04]  /*35220*/  STL [R1+0x54], R72 ;  /* 0x0000544801007387 */ /* 0x000fe80000100800 */
[----:B-1----:R-:W4:Y:S01]  /*35230*/  LDL.LU.64 R70, [R1+0xb0] ;  /* 0x0000b00001467983 */ /* 0x002f220000300a00 */
[----:B---3--:R-:W-:-:S05]  /*35240*/  IMAD.MOV.U32 R4, RZ, RZ, R73 ;  /* 0x000000ffff047224 */ /* 0x008fca00078e0049 */
[----:B------:R1:W-:Y:S04]  /*35250*/  STL [R1+0x50], R4 ;  /* 0x0000500401007387 */ /* 0x0003e80000100800 */
[----:B------:R-:W3:Y:S04]  /*35260*/  LDL.LU.64 R64, [R1+0xd0] ;  /* 0x0000d00001407983 */ /* 0x000ee80000300a00 */
[----:B--2---:R-:W-:Y:S01]  /*35270*/  STL [R1+0x5c], R58 ;  /* 0x00005c3a01007387 */ /* 0x004fe20000100800 */
[----:B-1----:R-:W-:-:S03]  /*35280*/  MOV R4, R59 ;  /* 0x0000003b00047202 */ /* 0x002fc60000000f00 */
[----:B------:R-:W2:Y:S04]  /*35290*/  LDL.LU.64 R60, [R1+0xc0] ;  /* 0x0000c000013c7983 */ /* 0x000ea80000300a00 */
[----:B------:R-:W2:Y:S04]  /*352a0*/  LDL.LU.64 R72, [R1+0xe8] ;  /* 0x0000e80001487983 */ /* 0x000ea80000300a00 */
[----:B------:R-:W-:Y:S04]  /*352b0*/  STL [R1+0x64], R62 ;  /* 0x0000643e01007387 */ /* 0x000fe80000100800 */
[----:B------:R1:W-:Y:S04]  /*352c0*/  STL [R1+0x58], R4 ;  /* 0x0000580401007387 */ /* 0x0003e80000100800 */
[----:B-----5:R-:W-:Y:S01]  /*352d0*/  STL [R1+0x6c], R68 ;  /* 0x00006c4401007387 */ /* 0x020fe20000100800 */
[----:B-1----:R-:W-:-:S05]  /*352e0*/  IMAD.MOV.U32 R4, RZ, RZ, R63 ;  /* 0x000000ffff047224 */ /* 0x002fca00078e003f */
[----:B------:R1:W-:Y:S02]  /*352f0*/  STL [R1+0x60], R4 ;  /* 0x0000600401007387 */ /* 0x0003e40000100800 */
[----:B-1----:R-:W-:Y:S02]  /*35300*/  IMAD.MOV.U32 R4, RZ, RZ, R69 ;  /* 0x000000ffff047224 */ /* 0x002fe400078e0045 */
[----:B----4-:R-:W-:Y:S04]  /*35310*/  STL [R1+0x74], R70 ;  /* 0x0000744601007387 */ /* 0x010fe80000100800 */
[----:B------:R1:W-:Y:S04]  /*35320*/  STL [R1+0x68], R4 ;  /* 0x0000680401007387 */ /* 0x0003e80000100800 */
[----:B------:R-:W4:Y:S01]  /*35330*/  LDL.LU.64 R68, [R1+0xd8] ;  /* 0x0000d80001447983 */ /* 0x000f220000300a00 */
[----:B-1----:R-:W-:-:S05]  /*35340*/  IMAD.MOV.U32 R4, RZ, RZ, R71 ;  /* 0x000000ffff047224 */ /* 0x002fca00078e0047 */
[----:B------:R2:W-:Y:S04]  /*35350*/  STL [R1+0x70], R4 ;  /* 0x0000700401007387 */ /* 0x0005e80000100800 */
[----:B------:R-:W5:Y:S04]  /*35360*/  LDL.LU.64 R70, [R1+0xe0] ;  /* 0x0000e00001467983 */ /* 0x000f680000300a00 */
[----:B------:R-:W5:Y:S01]  /*35370*/  LDL.LU.64 R62, [R1+0xf8] ;  /* 0x0000f800013e7983 */ /* 0x000f620000300a00 */
[----:B--2---:R-:W-:-:S03]  /*35380*/  IMAD.MOV.U32 R4, RZ, RZ, R61 ;  /* 0x000000ffff047224 */ /* 0x004fc600078e003d */
[----:B------:R-:W-:Y:S04]  /*35390*/  STL [R1+0x7c], R60 ;  /* 0x00007c3c01007387 */ /* 0x000fe80000100800 */
[----:B------:R-:W-:Y:S04]  /*353a0*/  STL [R1+0x84], R66 ;  /* 0x0000844201007387 */ /* 0x000fe80000100800 */
[----:B------:R1:W-:Y:S04]  /*353b0*/  STL [R1+0x78], R4 ;  /* 0x0000780401007387 */ /* 0x0003e80000100800 */
[----:B---3--:R-:W-:Y:S01]  /*353c0*/  STL [R1+0x8c], R64 ;  /* 0x00008c4001007387 */ /* 0x008fe20000100800 */
[----:B-1----:R-:W-:-:S05]  /*353d0*/  MOV R4, R67 ;  /* 0x0000004300047202 */ /* 0x002fca0000000f00 */
[----:B------:R1:W-:Y:S04]  /*353e0*/  STL [R1+0x80], R4 ;  /* 0x0000800401007387 */ /* 0x0003e80000100800 */
[----:B------:R-:W2:Y:S01]  /*353f0*/  LDL.LU.64 R66, [R1+0x100] ;  /* 0x0001000001427983 */ /* 0x000ea20000300a00 */
[----:B-1----:R-:W-:-:S03]  /*35400*/  IMAD.MOV.U32 R4, RZ, RZ, R65 ;  /* 0x000000ffff047224 */ /* 0x002fc600078e0041 */
[----:B----4-:R-:W-:Y:S04]  /*35410*/  STL [R1+0x94], R68 ;  /* 0x0000944401007387 */ /* 0x010fe80000100800 */
[----:B------:R1:W-:Y:S02]  /*35420*/  STL [R1+0x88], R4 ;  /* 0x0000880401007387 */ /* 0x0003e40000100800 */
[----:B-1----:R-:W-:-:S05]  /*35430*/  IMAD.MOV.U32 R4, RZ, RZ, R69 ;  /* 0x000000ffff047224 */ /* 0x002fca00078e0045 */
[----:B------:R1:W-:Y:S04]  /*35440*/  STL [R1+0x90], R4 ;  /* 0x0000900401007387 */ /* 0x0003e80000100800 */
[----:B------:R-:W3:Y:S04]  /*35450*/  LDL.LU.64 R64, [R1+0x130] ;  /* 0x0001300001407983 */ /* 0x000ee80000300a00 */
[----:B-----5:R4:W-:Y:S01]  /*35460*/  STL [R1+0x9c], R70 ;  /* 0x00009c4601007387 */ /* 0x0209e20000100800 */
[----:B-1----:R-:W-:-:S03]  /*35470*/  IMAD.MOV.U32 R4, RZ, RZ, R71 ;  /* 0x000000ffff047224 */ /* 0x002fc600078e0047 */
[----:B------:R-:W5:Y:S04]  /*35480*/  LDL.LU.64 R68, [R1+0x108] ;  /* 0x0001080001447983 */ /* 0x000f680000300a00 */
[----:B------:R1:W-:Y:S04]  /*35490*/  STL [R1+0x98], R4 ;  /* 0x0000980401007387 */ /* 0x0003e80000100800 */
[----:B------:R2:W-:Y:S04]  /*354a0*/  STL [R1+0xa4], R72 ;  /* 0x0000a44801007387 */ /* 0x0005e80000100800 */
[----:B----4-:R-:W4:Y:S01]  /*354b0*/  LDL.LU.64 R70, [R1+0x110] ;  /* 0x0001100001467983 */ /* 0x010f220000300a00 */
[----:B-1----:R-:W-:-:S03]  /*354c0*/  IMAD.MOV.U32 R4, RZ, RZ, R73 ;  /* 0x000000ffff047224 */ /* 0x002fc600078e0049 */
[----:B------:R-:W-:Y:S04]  /*354d0*/  STL [R1+0xac], R62 ;  /* 0x0000ac3e01007387 */ /* 0x000fe80000100800 */
[----:B------:R1:W-:Y:S04]  /*354e0*/  STL [R1+0xa0], R4 ;  /* 0x0000a00401007387 */ /* 0x0003e80000100800 */
[----:B--2---:R-:W2:Y:S01]  /*354f0*/  LDL.LU.64 R72, [R1+0x118] ;  /* 0x0001180001487983 */ /* 0x004ea20000300a00 */
[----:B-1----:R-:W-:-:S03]  /*35500*/  MOV R4, R63 ;  /* 0x0000003f00047202 */ /* 0x002fc60000000f00 */
[----:B------:R-:W-:Y:S04]  /*35510*/  STL [R1+0xb4], R66 ;  /* 0x0000b44201007387 */ /* 0x000fe80000100800 */
[----:B------:R1:W-:Y:S04]  /*35520*/  STL [R1+0xa8], R4 ;  /* 0x0000a80401007387 */ /* 0x0003e80000100800 */
[----:B------:R-:W3:Y:S04]  /*35530*/  LDL.LU.64 R62, [R1+0x150] ;  /* 0x00015000013e7983 */ /* 0x000ee80000300a00 */
[----:B------:R-:W3:Y:S01]  /*35540*/  LDL.LU.64 R60, [R1+0x120] ;  /* 0x00012000013c7983 */ /* 0x000ee20000300a00 */
[----:B-1----:R-:W-:-:S05]  /*35550*/  IMAD.MOV.U32 R4, RZ, RZ, R67 ;  /* 0x000000ffff047224 */ /* 0x002fca00078e0043 */
[----:B------:R5:W-:Y:S02]  /*35560*/  STL [R1+0xb0], R4 ;  /* 0x0000b00401007387 */ /* 0x000be40000100800 */
[----:B-----5:R-:W-:Y:S02]  /*35570*/  IMAD.MOV.U32 R4, RZ, RZ, R69 ;  /* 0x000000ffff047224 */ /* 0x020fe400078e0045 */
[----:B------:R-:W-:Y:S04]  /*35580*/  STL [R1+0xbc], R68 ;  /* 0x0000bc4401007387 */ /* 0x000fe80000100800 */
[----:B------:R1:W-:Y:S04]  /*35590*/  STL [R1+0xb8], R4 ;  /* 0x0000b80401007387 */ /* 0x0003e80000100800 */
[----:B----4-:R-:W-:Y:S01]  /*355a0*/  STL [R1+0xc4], R70 ;  /* 0x0000c44601007387 */ /* 0x010fe20000100800 */
[----:B-1----:R-:W-:-:S03]  /*355b0*/  IMAD.MOV.U32 R4, RZ, RZ, R71 ;  /* 0x000000ffff047224 */ /* 0x002fc600078e0047 */
[----:B------:R-:W4:Y:S04]  /*355c0*/  LDL.LU.64 R66, [R1+0x138] ;  /* 0x0001380001427983 */ /* 0x000f280000300a00 */
[----:B------:R1:W-:Y:S04]  /*355d0*/  STL [R1+0xc0], R4 ;  /* 0x0000c00401007387 */ /* 0x0003e80000100800 */
[----:B--2---:R2:W-:Y:S04]  /*355e0*/  STL [R1+0xcc], R72 ;  /* 0x0000cc4801007387 */ /* 0x0045e80000100800 */
[----:B------:R-:W5:Y:S01]  /*355f0*/  LDL.LU.64 R68, [R1+0x140] ;  /* 0x0001400001447983 */ /* 0x000f620000300a00 */
[----:B-1----:R-:W-:-:S05]  /*35600*/  IMAD.MOV.U32 R4, RZ, RZ, R73 ;  /* 0x000000ffff047224 */ /* 0x002fca00078e0049 */
[----:B------:R3:W-:Y:S04]  /*35610*/  STL [R1+0xc8], R4 ;  /* 0x0000c80401007387 */ /* 0x0007e80000100800 */
[----:B--2---:R-:W2:Y:S04]  /*35620*/  LDL.LU.64 R72, [R1+0x148] ;  /* 0x0001480001487983 */ /* 0x004ea80000300a00 */
[----:B------:R-:W2:Y:S01]  /*35630*/  LDL.LU.64 R70, [R1+0x158] ;  /* 0x0001580001467983 */ /* 0x000ea20000300a00 */
[----:B---3--:R-:W-:-:S03]  /*35640*/  MOV R4, R61 ;  /* 0x0000003d00047202 */ /* 0x008fc60000000f00 */
[----:B------:R-:W-:Y:S04]  /*35650*/  STL [R1+0xd4], R60 ;  /* 0x0000d43c01007387 */ /* 0x000fe80000100800 */
[----:B------:R-:W-:Y:S04]  /*35660*/  STL [R1+0xdc], R64 ;  /* 0x0000dc4001007387 */ /* 0x000fe80000100800 */
[----:B------:R1:W-:Y:S02]  /*35670*/  STL [R1+0xd0], R4 ;  /* 0x0000d00401007387 */ /* 0x0003e40000100800 */
[----:B-1----:R-:W-:-:S02]  /*35680*/  IMAD.MOV.U32 R4, RZ, RZ, R65 ;  /* 0x000000ffff047224 */ /* 0x002fc400078e0041 */
[----:B----4-:R-:W-:Y:S04]  /*35690*/  STL [R1+0xe4], R66 ;  /* 0x0000e44201007387 */ /* 0x010fe80000100800 */
[----:B------:R1:W-:Y:S02]  /*356a0*/  STL [R1+0xd8], R4 ;  /* 0x0000d80401007387 */ /* 0x0003e40000100800 */
[----:B-1----:R-:W-:-:S05]  /*356b0*/  IMAD.MOV.U32 R4, RZ, RZ, R67 ;  /* 0x000000ffff047224 */ /* 0x002fca00078e0043 */
[----:B------:R5:W-:Y:S04]  /*356c0*/  STL [R1+0xe0], R4 ;  /* 0x0000e00401007387 */ /* 0x000be80000100800 */
[----:B------:R-:W3:Y:S01]  /*356d0*/  LDL.LU.64 R64, [R1+0x160] ;  /* 0x0001600001407983 */ /* 0x000ee20000300a00 */
[----:B-----5:R-:W-:-:S03]  /*356e0*/  IMAD.MOV.U32 R4, RZ, RZ, R69 ;  /* 0x000000ffff047224 */ /* 0x020fc600078e0045 */
[----:B------:R1:W-:Y:S04]  /*356f0*/  STL [R1+0xec], R68 ;  /* 0x0000ec4401007387 */ /* 0x0003e80000100800 */
[----:B------:R2:W-:Y:S04]  /*35700*/  STL [R1+0xe8], R4 ;  /* 0x0000e80401007387 */ /* 0x0005e80000100800 */
[----:B-1----:R-:W4:Y:S01]  /*35710*/  LDL.LU.64 R68, [R1+0x190] ;  /* 0x0001900001447983 */ /* 0x002f220000300a00 */
[----:B--2---:R-:W-:-:S03]  /*35720*/  IMAD.MOV.U32 R4, RZ, RZ, R73 ;  /* 0x000000ffff047224 */ /* 0x004fc600078e0049 */
[----:B------:R1:W-:Y:S04]  /*35730*/  STL [R1+0xf4], R72 ;  /* 0x0000f44801007387 */ /* 0x0003e80000100800 */
[----:B------:R-:W2:Y:S04]  /*35740*/  LDL.LU.64 R66, [R1+0x168] ;  /* 0x0001680001427983 */ /* 0x000ea80000300a00 */
[----:B------:R5:W-:Y:S04]  /*35750*/  STL [R1+0xf0], R4 ;  /* 0x0000f00401007387 */ /* 0x000be80000100800 */
[----:B------:R5:W-:Y:S04]  /*35760*/  STL [R1+0xfc], R62 ;  /* 0x0000fc3e01007387 */ /* 0x000be80000100800 */
[----:B-1----:R-:W4:Y:S01]  /*35770*/  LDL.LU.64 R72, [R1+0x170] ;  /* 0x0001700001487983 */ /* 0x002f220000300a00 */
[----:B-----5:R-:W-:-:S03]  /*35780*/  MOV R4, R63 ;  /* 0x0000003f00047202 */ /* 0x020fc60000000f00 */
[----:B------:R-:W-:Y:S04]  /*35790*/  STL [R1+0x104], R70 ;  /* 0x0001044601007387 */ /* 0x000fe80000100800 */
[----:B------:R1:W-:Y:S04]  /*357a0*/  STL [R1+0xf8], R4 ;  /* 0x0000f80401007387 */ /* 0x0003e80000100800 */
[----:B------:R-:W5:Y:S04]  /*357b0*/  LDL.LU.64 R60, [R1+0x188] ;  /* 0x00018800013c7983 */ /* 0x000f680000300a00 */
[----:B------:R-:W5:Y:S01]  /*357c0*/  LDL.LU.64 R62, [R1+0x180] ;  /* 0x00018000013e7983 */ /* 0x000f620000300a00 */
[----:B-1----:R-:W-:-:S02]  /*357d0*/  IMAD.MOV.U32 R4, RZ, RZ, R71 ;  /* 0x000000ffff047224 */ /* 0x002fc400078e0047 */
[----:B------:R-:W-:-:S03]  /*357e0*/  IMAD.MOV.U32 R70, RZ, RZ, R74 ;  /* 0x000000ffff467224 */ /* 0x000fc600078e004a */
[----:B------:R3:W-:Y:S01]  /*357f0*/  STL [R1+0x100], R4 ;  /* 0x0001000401007387 */ /* 0x0007e20000100800 */
[----:B------:R-:W-:Y:S02]  /*35800*/  IMAD.MOV.U32 R71, RZ, RZ, R75 ;  /* 0x000000ffff477224 */ /* 0x000fe400078e004b */
[----:B---3--:R-:W-:Y:S01]  /*35810*/  IMAD.MOV.U32 R4, RZ, RZ, R65 ;  /* 0x000000ffff047224 */ /* 0x008fe200078e0041 */
[----:B------:R-:W-:Y:S04]  /*35820*/  STL [R1+0x10c], R64 ;  /* 0x00010c4001007387 */ /* 0x000fe80000100800 */
[----:B------:R-:W3:Y:S04]  /*35830*/  LDL.LU.64 R74, [R1+0x1e8] ;  /* 0x0001e800014a7983 */ /* 0x000ee80000300a00 */
[----:B--2---:R-:W-:Y:S04]  /*35840*/  STL [R1+0x114], R66 ;  /* 0x0001144201007387 */ /* 0x004fe80000100800 */
[----:B------:R1:W-:Y:S02]  /*35850*/  STL [R1+0x108], R4 ;  /* 0x0001080401007387 */ /* 0x0003e40000100800 */
[----:B-1----:R-:W-:-:S05]  /*35860*/  MOV R4, R67 ;  /* 0x0000004300047202 */ /* 0x002fca0000000f00 */
[----:B------:R1:W-:Y:S04]  /*35870*/  STL [R1+0x110], R4 ;  /* 0x0001100401007387 */ /* 0x0003e80000100800 */
[----:B----4-:R2:W-:Y:S04]  /*35880*/  STL [R1+0x11c], R72 ;  /* 0x00011c4801007387 */ /* 0x0105e80000100800 */
[----:B------:R-:W4:Y:S01]  /*35890*/  LDL.LU.64 R64, [R1+0x1a0] ;  /* 0x0001a00001407983 */ /* 0x000f220000300a00 */
[----:B-1----:R-:W-:-:S05]  /*358a0*/  IMAD.MOV.U32 R4, RZ, RZ, R73 ;  /* 0x000000ffff047224 */ /* 0x002fca00078e0049 */
[----:B------:R5:W-:Y:S04]  /*358b0*/  STL [R1+0x118], R4 ;  /* 0x0001180401007387 */ /* 0x000be80000100800 */
[----:B------:R-:W3:Y:S04]  /*358c0*/  LDL.LU.64 R66, [R1+0x1a8] ;  /* 0x0001a80001427983 */ /* 0x000ee80000300a00 */
[----:B--2---:R-:W2:Y:S01]  /*358d0*/  LDL.LU.64 R72, [R1+0x1b0] ;  /* 0x0001b00001487983 */ /* 0x004ea20000300a00 */
[----:B-----5:R-:W-:-:S03]  /*358e0*/  IMAD.MOV.U32 R4, RZ, RZ, R63 ;  /* 0x000000ffff047224 */ /* 0x020fc600078e003f */
[----:B------:R1:W-:Y:S04]  /*358f0*/  STL [R1+0x124], R62 ;  /* 0x0001243e01007387 */ /* 0x0003e80000100800 */
[----:B------:R-:W-:Y:S04]  /*35900*/  STL [R1+0x12c], R60 ;  /* 0x00012c3c01007387 */ /* 0x000fe80000100800 */
[----:B------:R5:W-:Y:S04]  /*35910*/  STL [R1+0x120], R4 ;  /* 0x0001200401007387 */ /* 0x000be80000100800 */
[----:B-1----:R-:W2:Y:S01]  /*35920*/  LDL.LU.64 R62, [R1+0x1f0] ;  /* 0x0001f000013e7983 */ /* 0x002ea20000300a00 */
[----:B-----5:R-:W-:-:S03]  /*35930*/  IMAD.MOV.U32 R4, RZ, RZ, R61 ;  /* 0x000000ffff047224 */ /* 0x020fc600078e003d */
[----:B------:R-:W-:Y:S04]  /*35940*/  STL [R1+0x134], R68 ;  /* 0x0001344401007387 */ /* 0x000fe80000100800 */
[----:B------:R1:W-:Y:S02]  /*35950*/  STL [R1+0x128], R4 ;  /* 0x0001280401007387 */ /* 0x0003e40000100800 */
[----:B-1----:R-:W-:Y:S02]  /*35960*/  IMAD.MOV.U32 R4, RZ, RZ, R69 ;  /* 0x000000ffff047224 */ /* 0x002fe400078e0045 */
[----:B------:R-:W5:Y:S04]  /*35970*/  LDL.LU.64 R68, [R1+0x228] ;  /* 0x0002280001447983 */ /* 0x000f680000300a00 */
[----:B------:R4:W-:Y:S02]  /*35980*/  STL [R1+0x130], R4 ;  /* 0x0001300401007387 */ /* 0x0009e40000100800 */
[----:B----4-:R-:W-:-:S02]  /*35990*/  MOV R4, R65 ;  /* 0x0000004100047202 */ /* 0x010fc40000000f00 */
[----:B------:R1:W-:Y:S04]  /*359a0*/  STL [R1+0x13c], R64 ;  /* 0x00013c4001007387 */ /* 0x0003e80000100800 */
[----:B------:R4:W-:Y:S04]  /*359b0*/  STL [R1+0x138], R4 ;  /* 0x0001380401007387 */ /* 0x0009e80000100800 */
[----:B---3--:R3:W-:Y:S04]  /*359c0*/  STL [R1+0x144], R66 ;  /* 0x0001444201007387 */ /* 0x0087e80000100800 */
[----:B-1----:R-:W5:Y:S01]  /*359d0*/  LDL.LU.64 R64, [R1+0x1f8] ;  /* 0x0001f80001407983 */ /* 0x002f620000300a00 */
[----:B----4-:R-:W-:-:S05]  /*359e0*/  IMAD.MOV.U32 R4, RZ, RZ, R67 ;  /* 0x000000ffff047224 */ /* 0x010fca00078e0043 */
[----:B------:R1:W-:Y:S04]  /*359f0*/  STL [R1+0x140], R4 ;  /* 0x0001400401007387 */ /* 0x0003e80000100800 */
[----:B--2---:R2:W-:Y:S04]  /*35a00*/  STL [R1+0x14c], R72 ;  /* 0x00014c4801007387 */ /* 0x0045e80000100800 */
[----:B---3--:R-:W3:Y:S01]  /*35a10*/  LDL.LU.64 R66, [R1+0x200] ;  /* 0x0002000001427983 */ /* 0x008ee20000300a00 */
[----:B-1----:R-:W-:-:S03]  /*35a20*/  IMAD.MOV.U32 R4, RZ, RZ, R73 ;  /* 0x000000ffff047224 */ /* 0x002fc600078e0049 */
[----:B------:R-:W-:Y:S04]  /*35a30*/  STL [R1+0x154], R74 ;  /* 0x0001544a01007387 */ /* 0x000fe80000100800 */
[----:B------:R1:W-:Y:S04]  /*35a40*/  STL [R1+0x148], R4 ;  /* 0x0001480401007387 */ /* 0x0003e80000100800 */
[----:B--2---:R-:W2:Y:S04]  /*35a50*/  LDL.LU.64 R72, [R1+0x238] ;  /* 0x0002380001487983 */ /* 0x004ea80000300a00 */
[----:B------:R-:W4:Y:S01]  /*35a60*/  LDL.LU.64 R60, [R1+0x260] ;  /* 0x00026000013c7983 */ /* 0x000f220000300a00 */
[----:B-1----:R-:W-:-:S05]  /*35a70*/  IMAD.MOV.U32 R4, RZ, RZ, R75 ;  /* 0x000000ffff047224 */ /* 0x002fca00078e004b */
[----:B------:R1:W-:Y:S04]  /*35a80*/  STL [R1+0x150], R4 ;  /* 0x0001500401007387 */ /* 0x0003e80000100800 */
[----:B------:R-:W-:Y:S04]  /*35a90*/  STL [R1+0x15c], R62 ;  /* 0x00015c3e01007387 */ /* 0x000fe80000100800 */
[----:B------:R-:W2:Y:S01]  /*35aa0*/  LDL.LU.64 R74, [R1+0x240] ;  /* 0x00024000014a7983 */ /* 0x000ea20000300a00 */
[----:B-1----:R-:W-:-:S03]  /*35ab0*/  IMAD.MOV.U32 R4, RZ, RZ, R63 ;  /* 0x000000ffff047224 */ /* 0x002fc600078e003f */
[----:B-----5:R-:W-:Y:S04]  /*35ac0*/  STL [R1+0x164], R64 ;  /* 0x0001644001007387 */ /* 0x020fe80000100800 */
[----:B------:R1:W-:Y:S02]  /*35ad0*/  STL [R1+0x158], R4 ;  /* 0x0001580401007387 */ /* 0x0003e40000100800 */
[----:B-1----:R-:W-:-:S05]  /*35ae0*/  MOV R4, R65 ;  /* 0x0000004100047202 */ /* 0x002fca0000000f00 */
[----:B------:R1:W-:Y:S04]  /*35af0*/  STL [R1+0x160], R4 ;  /* 0x0001600401007387 */ /* 0x0003e80000100800 */
[----:B---3--:R-:W-:Y:S01]  /*35b00*/  STL [R1+0x16c], R66 ;  /* 0x00016c4201007387 */ /* 0x008fe20000100800 */
[----:B-1----:R-:W-:-:S03]  /*35b10*/  IMAD.MOV.U32 R4, RZ, RZ, R67 ;  /* 0x000000ffff047224 */ /* 0x002fc600078e0043 */
[----:B------:R-:W-:Y:S04]  /*35b20*/  STL [R1+0x174], R68 ;  /* 0x0001744401007387 */ /* 0x000fe80000100800 */
[----:B------:R1:W-:Y:S02]  /*35b30*/  STL [R1+0x168], R4 ;  /* 0x0001680401007387 */ /* 0x0003e40000100800 */
[----:B-1----:R-:W-:-:S05]  /*35b40*/  IMAD.MOV.U32 R4, RZ, RZ, R69 ;  /* 0x000000ffff047224 */ /* 0x002fca00078e0045 */
[----:B------:R2:W-:Y:S04]  /*35b50*/  STL [R1+0x170], R4 ;  /* 0x0001700401007387 */ /* 0x0005e80000100800 */
[----:B------:R-:W3:Y:S04]  /*35b60*/  LDL.LU.64 R62, [R1+0x270] ;  /* 0x00027000013e7983 */ /* 0x000ee80000300a00 */
[----:B------:R-:W5:Y:S01]  /*35b70*/  LDL.LU.64 R64, [R1+0x268] ;  /* 0x0002680001407983 */ /* 0x000f620000300a00 */
[----:B--2---:R-:W-:-:S03]  /*35b80*/  IMAD.MOV.U32 R4, RZ, RZ, R73 ;  /* 0x000000ffff047224 */ /* 0x004fc600078e0049 */
[----:B------:R1:W-:Y:S04]  /*35b90*/  STL [R1+0x17c], R72 ;  /* 0x00017c4801007387 */ /* 0x0003e80000100800 */
[----:B------:R2:W-:Y:S04]  /*35ba0*/  STL [R1+0x178], R4 ;  /* 0x0001780401007387 */ /* 0x0005e80000100800 */
[----:B------:R-:W5:Y:S04]  /*35bb0*/  LDL.LU.64 R68, [R1+0x230] ;  /* 0x0002300001447983 */ /* 0x000f680000300a00 */
[----:B-1----:R-:W5:Y:S01]  /*35bc0*/  LDL.LU.64 R72, [R1+0x1e0] ;  /* 0x0001e00001487983 */ /* 0x002f620000300a00 */
[----:B--2---:R-:W-:-:S03]  /*35bd0*/  IMAD.MOV.U32 R4, RZ, RZ, R75 ;  /* 0x000000ffff047224 */ /* 0x004fc600078e004b */
[----:B------:R1:W-:Y:S04]  /*35be0*/  STL [R1+0x184], R74 ;  /* 0x0001844a01007387 */ /* 0x0003e80000100800 */
[----:B------:R-:W2:Y:S04]  /*35bf0*/  LDL.LU.64 R66, [R1+0x1b8] ;  /* 0x0001b80001427983 */ /* 0x000ea80000300a00 */
[----:B----4-:R-:W-:Y:S01]  /*35c00*/  STL [R1+0x18c], R60 ;  /* 0x00018c3c01007387 */ /* 0x010fe20000100800 */
[----:B-1----:R-:W-:Y:S01]  /*35c10*/  MOV R74, R80 ;  /* 0x00000050004a7202 */ /* 0x002fe20000000f00 */
[----:B------:R-:W-:-:S02]  /*35c20*/  IMAD.MOV.U32 R75, RZ, RZ, R81 ;  /* 0x000000ffff4b7224 */ /* 0x000fc400078e0051 */
[----:B------:R1:W-:Y:S01]  /*35c30*/  STL [R1+0x180], R4 ;  /* 0x0001800401007387 */ /* 0x0003e20000100800 */
[----:B------:R-:W-:Y:S02]  /*35c40*/  IMAD.MOV.U32 R80, RZ, RZ, R84 ;  /* 0x000000ffff507224 */ /* 0x000fe400078e0054 */
[----:B------:R-:W-:Y:S01]  /*35c50*/  IMAD.MOV.U32 R81, RZ, RZ, R85 ;  /* 0x000000ffff517224 */ /* 0x000fe200078e0055 */
[----:B------:R-:W-:Y:S01]  /*35c60*/  MOV R85, R91 ;  /* 0x0000005b00557202 */ /* 0x000fe20000000f00 */
[----:B------:R-:W-:Y:S02]  /*35c70*/  IMAD.MOV.U32 R84, RZ, RZ, R90 ;  /* 0x000000ffff547224 */ /* 0x000fe400078e005a */
[----:B------:R-:W4:Y:S01]  /*35c80*/  LDL.LU.64 R90, [R1+0x1c0] ;  /* 0x0001c000015a7983 */ /* 0x000f220000300a00 */
[----:B-1----:R-:W-:-:S05]  /*35c90*/  IMAD.MOV.U32 R4, RZ, RZ, R61 ;  /* 0x000000ffff047224 */ /* 0x002fca00078e003d */
[----:B------:R3:W-:Y:S02]  /*35ca0*/  STL [R1+0x188], R4 ;  /* 0x0001880401007387 */ /* 0x0007e40000100800 */
[----:B---3--:R-:W-:Y:S02]  /*35cb0*/  IMAD.MOV.U32 R4, RZ, RZ, R63 ;  /* 0x000000ffff047224 */ /* 0x008fe400078e003f */
[----:B------:R-:W-:Y:S04]  /*35cc0*/  STL [R1+0x194], R62 ;  /* 0x0001943e01007387 */ /* 0x000fe80000100800 */
[----:B------:R1:W-:Y:S04]  /*35cd0*/  STL [R1+0x190], R4 ;  /* 0x0001900401007387 */ /* 0x0003e80000100800 */
[----:B-----5:R-:W-:Y:S01]  /*35ce0*/  STL [R1+0x19c], R64 ;  /* 0x00019c4001007387 */ /* 0x020fe20000100800 */
[----:B-1----:R-:W-:-:S05]  /*35cf0*/  IMAD.MOV.U32 R4, RZ, RZ, R65 ;  /* 0x000000ffff047224 */ /* 0x002fca00078e0041 */
[----:B------:R1:W-:Y:S04]  /*35d00*/  STL [R1+0x198], R4 ;  /* 0x0001980401007387 */ /* 0x0003e80000100800 */
[----:B------:R3:W-:Y:S01]  /*35d10*/  STL [R1+0x1a4], R68 ;  /* 0x0001a44401007387 */ /* 0x0007e20000100800 */
[----:B-1----:R-:W-:-:S05]  /*35d20*/  IMAD.MOV.U32 R4, RZ, RZ, R69 ;  /* 0x000000ffff047224 */ /* 0x002fca00078e0045 */
[----:B------:R1:W-:Y:S01]  /*35d30*/  STL [R1+0x1a0], R4 ;  /* 0x0001a00401007387 */ /* 0x0003e20000100800 */
[----:B---3--:R-:W-:Y:S01]  /*35d40*/  MOV R68, R76 ;  /* 0x0000004c00447202 */ /* 0x008fe20000000f00 */
[----:B------:R-:W-:Y:S02]  /*35d50*/  IMAD.MOV.U32 R69, RZ, RZ, R77 ;  /* 0x000000ffff457224 */ /* 0x000fe400078e004d */
[----:B------:R3:W-:Y:S04]  /*35d60*/  STL [R1+0x1ac], R72 ;  /* 0x0001ac4801007387 */ /* 0x0007e80000100800 */
[----:B------:R-:W5:Y:S01]  /*35d70*/  LDL.LU.64 R76, [R1+0x2b8] ;  /* 0x0002b800014c7983 */ /* 0x000f620000300a00 */
[----:B-1----:R-:W-:-:S05]  /*35d80*/  IMAD.MOV.U32 R4, RZ, RZ, R73 ;  /* 0x000000ffff047224 */ /* 0x002fca00078e0049 */
[----:B------:R2:W-:Y:S01]  /*35d90*/  STL [R1+0x1a8], R4 ;  /* 0x0001a80401007387 */ /* 0x0005e20000100800 */
[----:B---3--:R-:W-:Y:S01]  /*35da0*/  IMAD.MOV.U32 R72, RZ, RZ, R74 ;  /* 0x000000ffff487224 */ /* 0x008fe200078e004a */
[----:B------:R-:W-:Y:S01]  /*35db0*/  MOV R74, R84 ;  /* 0x00000054004a7202 */ /* 0x000fe20000000f00 */
[----:B------:R-:W-:Y:S02]  /*35dc0*/  IMAD.MOV.U32 R73, RZ, RZ, R75 ;  /* 0x000000ffff497224 */ /* 0x000fe400078e004b */
[----:B------:R-:W-:Y:S02]  /*35dd0*/  IMAD.MOV.U32 R75, RZ, RZ, R85 ;  /* 0x000000ffff4b7224 */ /* 0x000fe400078e0055 */
[----:B------:R-:W3:Y:S01]  /*35de0*/  LDL.LU.64 R84, [R1+0x2a0] ;  /* 0x0002a00001547983 */ /* 0x000ee20000300a00 */
[----:B--2---:R-:W-:-:S03]  /*35df0*/  IMAD.MOV.U32 R4, RZ, RZ, R67 ;  /* 0x000000ffff047224 */ /* 0x004fc600078e0043 */
[----:B------:R-:W-:Y:S04]  /*35e00*/  STL [R1+0x1b4], R66 ;  /* 0x0001b44201007387 */ /* 0x000fe80000100800 */
[----:B----4-:R-:W-:Y:S04]  /*35e10*/  STL [R1+0x1bc], R90 ;  /* 0x0001bc5a01007387 */ /* 0x010fe80000100800 */
[----:B------:R1:W-:Y:S02]  /*35e20*/  STL [R1+0x1b0], R4 ;  /* 0x0001b00401007387 */ /* 0x0003e40000100800 */
[----:B-1----:R-:W-:Y:S01]  /*35e30*/  IMAD.MOV.U32 R4, RZ, RZ, R91 ;  /* 0x000000ffff047224 */ /* 0x002fe200078e005b */
[----:B------:R-:W-:Y:S01]  /*35e40*/  MOV R91, R93 ;  /* 0x0000005d005b7202 */ /* 0x000fe20000000f00 */
[----:B------:R-:W-:-:S03]  /*35e50*/  IMAD.MOV.U32 R90, RZ, RZ, R92 ;  /* 0x000000ffff5a7224 */ /* 0x000fc600078e005c */
[----:B------:R1:W-:Y:S04]  /*35e60*/  STL [R1+0x1b8], R4 ;  /* 0x0001b80401007387 */ /* 0x0003e80000100800 */
[----:B------:R-:W2:Y:S04]  /*35e70*/  LDL.LU.64 R92, [R1+0x280] ;  /* 0x00028000015c7983 */ /* 0x000ea80000300a00 */
[----:B------:R4:W-:Y:S01]  /*35e80*/  STL [R1+0x1c4], R86 ;  /* 0x0001c45601007387 */ /* 0x0009e20000100800 */
[----:B-1----:R-:W-:-:S03]  /*35e90*/  IMAD.MOV.U32 R4, RZ, RZ, R87 ;  /* 0x000000ffff047224 */ /* 0x002fc600078e0057 */
[----:B----4-:R-:W4:Y:S04]  /*35ea0*/  LDL.LU.64 R86, [R1+0x248] ;  /* 0x0002480001567983 */ /* 0x010f280000300a00 */
[----:B------:R1:W-:Y:S04]  /*35eb0*/  STL [R1+0x1c0], R4 ;  /* 0x0001c00401007387 */ /* 0x0003e80000100800 */
[----:B------:R1:W-:Y:S02]  /*35ec0*/  STL [R1+0x1cc], R70 ;  /* 0x0001cc4601007387 */ /* 0x0003e40000100800 */
[----:B-1----:R-:W-:-:S02]  /*35ed0*/  IMAD.MOV.U32 R4, RZ, RZ, R71 ;  /* 0x000000ffff047224 */ /* 0x002fc400078e0047 */
[----:B------:R-:W4:Y:S04]  /*35ee0*/  LDL.LU.64 R70, [R1+0x220] ;  /* 0x0002200001467983 */ /* 0x000f280000300a00 */
[----:B------:R1:W-:Y:S04]  /*35ef0*/  STL [R1+0x1c8], R4 ;  /* 0x0001c80401007387 */ /* 0x0003e80000100800 */
[----:B------:R-:W-:Y:S01]  /*35f00*/  STL [R1+0x1d4], R68 ;  /* 0x0001d44401007387 */ /* 0x000fe20000100800 */
[----:B-1----:R-:W-:-:S05]  /*35f10*/  IMAD.MOV.U32 R4, RZ, RZ, R69 ;  /* 0x000000ffff047224 */ /* 0x002fca00078e0045 */
[----:B------:R5:W-:Y:S02]  /*35f20*/  STL [R1+0x1d0], R4 ;  /* 0x0001d00401007387 */ /* 0x000be40000100800 */
[----:B-----5:R-:W-:Y:S02]  /*35f30*/  IMAD.MOV.U32 R4, RZ, RZ, R77 ;  /* 0x000000ffff047224 */ /* 0x020fe400078e004d */
[----:B------:R1:W-:Y:S04]  /*35f40*/  STL [R1+0x1dc], R76 ;  /* 0x0001dc4c01007387 */ /* 0x0003e80000100800 */
[----:B------:R3:W-:Y:S01]  /*35f50*/  STL [R1+0x1d8], R4 ;  /* 0x0001d80401007387 */ /* 0x0007e20000100800 */
[----:B-1----:R-:W-:Y:S01]  /*35f60*/  MOV R76, R82 ;  /* 0x00000052004c7202 */ /* 0x002fe20000000f00 */
[----:B------:R-:W-:-:S02]  /*35f70*/  IMAD.MOV.U32 R77, RZ, RZ, R83 ;  /* 0x000000ffff4d7224 */ /* 0x000fc400078e0053 */
[----:B------:R-:W5:Y:S01]  /*35f80*/  LDL.LU.64 R82, [R1+0x300] ;  /* 0x0003000001527983 */ /* 0x000f620000300a00 */
[----:B---3--:R-:W-:-:S03]  /*35f90*/  IMAD.MOV.U32 R4, RZ, RZ, R85 ;  /* 0x000000ffff047224 */ /* 0x008fc600078e0055 */
[----:B------:R1:W-:Y:S04]  /*35fa0*/  STL [R1+0x1e4], R84 ;  /* 0x0001e45401007387 */ /* 0x0003e80000100800 */
[----:B------:R3:W-:Y:S04]  /*35fb0*/  STL [R1+0x1e0], R4 ;  /* 0x0001e00401007387 */ /* 0x0007e80000100800 */
[----:B--2---:R-:W-:Y:S04]  /*35fc0*/  STL [R1+0x1ec], R92 ;  /* 0x0001ec5c01007387 */ /* 0x004fe80000100800 */
[----:B-1----:R-:W2:Y:S01]  /*35fd0*/  LDL.LU.64 R84, [R1+0x2e0] ;  /* 0x0002e00001547983 */ /* 0x002ea20000300a00 */
[----:B---3--:R-:W-:-:S05]  /*35fe0*/  IMAD.MOV.U32 R4, RZ, RZ, R93 ;  /* 0x000000ffff047224 */ /* 0x008fca00078e005d */
[----:B------:R1:W-:Y:S04]  /*35ff0*/  STL [R1+0x1e8], R4 ;  /* 0x0001e80401007387 */ /* 0x0003e80000100800 */
[----:B----4-:R3:W-:Y:S01]  /*36000*/  STL [R1+0x1f4], R86 ;  /* 0x0001f45601007387 */ /* 0x0107e20000100800 */
[----:B-1----:R-:W-:-:S03]  /*36010*/  IMAD.MOV.U32 R4, RZ, RZ, R87 ;  /* 0x000000ffff047224 */ /* 0x002fc600078e0057 */
[----:B------:R-:W4:Y:S04]  /*36020*/  LDL.LU.64 R92, [R1+0x2c8] ;  /* 0x0002c800015c7983 */ /* 0x000f280000300a00 */
[----:B------:R1:W-:Y:S04]  /*36030*/  STL [R1+0x1f0], R4 ;  /* 0x0001f00401007387 */ /* 0x0003e80000100800 */
[----:B------:R-:W-:Y:S04]  /*36040*/  STL [R1+0x1fc], R70 ;  /* 0x0001fc4601007387 */ /* 0x000fe80000100800 */
[----:B---3--:R-:W3:Y:S01]  /*36050*/  LDL.LU.64 R86, [R1+0x2a8] ;  /* 0x0002a80001567983 */ /* 0x008ee20000300a00 */
[----:B-1----:R-:W-:-:S05]  /*36060*/  MOV R4, R71 ;  /* 0x0000004700047202 */ /* 0x002fca0000000f00 */
[----:B------:R1:W-:Y:S04]  /*36070*/  STL [R1+0x1f8], R4 ;  /* 0x0001f80401007387 */ /* 0x0003e80000100800 */
[----:B------:R1:W-:Y:S02]  /*36080*/  STL [R1+0x204], R78 ;  /* 0x0002044e01007387 */ /* 0x0003e40000100800 */
[----:B-1----:R-:W-:Y:S02]  /*36090*/  IMAD.MOV.U32 R4, RZ, RZ, R79 ;  /* 0x000000ffff047224 */ /* 0x002fe400078e004f */
[----:B------:R-:W3:Y:S04]  /*360a0*/  LDL.LU.64 R78, [R1+0x288] ;  /* 0x00028800014e7983 */ /* 0x000ee80000300a00 */
[----:B------:R1:W-:Y:S04]  /*360b0*/  STL [R1+0x200], R4 ;  /* 0x0002000401007387 */ /* 0x0003e80000100800 */
[----:B------:R-:W-:Y:S01]  /*360c0*/  STL [R1+0x20c], R72 ;  /* 0x00020c4801007387 */ /* 0x000fe20000100800 */
[----:B-1----:R-:W-:-:S05]  /*360d0*/  IMAD.MOV.U32 R4, RZ, RZ, R73 ;  /* 0x000000ffff047224 */ /* 0x002fca00078e0049 */
[----:B------:R1:W-:Y:S04]  /*360e0*/  STL [R1+0x208], R4 ;  /* 0x0002080401007387 */ /* 0x0003e80000100800 */
[----:B------:R-:W-:Y:S01]  /*360f0*/  STL [R1+0x214], R80 ;  /* 0x0002145001007387 */ /* 0x000fe20000100800 */
[----:B-1----:R-:W-:-:S05]  /*36100*/  IMAD.MOV.U32 R4, RZ, RZ, R81 ;  /* 0x000000ffff047224 */ /* 0x002fca00078e0051 */
[----:B------:R1:W-:Y:S04]  /*36110*/  STL [R1+0x210], R4 ;  /* 0x0002100401007387 */ /* 0x0003e80000100800 */
[----:B-----5:R5:W-:Y:S01]  /*36120*/  STL [R1+0x21c], R82 ;  /* 0x00021c5201007387 */ /* 0x020be20000100800 */
[----:B-1----:R-:W-:-:S03]  /*36130*/  IMAD.MOV.U32 R4, RZ, RZ, R83 ;  /* 0x000000ffff047224 */ /* 0x002fc600078e0053 */
[----:B-----5:R-:W5:Y:S04]  /*36140*/  LDL.LU.64 R82, [R1+0x348] ;  /* 0x0003480001527983 */ /* 0x020f680000300a00 */
[----:B------:R1:W-:Y:S04]  /*36150*/  STL [R1+0x218], R4 ;  /* 0x0002180401007387 */ /* 0x0003e80000100800 */
[----:B--2---:R2:W-:Y:S01]  /*36160*/  STL [R1+0x224], R84 ;  /* 0x0002245401007387 */ /* 0x0045e20000100800 */
[----:B-1----:R-:W-:-:S03]  /*36170*/  MOV R4, R85 ;  /* 0x0000005500047202 */ /* 0x002fc60000000f00 */
[----:B--2---:R-:W2:Y:S04]  /*36180*/  LDL.LU.64 R84, [R1+0x330] ;  /* 0x0003300001547983 */ /* 0x004ea80000300a00 */
[----:B------:R1:W-:Y:S04]  /*36190*/  STL [R1+0x220], R4 ;  /* 0x0002200401007387 */ /* 0x0003e80000100800 */
[----:B----4-:R4:W-:Y:S01]  /*361a0*/  STL [R1+0x22c], R92 ;  /* 0x00022c5c01007387 */ /* 0x0109e20000100800 */
[----:B-1----:R-:W-:-:S03]  /*361b0*/  IMAD.MOV.U32 R4, RZ, RZ, R93 ;  /* 0x000000ffff047224 */ /* 0x002fc600078e005d */
[----:B----4-:R-:W4:Y:S04]  /*361c0*/  LDL.LU.64 R92, [R1+0x2f8] ;  /* 0x0002f800015c7983 */ /* 0x010f280000300a00 */
[----:B------:R1:W-:Y:S04]  /*361d0*/  STL [R1+0x228], R4 ;  /* 0x0002280401007387 */ /* 0x0003e80000100800 */
[----:B---3--:R-:W-:Y:S04]  /*361e0*/  STL [R1+0x234], R86 ;  /* 0x0002345601007387 */ /* 0x008fe80000100800 */
[----:B------:R-:W3:Y:S01]  /*361f0*/  LDL.LU.64 R80, [R1+0x2f0] ;  /* 0x0002f00001507983 */ /* 0x000ee20000300a00 */
[----:B-1----:R-:W-:-:S05]  /*36200*/  IMAD.MOV.U32 R4, RZ, RZ, R87 ;  /* 0x000000ffff047224 */ /* 0x002fca00078e0057 */
[----:B------:R1:W-:Y:S04]  /*36210*/  STL [R1+0x230], R4 ;  /* 0x0002300401007387 */ /* 0x0003e80000100800 */
[----:B------:R1:W-:Y:S02]  /*36220*/  STL [R1+0x23c], R78 ;  /* 0x00023c4e01007387 */ /* 0x0003e40000100800 */
[----:B-1----:R-:W-:Y:S02]  /*36230*/  IMAD.MOV.U32 R4, RZ, RZ, R79 ;  /* 0x000000ffff047224 */ /* 0x002fe400078e004f */
[----:B------:R-:W3:Y:S04]  /*36240*/  LDL.LU.64 R86, [R1+0x2c0] ;  /* 0x0002c00001567983 */ /* 0x000ee80000300a00 */
[----:B------:R1:W-:Y:S04]  /*36250*/  STL [R1+0x238], R4 ;  /* 0x0002380401007387 */ /* 0x0003e80000100800 */
[----:B------:R-:W-:Y:S04]  /*36260*/  STL [R1+0x244], R74 ;  /* 0x0002444a01007387 */ /* 0x000fe80000100800 */
[----:B------:R-:W3:Y:S01]  /*36270*/  LDL.LU.64 R78, [R1+0x2b0] ;  /* 0x0002b000014e7983 */ /* 0x000ee20000300a00 */
[----:B-1----:R-:W-:-:S05]  /*36280*/  IMAD.MOV.U32 R4, RZ, RZ, R75 ;  /* 0x000000ffff047224 */ /* 0x002fca00078e004b */
[----:B------:R1:W-:Y:S04]  /*36290*/  STL [R1+0x240], R4 ;  /* 0x0002400401007387 */ /* 0x0003e80000100800 */
[----:B------:R-:W-:Y:S01]  /*362a0*/  STL [R1+0x24c], R76 ;  /* 0x00024c4c01007387 */ /* 0x000fe20000100800 */
[----:B-1----:R-:W-:-:S05]  /*362b0*/  MOV R4, R77 ;  /* 0x0000004d00047202 */ /* 0x002fca0000000f00 */
[----:B------:R1:W-:Y:S04]  /*362c0*/  STL [R1+0x248], R4 ;  /* 0x0002480401007387 */ /* 0x0003e80000100800 */
[----:B------:R5:W-:Y:S01]  /*362d0*/  STL [R1+0x254], R100 ;  /* 0x0002546401007387 */ /* 0x000be20000100800 */
[----:B-1----:R-:W-:-:S03]  /*362e0*/  IMAD.MOV.U32 R4, RZ, RZ, R101 ;  /* 0x000000ffff047224 */ /* 0x002fc600078e0065 */
[----:B-----5:R-:W-:Y:S04]  /*362f0*/  STL [R1+0x25c], R82 ;  /* 0x00025c5201007387 */ /* 0x020fe80000100800 */
[----:B------:R1:W-:Y:S04]  /*36300*/  STL [R1+0x250], R4 ;  /* 0x0002500401007387 */ /* 0x0003e80000100800 */
[----:B------:R-:W5:Y:S01]  /*36310*/  LDL.LU.64 R100, [R1+0x3a0] ;  /* 0x0003a00001647983 */ /* 0x000f620000300a00 */
[----:B-1----:R-:W-:-:S03]  /*36320*/  IMAD.MOV.U32 R4, RZ, RZ, R83 ;  /* 0x000000ffff047224 */ /* 0x002fc600078e0053 */
[----:B------:R-:W5:Y:S04]  /*36330*/  LDL.LU.64 R82, [R1+0x380] ;  /* 0x0003800001527983 */ /* 0x000f680000300a00 */
[----:B------:R1:W-:Y:S04]  /*36340*/  STL [R1+0x258], R4 ;  /* 0x0002580401007387 */ /* 0x0003e80000100800 */
[----:B--2---:R2:W-:Y:S01]  /*36350*/  STL [R1+0x264], R84 ;  /* 0x0002645401007387 */ /* 0x0045e20000100800 */
[----:B-1----:R-:W-:-:S03]  /*36360*/  IMAD.MOV.U32 R4, RZ, RZ, R85 ;  /* 0x000000ffff047224 */ /* 0x002fc600078e0055 */
[----:B--2---:R-:W2:Y:S04]  /*36370*/  LDL.LU.64 R84, [R1+0x340] ;  /* 0x0003400001547983 */ /* 0x004ea80000300a00 */
[----:B------:R1:W-:Y:S04]  /*36380*/  STL [R1+0x260], R4 ;  /* 0x0002600401007387 */ /* 0x0003e80000100800 */
[----:B----4-:R4:W-:Y:S01]  /*36390*/  STL [R1+0x26c], R92 ;  /* 0x00026c5c01007387 */ /* 0x0109e20000100800 */
[----:B-1----:R-:W-:-:S03]  /*363a0*/  IMAD.MOV.U32 R4, RZ, RZ, R93 ;  /* 0x000000ffff047224 */ /* 0x002fc600078e005d */
[----:B---3--:R-:W-:Y:S04]  /*363b0*/  STL [R1+0x274], R80 ;  /* 0x0002745001007387 */ /* 0x008fe80000100800 */
[----:B------:R1:W-:Y:S04]  /*363c0*/  STL [R1+0x268], R4 ;  /* 0x0002680401007387 */ /* 0x0003e80000100800 */
[----:B----4-:R-:W3:Y:S01]  /*363d0*/  LDL.LU.64 R92, [R1+0x320] ;  /* 0x00032000015c7983 */ /* 0x010ee20000300a00 */
[----:B-1----:R-:W-:-:S03]  /*363e0*/  MOV R4, R81 ;  /* 0x0000005100047202 */ /* 0x002fc60000000f00 */
[----:B------:R-:W-:Y:S04]  /*363f0*/  STL [R1+0x27c], R86 ;  /* 0x00027c5601007387 */ /* 0x000fe80000100800 */
[----:B------:R1:W-:Y:S04]  /*36400*/  STL [R1+0x270], R4 ;  /* 0x0002700401007387 */ /* 0x0003e80000100800 */
[----:B------:R-:W4:Y:S01]  /*36410*/  LDL.LU.64 R80, [R1+0x308] ;  /* 0x0003080001507983 */ /* 0x000f220000300a00 */
[----:B-1----:R-:W-:-:S05]  /*36420*/  IMAD.MOV.U32 R4, RZ, RZ, R87 ;  /* 0x000000ffff047224 */ /* 0x002fca00078e0057 */
[----:B------:R1:W-:Y:S04]  /*36430*/  STL [R1+0x278], R4 ;  /* 0x0002780401007387 */ /* 0x0003e80000100800 */
[----:B------:R-:W-:Y:S04]  /*36440*/  STL [R1+0x284], R78 ;  /* 0x0002844e01007387 */ /* 0x000fe80000100800 */
[----:B------:R-:W4:Y:S01]  /*36450*/  LDL.LU.64 R86, [R1+0x2e8] ;  /* 0x0002e80001567983 */ /* 0x000f220000300a00 */
[----:B-1----:R-:W-:-:S05]  /*36460*/  IMAD.MOV.U32 R4, RZ, RZ, R79 ;  /* 0x000000ffff047224 */ /* 0x002fca00078e004f */
[----:B------:R1:W-:Y:S04]  /*36470*/  STL [R1+0x280], R4 ;  /* 0x0002800401007387 */ /* 0x0003e80000100800 */
[----:B------:R-:W-:Y:S01]  /*36480*/  STL [R1+0x28c], R88 ;  /* 0x00028c5801007387 */ /* 0x000fe20000100800 */
[----:B-1----:R-:W-:-:S05]  /*36490*/  IMAD.MOV.U32 R4, RZ, RZ, R89 ;  /* 0x000000ffff047224 */ /* 0x002fca00078e0059 */
[----:B------:R1:W-:Y:S04]  /*364a0*/  STL [R1+0x288], R4 ;  /* 0x0002880401007387 */ /* 0x0003e80000100800 */
[----:B------:R1:W-:Y:S02]  /*364b0*/  STL [R1+0x294], R116 ;  /* 0x0002947401007387 */ /* 0x0003e40000100800 */
[----:B-1----:R-:W-:Y:S02]  /*364c0*/  IMAD.MOV.U32 R4, RZ, RZ, R117 ;  /* 0x000000ffff047224 */ /* 0x002fe400078e0075 */
[----:B------:R-:W4:Y:S04]  /*364d0*/  LDL.LU.64 R116, [R1+0x3f0] ;  /* 0x0003f00001747983 */ /* 0x000f280000300a00 */
[----:B------:R1:W-:Y:S04]  /*364e0*/  STL [R1+0x290], R4 ;  /* 0x0002900401007387 */ /* 0x0003e80000100800 */
[----:B-----5:R5:W-:Y:S01]  /*364f0*/  STL [R1+0x29c], R100 ;  /* 0x00029c6401007387 */ /* 0x020be20000100800 */
[----:B-1----:R-:W-:-:S03]  /*36500*/  MOV R4, R101 ;  /* 0x0000006500047202 */ /* 0x002fc60000000f00 */
[----:B------:R-:W4:Y:S04]  /*36510*/  LDL.LU.64 R88, [R1+0x3c0] ;  /* 0x0003c00001587983 */ /* 0x000f280000300a00 */
[----:B------:R1:W-:Y:S04]  /*36520*/  STL [R1+0x298], R4 ;  /* 0x0002980401007387 */ /* 0x0003e80000100800 */
[----:B------:R2:W-:Y:S04]  /*36530*/  STL [R1+0x2a4], R82 ;  /* 0x0002a45201007387 */ /* 0x0005e80000100800 */
[----:B-----5:R-:W5:Y:S01]  /*36540*/  LDL.LU.64 R100, [R1+0x388] ;  /* 0x0003880001647983 */ /* 0x020f620000300a00 */
[----:B-1----:R-:W-:-:S03]  /*36550*/  IMAD.MOV.U32 R4, RZ, RZ, R83 ;  /* 0x000000ffff047224 */ /* 0x002fc600078e0053 */
[----:B--2---:R-:W-:Y:S04]  /*36560*/  STL [R1+0x2ac], R84 ;  /* 0x0002ac5401007387 */ /* 0x004fe80000100800 */
[----:B------:R1:W-:Y:S04]  /*36570*/  STL [R1+0x2a0], R4 ;  /* 0x0002a00401007387 */ /* 0x0003e80000100800 */
[----:B------:R-:W2:Y:S01]  /*36580*/  LDL.LU.64 R82, [R1+0x378] ;  /* 0x0003780001527983 */ /* 0x000ea20000300a00 */
[----:B-1----:R-:W-:-:S05]  /*36590*/  IMAD.MOV.U32 R4, RZ, RZ, R85 ;  /* 0x000000ffff047224 */ /* 0x002fca00078e0055 */
[----:B------:R1:W-:Y:S04]  /*365a0*/  STL [R1+0x2a8], R4 ;  /* 0x0002a80401007387 */ /* 0x0003e80000100800 */
[----:B---3--:R3:W-:Y:S04]  /*365b0*/  STL [R1+0x2b4], R92 ;  /* 0x0002b45c01007387 */ /* 0x0087e80000100800 */
[----:B------:R-:W2:Y:S01]  /*365c0*/  LDL.LU.64 R84, [R1+0x338] ;  /* 0x0003380001547983 */ /* 0x000ea20000300a00 */
[----:B-1----:R-:W-:Y:S02]  /*365d0*/  IMAD.MOV.U32 R4, RZ, RZ, R93 ;  /* 0x000000ffff047224 */ /* 0x002fe400078e005d */
[----:B---3--:R-:W-:Y:S01]  /*365e0*/  IMAD.MOV.U32 R92, RZ, RZ, R108 ;  /* 0x000000ffff5c7224 */ /* 0x008fe200078e006c */
[----:B------:R-:W-:-:S02]  /*365f0*/  MOV R93, R109 ;  /* 0x0000006d005d7202 */ /* 0x000fc40000000f00 */
[----:B------:R-:W3:Y:S04]  /*36600*/  LDL.LU.64 R108, [R1+0x328] ;  /* 0x00032800016c7983 */ /* 0x000ee80000300a00 */
[----:B------:R1:W-:Y:S04]  /*36610*/  STL [R1+0x2b0], R4 ;  /* 0x0002b00401007387 */ /* 0x0003e80000100800 */
[----:B----4-:R-:W-:Y:S01]  /*36620*/  STL [R1+0x2bc], R80 ;  /* 0x0002bc5001007387 */ /* 0x010fe20000100800 */
[----:B-1----:R-:W-:-:S05]  /*36630*/  IMAD.MOV.U32 R4, RZ, RZ, R81 ;  /* 0x000000ffff047224 */ /* 0x002fca00078e0051 */
[----:B------:R1:W-:Y:S04]  /*36640*/  STL [R1+0x2b8], R4 ;  /* 0x0002b80401007387 */ /* 0x0003e80000100800 */
[----:B------:R-:W-:Y:S01]  /*36650*/  STL [R1+0x2c4], R86 ;  /* 0x0002c45601007387 */ /* 0x000fe20000100800 */
[----:B-1----:R-:W-:-:S05]  /*36660*/  IMAD.MOV.U32 R4, RZ, RZ, R87 ;  /* 0x000000ffff047224 */ /* 0x002fca00078e0057 */
[----:B------:R1:W-:Y:S04]  /*36670*/  STL [R1+0x2c0], R4 ;  /* 0x0002c00401007387 */ /* 0x0003e80000100800 */
        /* <DEDUP_REMOVED lines=8> */
[----:B------:R1:W-:Y:S02]  /*36700*/  STL [R1+0x2dc], R116 ;  /* 0x0002dc7401007387 */ /* 0x0003e40000100800 */
[----:B-1----:R-:W-:-:S02]  /*36710*/  MOV R4, R117 ;  /* 0x0000007500047202 */ /* 0x002fc40000000f00 */
[----:B------:R-:W4:Y:S04]  /*36720*/  LDL.LU.64 R116, [R1+0x3c8] ;  /* 0x0003c80001747983 */ /* 0x000f280000300a00 */
[----:B------:R1:W-:Y:S02]  /*36730*/  STL [R1+0x2d8], R4 ;  /* 0x0002d80401007387 */ /* 0x0003e40000100800 */
[----:B-1----:R-:W-:Y:S02]  /*36740*/  IMAD.MOV.U32 R4, RZ, RZ, R89 ;  /* 0x000000ffff047224 */ /* 0x002fe400078e0059 */
[----:B------:R-:W-:Y:S04]  /*36750*/  STL [R1+0x2e4], R88 ;  /* 0x0002e45801007387 */ /* 0x000fe80000100800 */
[----:B------:R1:W-:Y:S04]  /*36760*/  STL [R1+0x2e0], R4 ;  /* 0x0002e00401007387 */ /* 0x0003e80000100800 */
[----:B-----5:R5:W-:Y:S04]  /*36770*/  STL [R1+0x2ec], R100 ;  /* 0x0002ec6401007387 */ /* 0x020be80000100800 */
[----:B------:R-:W4:Y:S01]  /*36780*/  LDL.LU.64 R86, [R1+0x3b0] ;  /* 0x0003b00001567983 */ /* 0x000f220000300a00 */
[----:B-1----:R-:W-:-:S03]  /*36790*/  IMAD.MOV.U32 R4, RZ, RZ, R101 ;  /* 0x000000ffff047224 */ /* 0x002fc600078e0065 */
[----:B------:R-:W4:Y:S04]  /*367a0*/  LDL.LU.64 R88, [R1+0x370] ;  /* 0x0003700001587983 */ /* 0x000f280000300a00 */
[----:B------:R1:W-:Y:S01]  /*367b0*/  STL [R1+0x2e8], R4 ;  /* 0x0002e80401007387 */ /* 0x0003e20000100800 */
[----:B-----5:R-:W-:Y:S02]  /*367c0*/  IMAD.MOV.U32 R100, RZ, RZ, R128 ;  /* 0x000000ffff647224 */ /* 0x020fe400078e0080 */
[----:B------:R-:W-:Y:S01]  /*367d0*/  IMAD.MOV.U32 R101, RZ, RZ, R129 ;  /* 0x000000ffff657224 */ /* 0x000fe200078e0081 */
[----:B--2---:R-:W-:Y:S04]  /*367e0*/  STL [R1+0x2f4], R82 ;  /* 0x0002f45201007387 */ /* 0x004fe80000100800 */
[----:B------:R-:W2:Y:S01]  /*367f0*/  LDL.LU.64 R128, [R1+0x360] ;  /* 0x0003600001807983 */ /* 0x000ea20000300a00 */
[----:B-1----:R-:W-:-:S03]  /*36800*/  MOV R4, R83 ;  /* 0x0000005300047202 */ /* 0x002fc60000000f00 */
[----:B------:R-:W-:Y:S04]  /*36810*/  STL [R1+0x2fc], R84 ;  /* 0x0002fc5401007387 */ /* 0x000fe80000100800 */
[----:B------:R1:W-:Y:S02]  /*36820*/  STL [R1+0x2f0], R4 ;  /* 0x0002f00401007387 */ /* 0x0003e40000100800 */
[----:B-1----:R-:W-:Y:S02]  /*36830*/  IMAD.MOV.U32 R4, RZ, RZ, R85 ;  /* 0x000000ffff047224 */ /* 0x002fe400078e0055 */
[----:B---3--:R-:W-:Y:S04]  /*36840*/  STL [R1+0x304], R108 ;  /* 0x0003046c01007387 */ /* 0x008fe80000100800 */
[----:B------:R1:W-:Y:S04]  /*36850*/  STL [R1+0x2f8], R4 ;  /* 0x0002f80401007387 */ /* 0x0003e80000100800 */
[----:B------:R-:W-:Y:S01]  /*36860*/  STL [R1+0x30c], R94 ;  /* 0x00030c5e01007387 */ /* 0x000fe20000100800 */
[----:B-1----:R-:W-:-:S05]  /*36870*/  IMAD.MOV.U32 R4, RZ, RZ, R109 ;  /* 0x000000ffff047224 */ /* 0x002fca00078e006d */
[----:B------:R1:W-:Y:S04]  /*36880*/  STL [R1+0x300], R4 ;  /* 0x0003000401007387 */ /* 0x0003e80000100800 */
[----:B------:R-:W3:Y:S01]  /*36890*/  LDL.LU.64 R108, [R1+0x480] ;  /* 0x00048000016c7983 */ /* 0x000ee20000300a00 */
[----:B-1----:R-:W-:-:S03]  /*368a0*/  IMAD.MOV.U32 R4, RZ, RZ, R95 ;  /* 0x000000ffff047224 */ /* 0x002fc600078e005f */
[----:B------:R-:W-:Y:S04]  /*368b0*/  STL [R1+0x314], R96 ;  /* 0x0003146001007387 */ /* 0x000fe80000100800 */
[----:B------:R1:W-:Y:S04]  /*368c0*/  STL [R1+0x308], R4 ;  /* 0x0003080401007387 */ /* 0x0003e80000100800 */
[----:B------:R-:W5:Y:S01]  /*368d0*/  LDL.LU.64 R94, [R1+0x440] ;  /* 0x00044000015e7983 */ /* 0x000f620000300a00 */
[----:B-1----:R-:W-:-:S03]  /*368e0*/  IMAD.MOV.U32 R4, RZ, RZ, R97 ;  /* 0x000000ffff047224 */ /* 0x002fc600078e0061 */
[----:B----4-:R-:W-:Y:S04]  /*368f0*/  STL [R1+0x31c], R112 ;  /* 0x00031c7001007387 */ /* 0x010fe80000100800 */
[----:B------:R1:W-:Y:S04]  /*36900*/  STL [R1+0x310], R4 ;  /* 0x0003100401007387 */ /* 0x0003e80000100800 */
[----:B------:R-:W4:Y:S01]  /*36910*/  LDL.LU.64 R96, [R1+0x408] ;  /* 0x0004080001607983 */ /* 0x000f220000300a00 */
[----:B-1----:R-:W-:-:S03]  /*36920*/  MOV R4, R113 ;  /* 0x0000007100047202 */ /* 0x002fc60000000f00 */
[----:B------:R-:W-:Y:S04]  /*36930*/  STL [R1+0x324], R90 ;  /* 0x0003245a01007387 */ /* 0x000fe80000100800 */
[----:B------:R1:W-:Y:S04]  /*36940*/  STL [R1+0x318], R4 ;  /* 0x0003180401007387 */ /* 0x0003e80000100800 */
[----:B------:R-:W4:Y:S01]  /*36950*/  LDL.LU.64 R112, [R1+0x3e8] ;  /* 0x0003e80001707983 */ /* 0x000f220000300a00 */
[----:B-1----:R-:W-:-:S03]  /*36960*/  IMAD.MOV.U32 R4, RZ, RZ, R91 ;  /* 0x000000ffff047224 */ /* 0x002fc600078e005b */
[----:B------:R1:W-:Y:S04]  /*36970*/  STL [R1+0x32c], R116 ;  /* 0x00032c7401007387 */ /* 0x0003e80000100800 */
[----:B------:R1:W-:Y:S04]  /*36980*/  STL [R1+0x320], R4 ;  /* 0x0003200401007387 */ /* 0x0003e80000100800 */
[----:B------:R-:W4:Y:S01]  /*36990*/  LDL.LU.64 R90, [R1+0x3b8] ;  /* 0x0003b800015a7983 */ /* 0x000f220000300a00 */
[----:B-1----:R-:W-:Y:S02]  /*369a0*/  IMAD.MOV.U32 R116, RZ, RZ, R120 ;  /* 0x000000ffff747224 */ /* 0x002fe400078e0078 */
[----:B------:R-:W-:-:S02]  /*369b0*/  IMAD.MOV.U32 R4, RZ, RZ, R117 ;  /* 0x000000ffff047224 */ /* 0x000fc400078e0075 */
[----:B------:R-:W-:Y:S02]  /*369c0*/  IMAD.MOV.U32 R117, RZ, RZ, R121 ;  /* 0x000000ffff757224 */ /* 0x000fe400078e0079 */
[----:B------:R-:W4:Y:S04]  /*369d0*/  LDL.LU.64 R120, [R1+0x3a8] ;  /* 0x0003a80001787983 */ /* 0x000f280000300a00 */
[----:B------:R1:W-:Y:S02]  /*369e0*/  STL [R1+0x328], R4 ;  /* 0x0003280401007387 */ /* 0x0003e40000100800 */
[----:B-1----:R-:W-:Y:S02]  /*369f0*/  MOV R4, R87 ;  /* 0x0000005700047202 */ /* 0x002fe40000000f00 */
[----:B------:R-:W-:Y:S04]  /*36a00*/  STL [R1+0x334], R86 ;  /* 0x0003345601007387 */ /* 0x000fe80000100800 */
[----:B------:R1:W-:Y:S04]  /*36a10*/  STL [R1+0x330], R4 ;  /* 0x0003300401007387 */ /* 0x0003e80000100800 */
[----:B------:R-:W-:Y:S01]  /*36a20*/  STL [R1+0x33c], R88 ;  /* 0x00033c5801007387 */ /* 0x000fe20000100800 */
[----:B-1----:R-:W-:-:S05]  /*36a30*/  IMAD.MOV.U32 R4, RZ, RZ, R89 ;  /* 0x000000ffff047224 */ /* 0x002fca00078e0059 */
[----:B------:R1:W-:Y:S04]  /*36a40*/  STL [R1+0x338], R4 ;  /* 0x0003380401007387 */ /* 0x0003e80000100800 */
[----:B--2---:R2:W-:Y:S01]  /*36a50*/  STL [R1+0x344], R128 ;  /* 0x0003448001007387 */ /* 0x0045e20000100800 */
[----:B-1----:R-:W-:-:S03]  /*36a60*/  IMAD.MOV.U32 R4, RZ, RZ, R129 ;  /* 0x000000ffff047224 */ /* 0x002fc600078e0081 */
[----:B--2---:R-:W2:Y:S04]  /*36a70*/  LDL.LU.64 R128, [R1+0x4e0] ;  /* 0x0004e00001807983 */ /* 0x004ea80000300a00 */
[----:B------:R1:W-:Y:S04]  /*36a80*/  STL [R1+0x340], R4 ;  /* 0x0003400401007387 */ /* 0x0003e80000100800 */
[----:B------:R1:W-:Y:S02]  /*36a90*/  STL [R1+0x34c], R92 ;  /* 0x00034c5c01007387 */ /* 0x0003e40000100800 */
[----:B-1----:R-:W-:-:S02]  /*36aa0*/  IMAD.MOV.U32 R4, RZ, RZ, R93 ;  /* 0x000000ffff047224 */ /* 0x002fc400078e005d */
[----:B------:R-:W2:Y:S04]  /*36ab0*/  LDL.LU.64 R92, [R1+0x488] ;  /* 0x00048800015c7983 */ /* 0x000ea80000300a00 */
[----:B------:R1:W-:Y:S04]  /*36ac0*/  STL [R1+0x348], R4 ;  /* 0x0003480401007387 */ /* 0x0003e80000100800 */
[----:B------:R1:W-:Y:S02]  /*36ad0*/  STL [R1+0x354], R104 ;  /* 0x0003546801007387 */ /* 0x0003e40000100800 */
[----:B-1----:R-:W-:-:S02]  /*36ae0*/  IMAD.MOV.U32 R4, RZ, RZ, R105 ;  /* 0x000000ffff047224 */ /* 0x002fc400078e0069 */
[----:B------:R-:W2:Y:S04]  /*36af0*/  LDL.LU.64 R104, [R1+0x448] ;  /* 0x0004480001687983 */ /* 0x000ea80000300a00 */
[----:B------:R1:W-:Y:S04]  /*36b00*/  STL [R1+0x350], R4 ;  /* 0x0003500401007387 */ /* 0x0003e80000100800 */
[----:B---3--:R3:W-:Y:S01]  /*36b10*/  STL [R1+0x35c], R108 ;  /* 0x00035c6c01007387 */ /* 0x0087e20000100800 */
[----:B-1----:R-:W-:-:S03]  /*36b20*/  MOV R4, R109 ;  /* 0x0000006d00047202 */ /* 0x002fc60000000f00 */
[----:B---3--:R-:W3:Y:S04]  /*36b30*/  LDL.LU.64 R108, [R1+0x428] ;  /* 0x00042800016c7983 */ /* 0x008ee80000300a00 */
[----:B------:R1:W-:Y:S04]  /*36b40*/  STL [R1+0x358], R4 ;  /* 0x0003580401007387 */ /* 0x0003e80000100800 */
[----:B-----5:R5:W-:Y:S01]  /*36b50*/  STL [R1+0x364], R94 ;  /* 0x0003645e01007387 */ /* 0x020be20000100800 */
[----:B-1----:R-:W-:-:S03]  /*36b60*/  IMAD.MOV.U32 R4, RZ, RZ, R95 ;  /* 0x000000ffff047224 */ /* 0x002fc600078e005f */
[----:B-----5:R-:W5:Y:S04]  /*36b70*/  LDL.LU.64 R94, [R1+0x400] ;  /* 0x00040000015e7983 */ /* 0x020f680000300a00 */
[----:B------:R1:W-:Y:S04]  /*36b80*/  STL [R1+0x360], R4 ;  /* 0x0003600401007387 */ /* 0x0003e80000100800 */
[----:B----4-:R4:W-:Y:S01]  /*36b90*/  STL [R1+0x36c], R96 ;  /* 0x00036c6001007387 */ /* 0x0109e20000100800 */
        /* <DEDUP_REMOVED lines=9> */
[----:B------:R1:W-:Y:S04]  /*36c30*/  STL [R1+0x378], R4 ;  /* 0x0003780401007387 */ /* 0x0003e80000100800 */
[----:B------:R1:W-:Y:S02]  /*36c40*/  STL [R1+0x384], R120 ;  /* 0x0003847801007387 */ /* 0x0003e40000100800 */
[----:B-1----:R-:W-:Y:S02]  /*36c50*/  MOV R4, R121 ;  /* 0x0000007900047202 */ /* 0x002fe40000000f00 */
[----:B------:R-:W4:Y:S04]  /*36c60*/  LDL.LU.64 R120, [R1+0x530] ;  /* 0x0005300001787983 */ /* 0x000f280000300a00 */
[----:B------:R1:W-:Y:S04]  /*36c70*/  STL [R1+0x380], R4 ;  /* 0x0003800401007387 */ /* 0x0003e80000100800 */
[----:B------:R1:W-:Y:S02]  /*36c80*/  STL [R1+0x38c], R124 ;  /* 0x00038c7c01007387 */ /* 0x0003e40000100800 */
[----:B-1----:R-:W-:-:S02]  /*36c90*/  IMAD.MOV.U32 R4, RZ, RZ, R125 ;  /* 0x000000ffff047224 */ /* 0x002fc400078e007d */
[----:B------:R-:W4:Y:S04]  /*36ca0*/  LDL.LU.64 R124, [R1+0x4c0] ;  /* 0x0004c000017c7983 */ /* 0x000f280000300a00 */
[----:B------:R1:W-:Y:S04]  /*36cb0*/  STL [R1+0x388], R4 ;  /* 0x0003880401007387 */ /* 0x0003e80000100800 */
[----:B------:R1:W-:Y:S02]  /*36cc0*/  STL [R1+0x394], R100 ;  /* 0x0003946401007387 */ /* 0x0003e40000100800 */
[----:B-1----:R-:W-:-:S02]  /*36cd0*/  IMAD.MOV.U32 R4, RZ, RZ, R101 ;  /* 0x000000ffff047224 */ /* 0x002fc400078e0065 */
[----:B------:R-:W4:Y:S04]  /*36ce0*/  LDL.LU.64 R100, [R1+0x478] ;  /* 0x0004780001647983 */ /* 0x000f280000300a00 */
        /* <DEDUP_REMOVED lines=10> */
[----:B-1----:R-:W-:-:S02]  /*36d90*/  MOV R4, R105 ;  /* 0x0000006900047202 */ /* 0x002fc40000000f00 */
[----:B------:R-:W2:Y:S04]  /*36da0*/  LDL.LU.64 R104, [R1+0x420] ;  /* 0x0004200001687983 */ /* 0x000ea80000300a00 */
[----:B------:R1:W-:Y:S04]  /*36db0*/  STL [R1+0x3a8], R4 ;  /* 0x0003a80401007387 */ /* 0x0003e80000100800 */
[----:B---3--:R3:W-:Y:S01]  /*36dc0*/  STL [R1+0x3b4], R108 ;  /* 0x0003b46c01007387 */ /* 0x0087e20000100800 */
[----:B-1----:R-:W-:-:S03]  /*36dd0*/  IMAD.MOV.U32 R4, RZ, RZ, R109 ;  /* 0x000000ffff047224 */ /* 0x002fc600078e006d */
        /* <DEDUP_REMOVED lines=35> */
[----:B-1----:R-:W-:-:S02]  /*37010*/  MOV R4, R93 ;  /* 0x0000005d00047202 */ /* 0x002fc40000000f00 */
[----:B------:R-:W2:Y:S04]  /*37020*/  LDL.LU.64 R92, [R1+0x458] ;  /* 0x00045800015c7983 */ /* 0x000ea80000300a00 */
[----:B------:R1:W-:Y:S04]  /*37030*/  STL [R1+0x3f8], R4 ;  /* 0x0003f80401007387 */ /* 0x0003e80000100800 */
[----:B------:R1:W-:Y:S02]  /*37040*/  STL [R1+0x404], R104 ;  /* 0x0004046801007387 */ /* 0x0003e40000100800 */
[----:B-1----:R-:W-:-:S02]  /*37050*/  IMAD.MOV.U32 R4, RZ, RZ, R105 ;  /* 0x000000ffff047224 */ /* 0x002fc400078e0069 */
        /* <DEDUP_REMOVED lines=35> */
[----:B-1----:R-:W-:-:S03]  /*37290*/  MOV R4, R129 ;  /* 0x0000008100047202 */ /* 0x002fc60000000f00 */
        /* <DEDUP_REMOVED lines=19> */
[----:B-1----:R-:W-:-:S03]  /*373d0*/  MOV R4, R97 ;  /* 0x0000006100047202 */ /* 0x002fc60000000f00 */
[----:B----4-:R-:W4:Y:S04]  /*373e0*/  LDL.LU.64 R96, [R1+0x4d0] ;  /* 0x0004d00001607983 */ /* 0x010f280000300a00 */
        /* <DEDUP_REMOVED lines=38> */
[----:B-1----:R-:W-:-:S03]  /*37650*/  MOV R4, R95 ;  /* 0x0000005f00047202 */ /* 0x002fc60000000f00 */
        /* <DEDUP_REMOVED lines=354> */
[----:B----4-:R-:W-:Y:S04]  /*38c80*/  STL [R1+0x78c], R96 ;  /* 0x00078c6001007387 */ /* 0x010fe80000100800 */
[----:B------:R-:W4:Y:S01]  /*38c90*/  LDL.LU.64 R90, [R1+0xb60] ;  /* 0x000b6000015a7983 */ /* 0x000f220000300a00 */
        /* <DEDUP_REMOVED lines=18> */
[----:B------:R-:W-:Y:S04]  /*38dc0*/  STL [R1+0x7b4], R100 ;  /* 0x0007b46401007387 */ /* 0x000fe80000100800 */
[----:B------:R-:W4:Y:S01]  /*38dd0*/  LDL.LU.64 R96, [R1+0x810] ;  /* 0x0008100001607983 */ /* 0x000f220000300a00 */
[----:B-1----:R-:W-:-:S05]  /*38de0*/  IMAD.MOV.U32 R4, RZ, RZ, R101 ;  /* 0x000000ffff047224 */ /* 0x002fca00078e0065 */
[----:B------:R2:W-:Y:S02]  /*38df0*/  STL [R1+0x7b0], R4 ;  /* 0x0007b00401007387 */ /* 0x0005e40000100800 */
[----:B--2---:R-:W-:Y:S02]  /*38e00*/  MOV R4, R129 ;  /* 0x0000008100047202 */ /* 0x004fe40000000f00 */
[----:B------:R1:W-:Y:S04]  /*38e10*/  STL [R1+0x7bc], R128 ;  /* 0x0007bc8001007387 */ /* 0x0003e80000100800 */
[----:B-1----:R-:W2:Y:S04]  /*38e20*/  LDL.LU.64 R128, [R1+0x818] ;  /* 0x0008180001807983 */ /* 0x002ea80000300a00 */
[----:B------:R1:W-:Y:S04]  /*38e30*/  STL [R1+0x7b8], R4 ;  /* 0x0007b80401007387 */ /* 0x0003e80000100800 */
[----:B------:R1:W-:Y:S04]  /*38e40*/  STL [R1+0x7c4], R92 ;  /* 0x0007c45c01007387 */ /* 0x0003e80000100800 */
[----:B------:R-:W2:Y:S01]  /*38e50*/  LDL.LU.64 R100, [R1+0xc00] ;  /* 0x000c000001647983 */ /* 0x000ea20000300a00 */
[----:B-1----:R-:W-:-:S03]  /*38e60*/  IMAD.MOV.U32 R4, RZ, RZ, R93 ;  /* 0x000000ffff047224 */ /* 0x002fc600078e005d */
[----:B------:R-:W-:Y:S04]  /*38e70*/  STL [R1+0x7cc], R104 ;  /* 0x0007cc6801007387 */ /* 0x000fe80000100800 */
[----:B------:R1:W-:Y:S04]  /*38e80*/  STL [R1+0x7c0], R4 ;  /* 0x0007c00401007387 */ /* 0x0003e80000100800 */
[----:B------:R-:W2:Y:S01]  /*38e90*/  LDL.LU.64 R92, [R1+0xb98] ;  /* 0x000b9800015c7983 */ /* 0x000ea20000300a00 */
[----:B-1----:R-:W-:-:S03]  /*38ea0*/  IMAD.MOV.U32 R4, RZ, RZ, R105 ;  /* 0x000000ffff047224 */ /* 0x002fc600078e0069 */
[----:B---3--:R-:W-:Y:S04]  /*38eb0*/  STL [R1+0x7d4], R108 ;  /* 0x0007d46c01007387 */ /* 0x008fe80000100800 */
[----:B------:R1:W-:Y:S04]  /*38ec0*/  STL [R1+0x7c8], R4 ;  /* 0x0007c80401007387 */ /* 0x0003e80000100800 */
[----:B------:R-:W3:Y:S01]  /*38ed0*/  LDL.LU.64 R104, [R1+0xb28] ;  /* 0x000b280001687983 */ /* 0x000ee20000300a00 */
[----:B-1----:R-:W-:-:S03]  /*38ee0*/  IMAD.MOV.U32 R4, RZ, RZ, R109 ;  /* 0x000000ffff047224 */ /* 0x002fc600078e006d */
[----:B-----5:R-:W-:Y:S04]  /*38ef0*/  STL [R1+0x7dc], R94 ;  /* 0x0007dc5e01007387 */ /* 0x020fe80000100800 */
        /* <DEDUP_REMOVED lines=8> */
[----:B------:R1:W-:Y:S02]  /*38f80*/  STL [R1+0x7e0], R4 ;  /* 0x0007e00401007387 */ /* 0x0003e40000100800 */
[----:B-1----:R-:W-:Y:S02]  /*38f90*/  IMAD.MOV.U32 R4, RZ, RZ, R113 ;  /* 0x000000ffff047224 */ /* 0x002fe400078e0071 */
        /* <DEDUP_REMOVED lines=18> */
[----:B--2---:R-:W-:Y:S02]  /*390c0*/  IMAD.MOV.U32 R4, RZ, RZ, R129 ;  /* 0x000000ffff047224 */ /* 0x004fe400078e0081 */
[----:B------:R1:W-:Y:S04]  /*390d0*/  STL [R1+0x814], R128 ;  /* 0x0008148001007387 */ /* 0x0003e80000100800 */
[----:B------:R-:W-:Y:S04]  /*390e0*/  STL [R1+0x81c], R100 ;  /* 0x00081c6401007387 */ /* 0x000fe80000100800 */
[----:B------:R2:W-:Y:S04]  /*390f0*/  STL [R1+0x810], R4 ;  /* 0x0008100401007387 */ /* 0x0005e80000100800 */
[----:B-1----:R-:W4:Y:S01]  /*39100*/  LDL.LU.64 R128, [R1+0xb58] ;  /* 0x000b580001807983 */ /* 0x002f220000300a00 */
[----:B--2---:R-:W-:-:S03]  /*39110*/  IMAD.MOV.U32 R4, RZ, RZ, R101 ;  /* 0x000000ffff047224 */ /* 0x004fc600078e0065 */
        /* <DEDUP_REMOVED lines=11> */
[----:B-1----:R-:W-:-:S03]  /*391d0*/  MOV R4, R109 ;  /* 0x0000006d00047202 */ /* 0x002fc60000000f00 */
[----:B----4-:R-:W-:Y:S04]  /*391e0*/  STL [R1+0x83c], R94 ;  /* 0x00083c5e01007387 */ /* 0x010fe80000100800 */
[----:B------:R1:W-:Y:S04]  /*391f0*/  STL [R1+0x830], R4 ;  /* 0x0008300401007387 */ /* 0x0003e80000100800 */
[----:B------:R-:W4:Y:S04]  /*39200*/  LDL.LU.64 R108, [R1+0x8a0] ;  /* 0x0008a000016c7983 */ /* 0x000f280000300a00 */
[----:B------:R-:W4:Y:S01]  /*39210*/  LDL.LU.64 R90, [R1+0x898] ;  /* 0x00089800015a7983 */ /* 0x000f220000300a00 */
[----:B-1----:R-:W-:-:S05]  /*39220*/  IMAD.MOV.U32 R4, RZ, RZ, R95 ;  /* 0x000000ffff047224 */ /* 0x002fca00078e005f */
[----:B------:R1:W-:Y:S04]  /*39230*/  STL [R1+0x838], R4 ;  /* 0x0008380401007387 */ /* 0x0003e80000100800 */
        /* <DEDUP_REMOVED lines=8> */
[----:B------:R1:W-:Y:S04]  /*392c0*/  STL [R1+0x854], R120 ;  /* 0x0008547801007387 */ /* 0x0003e80000100800 */
[----:B------:R-:W4:Y:S01]  /*392d0*/  LDL.LU.64 R92, [R1+0xb90] ;  /* 0x000b9000015c7983 */ /* 0x000f220000300a00 */
[----:B-1----:R-:W-:-:S03]  /*392e0*/  IMAD.MOV.U32 R4, RZ, RZ, R121 ;  /* 0x000000ffff047224 */ /* 0x002fc600078e0079 */
[----:B------:R-:W-:Y:S04]  /*392f0*/  STL [R1+0x85c], R124 ;  /* 0x00085c7c01007387 */ /* 0x000fe80000100800 */
[----:B------:R1:W-:Y:S04]  /*39300*/  STL [R1+0x850], R4 ;  /* 0x0008500401007387 */ /* 0x0003e80000100800 */
[----:B------:R-:W4:Y:S01]  /*39310*/  LDL.LU.64 R120, [R1+0xae0] ;  /* 0x000ae00001787983 */ /* 0x000f220000300a00 */
[----:B-1----:R-:W-:-:S03]  /*39320*/  MOV R4, R125 ;  /* 0x0000007d00047202 */ /* 0x002fc60000000f00 */
[----:B------:R-:W-:Y:S04]  /*39330*/  STL [R1+0x864], R96 ;  /* 0x0008646001007387 */ /* 0x000fe80000100800 */
        /* <DEDUP_REMOVED lines=9> */
[----:B--2---:R2:W-:Y:S01]  /*393d0*/  STL [R1+0x874], R100 ;  /* 0x0008746401007387 */ /* 0x0045e20000100800 */
[----:B-1----:R-:W-:-:S03]  /*393e0*/  IMAD.MOV.U32 R4, RZ, RZ, R101 ;  /* 0x000000ffff047224 */ /* 0x002fc600078e0065 */
[----:B------:R-:W4:Y:S04]  /*393f0*/  LDL.LU.64 R96, [R1+0x8e0] ;  /* 0x0008e00001607983 */ /* 0x000f280000300a00 */
[----:B------:R1:W-:Y:S04]  /*39400*/  STL [R1+0x870], R4 ;  /* 0x0008700401007387 */ /* 0x0003e80000100800 */
[----:B---3--:R-:W-:Y:S04]  /*39410*/  STL [R1+0x87c], R88 ;  /* 0x00087c5801007387 */ /* 0x008fe80000100800 */
[----:B--2---:R-:W2:Y:S01]  /*39420*/  LDL.LU.64 R100, [R1+0xc50] ;  /* 0x000c500001647983 */ /* 0x004ea20000300a00 */
[----:B-1----:R-:W-:-:S03]  /*39430*/  IMAD.MOV.U32 R4, RZ, RZ, R89 ;  /* 0x000000ffff047224 */ /* 0x002fc600078e0059 */
[----:B-----5:R-:W-:Y:S04]  /*39440*/  STL [R1+0x884], R104 ;  /* 0x0008846801007387 */ /* 0x020fe80000100800 */
[----:B------:R1:W-:Y:S02]  /*39450*/  STL [R1+0x878], R4 ;  /* 0x0008780401007387 */ /* 0x0003e40000100800 */
[----:B-1----:R-:W-:Y:S02]  /*39460*/  MOV R4, R105 ;  /* 0x0000006900047202 */ /* 0x002fe40000000f00 */
[----:B------:R-:W3:Y:S04]  /*39470*/  LDL.LU.64 R104, [R1+0xc18] ;  /* 0x000c180001687983 */ /* 0x000ee80000300a00 */
[----:B------:R1:W-:Y:S04]  /*39480*/  STL [R1+0x880], R4 ;  /* 0x0008800401007387 */ /* 0x0003e80000100800 */
[----:B----4-:R4:W-:Y:S01]  /*39490*/  STL [R1+0x88c], R108 ;  /* 0x00088c6c01007387 */ /* 0x0109e20000100800 */
[----:B-1----:R-:W-:-:S03]  /*394a0*/  IMAD.MOV.U32 R4, RZ, RZ, R109 ;  /* 0x000000ffff047224 */ /* 0x002fc600078e006d */
[----:B------:R-:W-:Y:S04]  /*394b0*/  STL [R1+0x894], R90 ;  /* 0x0008945a01007387 */ /* 0x000fe80000100800 */
[----:B------:R1:W-:Y:S04]  /*394c0*/  STL [R1+0x888], R4 ;  /* 0x0008880401007387 */ /* 0x0003e80000100800 */
[----:B----4-:R-:W4:Y:S01]  /*394d0*/  LDL.LU.64 R108, [R1+0xbc8] ;  /* 0x000bc800016c7983 */ /* 0x010f220000300a00 */
[----:B-1----:R-:W-:-:S03]  /*394e0*/  IMAD.MOV.U32 R4, RZ, RZ, R91 ;  /* 0x000000ffff047224 */ /* 0x002fc600078e005b */
[----:B------:R-:W-:Y:S04]  /*394f0*/  STL [R1+0x89c], R112 ;  /* 0x00089c7001007387 */ /* 0x000fe80000100800 */
[----:B------:R1:W-:Y:S02]  /*39500*/  STL [R1+0x890], R4 ;  /* 0x0008900401007387 */ /* 0x0003e40000100800 */
[----:B-1----:R-:W-:Y:S02]  /*39510*/  IMAD.MOV.U32 R4, RZ, RZ, R113 ;  /* 0x000000ffff047224 */ /* 0x002fe400078e0071 */
[----:B------:R-:W5:Y:S04]  /*39520*/  LDL.LU.64 R112, [R1+0xb18] ;  /* 0x000b180001707983 */ /* 0x000f680000300a00 */
[----:B------:R1:W-:Y:S04]  /*39530*/  STL [R1+0x898], R4 ;  /* 0x0008980401007387 */ /* 0x0003e80000100800 */
[----:B------:R1:W-:Y:S02]  /*39540*/  STL [R1+0x8a4], R116 ;  /* 0x0008a47401007387 */ /* 0x0003e40000100800 */
[----:B-1----:R-:W-:-:S02]  /*39550*/  IMAD.MOV.U32 R4, RZ, RZ, R117 ;  /* 0x000000ffff047224 */ /* 0x002fc400078e0075 */
[----:B------:R-:W-:Y:S04]  /*39560*/  STL [R1+0x8ac], R92 ;  /* 0x0008ac5c01007387 */ /* 0x000fe80000100800 */
[----:B------:R1:W-:Y:S04]  /*39570*/  STL [R1+0x8a0], R4 ;  /* 0x0008a00401007387 */ /* 0x0003e80000100800 */
[----:B------:R-:W5:Y:S01]  /*39580*/  LDL.LU.64 R116, [R1+0xa70] ;  /* 0x000a700001747983 */ /* 0x000f620000300a00 */
[----:B-1----:R-:W-:-:S03]  /*39590*/  MOV R4, R93 ;  /* 0x0000005d00047202 */ /* 0x002fc60000000f00 */
        /* <DEDUP_REMOVED lines=10> */
[----:B-1----:R-:W-:-:S03]  /*39640*/  IMAD.MOV.U32 R4, RZ, RZ, R95 ;  /* 0x000000ffff047224 */ /* 0x002fc600078e005f */
[----:B------:R-:W-:Y:S04]  /*39650*/  STL [R1+0x8cc], R128 ;  /* 0x0008cc8001007387 */ /* 0x000fe80000100800 */
[----:B------:R1:W-:Y:S02]  /*39660*/  STL [R1+0x8c0], R4 ;  /* 0x0008c00401007387 */ /* 0x0003e40000100800 */
[----:B-1----:R-:W-:Y:S02]  /*39670*/  IMAD.MOV.U32 R4, RZ, RZ, R129 ;  /* 0x000000ffff047224 */ /* 0x002fe400078e0081 */
[----:B------:R-:W5:Y:S04]  /*39680*/  LDL.LU.64 R128, [R1+0x918] ;  /* 0x0009180001807983 */ /* 0x000f680000300a00 */
[----:B------:R1:W-:Y:S04]  /*39690*/  STL [R1+0x8c8], R4 ;  /* 0x0008c80401007387 */ /* 0x0003e80000100800 */
[----:B------:R-:W-:Y:S01]  /*396a0*/  STL [R1+0x8d4], R96 ;  /* 0x0008d46001007387 */ /* 0x000fe20000100800 */
[----:B-1----:R-:W-:-:S03]  /*396b0*/  MOV R4, R97 ;  /* 0x0000006100047202 */ /* 0x002fc60000000f00 */
[----:B--2---:R-:W-:Y:S04]  /*396c0*/  STL [R1+0x8dc], R100 ;  /* 0x0008dc6401007387 */ /* 0x004fe80000100800 */
[----:B------:R1:W-:Y:S04]  /*396d0*/  STL [R1+0x8d0], R4 ;  /* 0x0008d00401007387 */ /* 0x0003e80000100800 */
[----:B------:R-:W2:Y:S04]  /*396e0*/  LDL.LU.64 R82, [R1+0xc58] ;  /* 0x000c580001527983 */ /* 0x000ea80000300a00 */
[----:B------:R-:W2:Y:S01]  /*396f0*/  LDL.LU.64 R84, [R1+0xc30] ;  /* 0x000c300001547983 */ /* 0x000ea20000300a00 */
[----:B-1----:R-:W-:-:S05]  /*39700*/  IMAD.MOV.U32 R4, RZ, RZ, R101 ;  /* 0x000000ffff047224 */ /* 0x002fca00078e0065 */
[----:B------:R1:W-:Y:S04]  /*39710*/  STL [R1+0x8d8], R4 ;  /* 0x0008d80401007387 */ /* 0x0003e80000100800 */
[----:B---3--:R-:W-:Y:S04]  /*39720*/  STL [R1+0x8e4], R104 ;  /* 0x0008e46801007387 */ /* 0x008fe80000100800 */
[----:B------:R-:W3:Y:S01]  /*39730*/  LDL.LU.64 R86, [R1+0xbf0] ;  /* 0x000bf00001567983 */ /* 0x000ee20000300a00 */
[----:B-1----:R-:W-:-:S03]  /*39740*/  IMAD.MOV.U32 R4, RZ, RZ, R105 ;  /* 0x000000ffff047224 */ /* 0x002fc600078e0069 */
[----:B------:R-:W3:Y:S04]  /*39750*/  LDL.LU.64 R88, [R1+0xb88] ;  /* 0x000b880001587983 */ /* 0x000ee80000300a00 */
[----:B------:R1:W-:Y:S04]  /*39760*/  STL [R1+0x8e0], R4 ;  /* 0x0008e00401007387 */ /* 0x0003e80000100800 */
[----:B----4-:R-:W-:Y:S04]  /*39770*/  STL [R1+0x8ec], R108 ;  /* 0x0008ec6c01007387 */ /* 0x010fe80000100800 */
[----:B------:R-:W4:Y:S01]  /*39780*/  LDL.LU.64 R90, [R1+0xaa0] ;  /* 0x000aa000015a7983 */ /* 0x000f220000300a00 */
[----:B-1----:R-:W-:-:S03]  /*39790*/  IMAD.MOV.U32 R4, RZ, RZ, R109 ;  /* 0x000000ffff047224 */ /* 0x002fc600078e006d */
[----:B------:R-:W4:Y:S04]  /*397a0*/  LDL.LU.64 R92, [R1+0xa68] ;  /* 0x000a6800015c7983 */ /* 0x000f280000300a00 */
[----:B------:R1:W-:Y:S04]  /*397b0*/  STL [R1+0x8e8], R4 ;  /* 0x0008e80401007387 */ /* 0x0003e80000100800 */
[----:B-----5:R-:W-:Y:S04]  /*397c0*/  STL [R1+0x8f4], R112 ;  /* 0x0008f47001007387 */ /* 0x020fe80000100800 */
[----:B------:R-:W5:Y:S01]  /*397d0*/  LDL.LU.64 R94, [R1+0x950] ;  /* 0x00095000015e7983 */ /* 0x000f620000300a00 */
[----:B-1----:R-:W-:-:S03]  /*397e0*/  IMAD.MOV.U32 R4, RZ, RZ, R113 ;  /* 0x000000ffff047224 */ /* 0x002fc600078e0071 */
[----:B------:R-:W5:Y:S04]  /*397f0*/  LDL.LU.64 R96, [R1+0x968] ;  /* 0x0009680001607983 */ /* 0x000f680000300a00 */
[----:B------:R1:W-:Y:S04]  /*39800*/  STL [R1+0x8f0], R4 ;  /* 0x0008f00401007387 */ /* 0x0003e80000100800 */
[----:B------:R-:W-:Y:S04]  /*39810*/  STL [R1+0x8fc], R116 ;  /* 0x0008fc7401007387 */ /* 0x000fe80000100800 */
[----:B------:R-:W5:Y:S01]  /*39820*/  LDL.LU.64 R100, [R1+0xc60] ;  /* 0x000c600001647983 */ /* 0x000f620000300a00 */
[----:B-1----:R-:W-:-:S03]  /*39830*/  MOV R4, R117 ;  /* 0x0000007500047202 */ /* 0x002fc60000000f00 */
[----:B------:R-:W5:Y:S04]  /*39840*/  LDL.LU.64 R104, [R1+0xc48] ;  /* 0x000c480001687983 */ /* 0x000f680000300a00 */
[----:B------:R1:W-:Y:S04]  /*39850*/  STL [R1+0x8f8], R4 ;  /* 0x0008f80401007387 */ /* 0x0003e80000100800 */
[----:B------:R-:W-:Y:S04]  /*39860*/  STL [R1+0x904], R120 ;  /* 0x0009047801007387 */ /* 0x000fe80000100800 */
[----:B------:R-:W5:Y:S01]  /*39870*/  LDL.LU.64 R108, [R1+0xc10] ;  /* 0x000c1000016c7983 */ /* 0x000f620000300a00 */
[----:B-1----:R-:W-:-:S03]  /*39880*/  IMAD.MOV.U32 R4, RZ, RZ, R121 ;  /* 0x000000ffff047224 */ /* 0x002fc600078e0079 */
[----:B------:R-:W5:Y:S04]  /*39890*/  LDL.LU.64 R112, [R1+0xbc0] ;  /* 0x000bc00001707983 */ /* 0x000f680000300a00 */
[----:B------:R1:W-:Y:S04]  /*398a0*/  STL [R1+0x900], R4 ;  /* 0x0009000401007387 */ /* 0x0003e80000100800 */
[----:B------:R1:W-:Y:S04]  /*398b0*/  STL [R1+0x90c], R124 ;  /* 0x00090c7c01007387 */ /* 0x0003e80000100800 */
[----:B------:R-:W5:Y:S01]  /*398c0*/  LDL.LU.64 R116, [R1+0xad8] ;  /* 0x000ad80001747983 */ /* 0x000f620000300a00 */
[----:B-1----:R-:W-:-:S03]  /*398d0*/  IMAD.MOV.U32 R4, RZ, RZ, R125 ;  /* 0x000000ffff047224 */ /* 0x002fc600078e007d */
[----:B------:R-:W5:Y:S04]  /*398e0*/  LDL.LU.64 R120, [R1+0xa78] ;  /* 0x000a780001787983 */ /* 0x000f680000300a00 */
[----:B------:R1:W-:Y:S04]  /*398f0*/  STL [R1+0x908], R4 ;  /* 0x0009080401007387 */ /* 0x0003e80000100800 */
[----:B------:R1:W-:Y:S04]  /*39900*/  STL [R1+0x914], R128 ;  /* 0x0009148001007387 */ /* 0x0003e80000100800 */
[----:B------:R-:W5:Y:S01]  /*39910*/  LDL.LU.64 R124, [R1+0x990] ;  /* 0x00099000017c7983 */ /* 0x000f620000300a00 */
[----:B-1----:R-:W-:-:S03]  /*39920*/  IMAD.MOV.U32 R4, RZ, RZ, R129 ;  /* 0x000000ffff047224 */ /* 0x002fc600078e0081 */
[----:B------:R-:W5:Y:S04]  /*39930*/  LDL.64 R128, [R1+0xa38] ;  /* 0x000a380001807983 */ /* 0x000f680000100a00 */
[----:B------:R2:W-:Y:S02]  /*39940*/  STL [R1+0x910], R4 ;  /* 0x0009100401007387 */ /* 0x0005e40000100800 */
[----:B--2---:R-:W-:Y:S02]  /*39950*/  IMAD.MOV.U32 R4, RZ, RZ, R83 ;  /* 0x000000ffff047224 */ /* 0x004fe400078e0053 */
[----:B------:R-:W-:Y:S04]  /*39960*/  STL [R1+0x91c], R82 ;  /* 0x00091c5201007387 */ /* 0x000fe80000100800 */
[----:B------:R-:W-:Y:S04]  /*39970*/  STL [R1+0x924], R84 ;  /* 0x0009245401007387 */ /* 0x000fe80000100800 */
[----:B------:R1:W-:Y:S02]  /*39980*/  STL [R1+0x918], R4 ;  /* 0x0009180401007387 */ /* 0x0003e40000100800 */
[----:B-1----:R-:W-:-:S02]  /*39990*/  MOV R4, R85 ;  /* 0x0000005500047202 */ /* 0x002fc40000000f00 */
[----:B---3--:R-:W-:Y:S04]  /*399a0*/  STL [R1+0x92c], R86 ;  /* 0x00092c5601007387 */ /* 0x008fe80000100800 */
[----:B------:R1:W-:Y:S04]  /*399b0*/  STL [R1+0x920], R4 ;  /* 0x0009200401007387 */ /* 0x0003e80000100800 */
[----:B------:R-:W-:Y:S01]  /*399c0*/  STL [R1+0x934], R88 ;  /* 0x0009345801007387 */ /* 0x000fe20000100800 */
[----:B-1----:R-:W-:-:S05]  /*399d0*/  IMAD.MOV.U32 R4, RZ, RZ, R87 ;  /* 0x000000ffff047224 */ /* 0x002fca00078e0057 */
[----:B------:R1:W-:Y:S04]  /*399e0*/  STL [R1+0x928], R4 ;  /* 0x0009280401007387 */ /* 0x0003e80000100800 */
[----:B----4-:R-:W-:Y:S01]  /*399f0*/  STL [R1+0x93c], R90 ;  /* 0x00093c5a01007387 */ /* 0x010fe20000100800 */
[----:B-1----:R-:W-:-:S05]  /*39a00*/  IMAD.MOV.U32 R4, RZ, RZ, R89 ;  /* 0x000000ffff047224 */ /* 0x002fca00078e0059 */
[----:B------:R1:W-:Y:S04]  /*39a10*/  STL [R1+0x930], R4 ;  /* 0x0009300401007387 */ /* 0x0003e80000100800 */
[----:B------:R-:W-:Y:S01]  /*39a20*/  STL [R1+0x944], R92 ;  /* 0x0009445c01007387 */ /* 0x000fe20000100800 */
[----:B-1----:R-:W-:-:S05]  /*39a30*/  IMAD.MOV.U32 R4, RZ, RZ, R91 ;  /* 0x000000ffff047224 */ /* 0x002fca00078e005b */
[----:B------:R1:W-:Y:S04]  /*39a40*/  STL [R1+0x938], R4 ;  /* 0x0009380401007387 */ /* 0x0003e80000100800 */
[----:B-----5:R-:W-:Y:S01]  /*39a50*/  STL [R1+0x94c], R94 ;  /* 0x00094c5e01007387 */ /* 0x020fe20000100800 */
[----:B-1----:R-:W-:-:S05]  /*39a60*/  IMAD.MOV.U32 R4, RZ, RZ, R93 ;  /* 0x000000ffff047224 */ /* 0x002fca00078e005d */
[----:B------:R1:W-:Y:S04]  /*39a70*/  STL [R1+0x940], R4 ;  /* 0x0009400401007387 */ /* 0x0003e80000100800 */
[----:B------:R-:W-:Y:S01]  /*39a80*/  STL [R1+0x954], R96 ;  /* 0x0009546001007387 */ /* 0x000fe20000100800 */
[----:B-1----:R-:W-:-:S05]  /*39a90*/  MOV R4, R95 ;  /* 0x0000005f00047202 */ /* 0x002fca0000000f00 */
[----:B------:R1:W-:Y:S04]  /*39aa0*/  STL [R1+0x948], R4 ;  /* 0x0009480401007387 */ /* 0x0003e80000100800 */
[----:B------:R-:W-:Y:S01]  /*39ab0*/  STL [R1+0x95c], R100 ;  /* 0x00095c6401007387 */ /* 0x000fe20000100800 */
[----:B-1----:R-:W-:-:S05]  /*39ac0*/  IMAD.MOV.U32 R4, RZ, RZ, R97 ;  /* 0x000000ffff047224 */ /* 0x002fca00078e0061 */
        /* <DEDUP_REMOVED lines=11> */
[----:B-1----:R-:W-:-:S05]  /*39b80*/  MOV R4, R113 ;  /* 0x0000007100047202 */ /* 0x002fca0000000f00 */
[----:B------:R1:W-:Y:S04]  /*39b90*/  STL [R1+0x970], R4 ;  /* 0x0009700401007387 */ /* 0x0003e80000100800 */
[----:B------:R-:W-:Y:S01]  /*39ba0*/  STL [R1+0x984], R120 ;  /* 0x0009847801007387 */ /* 0x000fe20000100800 */
[----:B-1----:R-:W-:-:S05]  /*39bb0*/  IMAD.MOV.U32 R4, RZ, RZ, R117 ;  /* 0x000000ffff047224 */ /* 0x002fca00078e0075 */
[----:B------:R1:W-:Y:S01]  /*39bc0*/  STL [R1+0x978], R4 ;  /* 0x0009780401007387 */ /* 0x0003e20000100800 */
[----:B------:R-:W-:Y:S02]  /*39bd0*/  IMAD.MOV.U32 R213, RZ, RZ, R5 ;  /* 0x000000ffffd57224 */ /* 0x000fe400078e0005 */
[----:B-1----:R-:W-:Y:S02]  /*39be0*/  IMAD.MOV.U32 R4, RZ, RZ, R121 ;  /* 0x000000ffff047224 */ /* 0x002fe400078e0079 */
[----:B------:R-:W-:Y:S02]  /*39bf0*/  IMAD.MOV.U32 R237, RZ, RZ, R239 ;  /* 0x000000ffffed7224 */ /* 0x000fe400078e00ef */
[----:B------:R-:W-:Y:S01]  /*39c00*/  IMAD.MOV.U32 R239, RZ, RZ, R241 ;  /* 0x000000ffffef7224 */ /* 0x000fe200078e00f1 */
[----:B------:R-:W-:Y:S01]  /*39c10*/  MOV R241, R243 ;  /* 0x000000f300f17202 */ /* 0x000fe20000000f00 */
[----:B------:R-:W-:Y:S02]  /*39c20*/  IMAD.MOV.U32 R210, RZ, RZ, R6 ;  /* 0x000000ffffd27224 */ /* 0x000fe400078e0006 */
[----:B------:R-:W-:Y:S01]  /*39c30*/  IMAD.MOV.U32 R243, RZ, RZ, R245 ;  /* 0x000000fffff37224 */ /* 0x000fe200078e00f5 */
[----:B------:R-:W-:Y:S01]  /*39c40*/  MOV R202, R14 ;  /* 0x0000000e00ca7202 */ /* 0x000fe20000000f00 */
        /* <DEDUP_REMOVED lines=14> */
[----:B------:R-:W-:Y:S04]  /*39d30*/  STL [R1+0x98c], R124 ;  /* 0x00098c7c01007387 */ /* 0x000fe80000100800 */
[----:B------:R1:W-:Y:S04]  /*39d40*/  STL [R1+0x980], R4 ;  /* 0x0009800401007387 */ /* 0x0003e80000100800 */
[----:B------:R-:W-:Y:S01]  /*39d50*/  STL [R1+0x994], R128 ;  /* 0x0009948001007387 */ /* 0x000fe20000100800 */
[----:B------:R-:W-:-:S02]  /*39d60*/  IMAD.MOV.U32 R5, RZ, RZ, R129 ;  /* 0x000000ffff057224 */ /* 0x000fc400078e0081 */
[----:B-1----:R-:W-:-:S05]  /*39d70*/  IMAD.MOV.U32 R4, RZ, RZ, R125 ;  /* 0x000000ffff047224 */ /* 0x002fca00078e007d */
[----:B------:R1:W-:Y:S04]  /*39d80*/  STL [R1+0x988], R4 ;  /* 0x0009880401007387 */ /* 0x0003e80000100800 */
[----:B------:R2:W-:Y:S01]  /*39d90*/  STL [R1+0x990], R5 ;  /* 0x0009900501007387 */ /* 0x0005e20000100800 */
[----:B-1----:R-:W-:-:S04]  /*39da0*/  SHF.R.S32.HI R4, RZ, 0x7, R250 ;  /* 0x00000007ff047819 */ /* 0x002fc800000114fa */
[----:B--2---:R-:W-:-:S05]  /*39db0*/  VIMNMX R5, PT, PT, R4, 0x2, !PT ;  /* 0x0000000204057848 */ /* 0x004fca0007fe0100 */
[----:B------:R-:W-:-:S05]  /*39dc0*/  VIADD R5, R5, 0xfffffffe ;  /* 0xfffffffe05057836 */ /* 0x000fca0000000000 */
[----:B------:R1:W-:Y:S01]  /*39dd0*/  STL [R1+0xa34], R5 ;  /* 0x000a340501007387 */ /* 0x0003e20000100800 */
[----:B------:R-:W-:Y:S01]  /*39de0*/  IADD3 R6, PT, PT, R4, -0x4, RZ ;  /* 0xfffffffc04067810 */ /* 0x000fe20007ffe0ff */
[----:B------:R-:W-:Y:S02]  /*39df0*/  IMAD.MOV.U32 R211, RZ, RZ, R7 ;  /* 0x000000ffffd37224 */ /* 0x000fe400078e0007 */
[----:B------:R-:W-:Y:S02]  /*39e00*/  IMAD.MOV.U32 R214, RZ, RZ, R98 ;  /* 0x000000ffffd67224 */ /* 0x000fe400078e0062 */
[----:B------:R-:W-:Y:S02]  /*39e10*/  IMAD.MOV.U32 R215, RZ, RZ, R99 ;  /* 0x000000ffffd77224 */ /* 0x000fe400078e0063 */
        /* <DEDUP_REMOVED lines=14> */
[----:B------:R-:W-:Y:S02]  /*39f00*/  IMAD.MOV.U32 R4, RZ, RZ, RZ ;  /* 0x000000ffff047224 */ /* 0x000fe400078e00ff */
[----:B------:R-:W-:Y:S01]  /*39f10*/  IMAD.MOV.U32 R250, RZ, RZ, RZ ;  /* 0x000000fffffa7224 */ /* 0x000fe200078e00ff */
[----:B------:R-:W-:Y:S01]  /*39f20*/  UMOV UR13, 0x1 ;  /* 0x00000001000d7882 */ /* 0x000fe20000000000 */
[----:B------:R-:W-:Y:S01]  /*39f30*/  UMOV UR14, 0x3 ;  /* 0x00000003000e7882 */ /* 0x000fe20000000000 */
[----:B------:R-:W-:Y:S01]  /*39f40*/  UMOV UR7, URZ ;  /* 0x000000ff00077c82 */ /* 0x000fe20008000000 */
[----:B------:R-:W-:Y:S01]  /*39f50*/  UMOV UR8, URZ ;  /* 0x000000ff00087c82 */ /* 0x000fe20008000000 */
[----:B-1----:R-:W-:-:S05]  /*39f60*/  UMOV UR5, URZ ;  /* 0x000000ff00057c82 */ /* 0x002fca0008000000 */
.L_x_11:
[----:B------:R-:W-:Y:S01]  /*39f70*/  IMAD.U32 R4, R4, -0x80000000, RZ ;  /* 0x8000000004047824 */ /* 0x000fe200078e00ff */
[----:B------:R-:W-:-:S03]  /*39f80*/  UIADD3 UR8, UPT, UPT, UR8, 0x1, URZ ;  /* 0x0000000108087890 */ /* 0x000fc6000fffe0ff */
[----:B------:R-:W1:Y:S01]  /*39f90*/  SYNCS.PHASECHK.TRANS64.TRYWAIT P2, [UR4], R4 ;  /* 0x00000004ff0075a7 */ /* 0x000e620008041104 */
[----:B------:R-:W-:-:S04]  /*39fa0*/  UISETP.GT.AND UP1, UPT, UR8, 0x2, UPT ;  /* 0x000000020800788c */ /* 0x000fc8000bf24270 */
[----:B------:R-:W-:-:S04]  /*39fb0*/  USEL UR8, UR8, URZ, !UP1 ;  /* 0x000000ff08087287 */ /* 0x000fc8000c800000 */
[----:B------:R-:W-:Y:S01]  /*39fc0*/  ULEA UR6, UR8, UR9, 0x10 ;  /* 0x0000000908067291 */ /* 0x000fe2000f8e80ff */
[----:B-1----:R-:W-:Y:S11]  /*39fd0*/  @!P2 BRA `(.L_x_9) ;  /* 0x0000017c002ca947 */ /* 0x002ff60003800000 */
.L_x_17:
[----:B------:R-:W-:-:S04]  /*39fe0*/  DEPBAR.LE SB0, 0x4 ;  /* 0x000081000000791a */ /* 0x000fc80000000000 */
[----:B------:R-:W-:Y:S01]  /*39ff0*/  LEA R249, R133, UR6, 0x9 ;  /* 0x0000000685f97c11 */ /* 0x000fe2000f8e48ff */
[----:B------:R-:W-:Y:S01]  /*3a000*/  BAR.SYNC.DEFER_BLOCKING 0x0 ;  /* 0x0000000000007b1d */ /* 0x000fe20000010000 */
[----:B------:R-:W-:Y:S02]  /*3a010*/  UIADD3 UR7, UPT, UPT, UR7, 0x1, URZ ;  /* 0x0000000107077890 */ /* 0x000fe4000fffe0ff */
[----:B------:R-:W-:Y:S02]  /*3a020*/  ULEA UR4, UR13, UR9, 0x3 ;  /* 0x000000090d047291 */ /* 0x000fe4000f8e18ff */
[----:B------:R-:W-:Y:S02]  /*3a030*/  UISETP.GT.AND UP1, UPT, UR7, 0x3, UPT ;  /* 0x000000030700788c */ /* 0x000fe4000bf24270 */
[----:B------:R-:W-:Y:S02]  /*3a040*/  UIADD3 UR4, UPT, UPT, UR4, 0xb0000, URZ ;  /* 0x000b000004047890 */ /* 0x000fe4000fffe0ff */
[----:B------:R-:W-:Y:S01]  /*3a050*/  USEL UR7, UR7, URZ, !UP1 ;  /* 0x000000ff07077287 */ /* 0x000fe2000c800000 */
[----:B------:R-:W-:Y:S01]  /*3a060*/  UMOV UR6, UR5 ;  /* 0x0000000500067c82 */ /* 0x000fe20008000000 */
        /* <DEDUP_REMOVED lines=32> */
[----:B-1----:R1:W-:Y:S01]  /*3a270*/  STTM.x128 tmem[UR11+0x100], R4 ;  /* 0x00010004000079ed */ /* 0x0023e200083c000b */
[----:B------:R-:W2:Y:S02]  /*3a280*/  FENCE.VIEW.ASYNC.T ;  /* 0x00000000000073c6 */ /* 0x000ea40000000200 */
[----:B--2---:R-:W-:Y:S06]  /*3a290*/  BAR.SYNC.DEFER_BLOCKING 0x0 ;  /* 0x0000000000007b1d */ /* 0x004fec0000010000 */
[----:B------:R-:W-:Y:S05]  /*3a2a0*/  @P1 BRA `(.L_x_10) ;  /* 0x0000000400701947 */ /* 0x000fea0003800000 */
[----:B------:R-:W-:Y:S01]  /*3a2b0*/  ULEA UR24, UR7, UR9, 0x11 ;  /* 0x0000000907187291 */ /* 0x000fe2000f8e88ff */
[----:B------:R-:W-:Y:S01]  /*3a2c0*/  UMOV UR28, URZ ;  /* 0x000000ff001c7c82 */ /* 0x000fe20008000000 */
[----:B------:R-:W-:Y:S02]  /*3a2d0*/  UIADD3 UR47, UPT, UPT, UR10, 0x108, URZ ;  /* 0x000001080a2f7890 */ /* 0x000fe4000fffe0ff */
[----:B------:R-:W-:Y:S02]  /*3a2e0*/  USHF.R.U32.HI UR24, URZ, 0x4, UR24 ;  /* 0x00000004ff187899 */ /* 0x000fe40008011618 */
[----:B------:R-:W-:Y:S02]  /*3a2f0*/  UIADD3 UR73, UPT, UPT, UR10, 0x110, URZ ;  /* 0x000001100a497890 */ /* 0x000fe4000fffe0ff */
[----:B------:R-:W-:Y:S02]  /*3a300*/  USGXT.U32 UR52, UR24, 0xe ;  /* 0x0000000e1834789a */ /* 0x000fe40008000000 */
[----:B------:R-:W-:-:S02]  /*3a310*/  UIADD3 UR5, UPT, UPT, UR10, 0x118, URZ ;  /* 0x000001180a057890 */ /* 0x000fc4000fffe0ff */
[----:B------:R-:W-:Y:S02]  /*3a320*/  UIADD3 UR56, UP1, UPT, UR52, 0x2, URZ ;  /* 0x0000000234387890 */ /* 0x000fe4000ff3e0ff */
[----:B------:R-:W-:Y:S02]  /*3a330*/  UIADD3 UR15, UPT, UPT, UR10, 0x120, URZ ;  /* 0x000001200a0f7890 */ /* 0x000fe4000fffe0ff */
[----:B------:R-:W-:Y:S02]  /*3a340*/  UIADD3.X UR57, UPT, UPT, UR28, 0x40004040, URZ, UP1, !UPT ;  /* 0x400040401c397890 */ /* 0x000fe40008ffe4ff */
[----:B------:R-:W-:Y:S02]  /*3a350*/  UIADD3 UR62, UP3, UPT, UR56, 0x2, URZ ;  /* 0x00000002383e7890 */ /* 0x000fe4000ff7e0ff */
[----:B------:R-:W-:Y:S02]  /*3a360*/  UIADD3 UR58, UP4, UPT, UR56, 0x4, URZ ;  /* 0x00000004383a7890 */ /* 0x000fe4000ff9e0ff */
[----:B------:R-:W-:-:S02]  /*3a370*/  UIADD3 UR32, UP5, UPT, UR56, 0x7fe, URZ ;  /* 0x000007fe38207890 */ /* 0x000fc4000ffbe0ff */
[----:B------:R-:W-:Y:S02]  /*3a380*/  UIADD3 UR34, UP6, UPT, UR56, 0x800, URZ ;  /* 0x0000080038227890 */ /* 0x000fe4000ffde0ff */
[----:B------:R-:W-:Y:S02]  /*3a390*/  UIADD3 UR36, UP1, UPT, UR56, 0x802, URZ ;  /* 0x0000080238247890 */ /* 0x000fe4000ff3e0ff */
[----:B------:R-:W-:Y:S02]  /*3a3a0*/  UIADD3.X UR63, UPT, UPT, UR57, URZ, URZ, UP3, !UPT ;  /* 0x000000ff393f7290 */ /* 0x000fe40009ffe4ff */
[----:B------:R-:W-:Y:S02]  /*3a3b0*/  UIADD3 UR38, UP2, UPT, UR56, 0x804, URZ ;  /* 0x0000080438267890 */ /* 0x000fe4000ff5e0ff */
[----:B------:R-:W-:Y:S02]  /*3a3c0*/  UIADD3.X UR59, UPT, UPT, UR57, URZ, URZ, UP4, !UPT ;  /* 0x000000ff393b7290 */ /* 0x000fe4000a7fe4ff */
[----:B------:R-:W-:-:S02]  /*3a3d0*/  UIADD3 UR40, UP3, UPT, UR56, 0xffe, URZ ;  /* 0x00000ffe38287890 */ /* 0x000fc4000ff7e0ff */
[----:B------:R-:W-:Y:S02]  /*3a3e0*/  UIADD3.X UR33, UPT, UPT, UR57, URZ, URZ, UP5, !UPT ;  /* 0x000000ff39217290 */ /* 0x000fe4000affe4ff */
[----:B------:R-:W-:Y:S02]  /*3a3f0*/  UIADD3 UR16, UPT, UPT, UR10, 0x128, URZ ;  /* 0x000001280a107890 */ /* 0x000fe4000fffe0ff */
[----:B------:R-:W-:Y:S02]  /*3a400*/  UIADD3 UR42, UP4, UPT, UR56, 0x1000, URZ ;  /* 0x00001000382a7890 */ /* 0x000fe4000ff9e0ff */
[----:B------:R-:W-:Y:S02]  /*3a410*/  UIADD3.X UR35, UPT, UPT, UR57, URZ, URZ, UP6, !UPT ;  /* 0x000000ff39237290 */ /* 0x000fe4000b7fe4ff */
[----:B------:R-:W-:Y:S02]  /*3a420*/  UIADD3 UR17, UPT, UPT, UR10, 0x130, URZ ;  /* 0x000001300a117890 */ /* 0x000fe4000fffe0ff */
[----:B------:R-:W-:-:S02]  /*3a430*/  UIADD3 UR44, UP5, UPT, UR56, 0x1002, URZ ;  /* 0x00001002382c7890 */ /* 0x000fc4000ffbe0ff */
[----:B------:R-:W-:Y:S01]  /*3a440*/  UIADD3.X UR37, UPT, UPT, UR57, URZ, URZ, UP1, !UPT ;  /* 0x000000ff39257290 */ /* 0x000fe20008ffe4ff */
[----:B------:R-:W-:Y:S01]  /*3a450*/  UMOV UR64, 0x0 ;  /* 0x0000000000407882 */ /* 0x000fe20000000000 */
[----:B------:R-:W-:Y:S01]  /*3a460*/  UMOV UR65, 0x8400910 ;  /* 0x0840091000417882 */ /* 0x000fe20000000000 */
[----:B------:R-:W-:Y:S01]  /*3a470*/  UIADD3 UR18, UPT, UPT, UR10, 0x138, URZ ;  /* 0x000001380a127890 */ /* 0x000fe2000fffe0ff */
[----:B------:R-:W-:Y:S01]  /*3a480*/  UMOV UR53, 0x40004040 ;  /* 0x4000404000357882 */ /* 0x000fe20000000000 */
[----:B------:R-:W-:Y:S01]  /*3a490*/  UIADD3 UR46, UP6, UPT, UR56, 0x1004, URZ ;  /* 0x00001004382e7890 */ /* 0x000fe2000ffde0ff */
[----:B------:R2:W-:Y:S01]  /*3a4a0*/  UTCHMMA tmem[UR12], gdesc[UR52], tmem[UR10], tmem[UR64], idesc[UR65], UPT ;  /* 0x00ff40340c0079ea */ /* 0x0005e2000b80000a */
[----:B------:R-:W-:Y:S01]  /*3a4b0*/  UIADD3.X UR39, UPT, UPT, UR57, URZ, URZ, UP2, !UPT ;  /* 0x000000ff39277290 */ /* 0x000fe200097fe4ff */
[----:B------:R-:W-:Y:S01]  /*3a4c0*/  UMOV UR68, 0x0 ;  /* 0x0000000000447882 */ /* 0x000fe20000000000 */
[----:B------:R-:W-:Y:S01]  /*3a4d0*/  UMOV UR69, 0x8400910 ;  /* 0x0840091000457882 */ /* 0x000fe20000000000 */
[----:B------:R-:W-:-:S02]  /*3a4e0*/  UIADD3 UR19, UPT, UPT, UR10, 0x140, URZ ;  /* 0x000001400a137890 */ /* 0x000fc4000fffe0ff */
[----:B------:R3:W-:Y:S01]  /*3a4f0*/  UTCHMMA tmem[UR47], gdesc[UR56], tmem[UR10], tmem[UR68], idesc[UR69], UPT ;  /* 0x00ff44382f0079ea */ /* 0x0007e2000b80000a */
[----:B------:R-:W-:Y:S02]  /*3a500*/  UIADD3 UR48, UP1, UPT, UR56, 0x17fe, URZ ;  /* 0x000017fe38307890 */ /* 0x000fe4000ff3e0ff */
[----:B------:R-:W-:Y:S01]  /*3a510*/  UIADD3.X UR41, UPT, UPT, UR57, URZ, URZ, UP3, !UPT ;  /* 0x000000ff39297290 */ /* 0x000fe20009ffe4ff */
[----:B------:R-:W-:Y:S01]  /*3a520*/  UMOV UR60, 0x0 ;  /* 0x00000000003c7882 */ /* 0x000fe20000000000 */
[----:B------:R-:W-:Y:S01]  /*3a530*/  UMOV UR61, 0x8400910 ;  /* 0x08400910003d7882 */ /* 0x000fe20000000000 */
[----:B------:R-:W-:Y:S02]  /*3a540*/  UIADD3 UR20, UPT, UPT, UR10, 0x148, URZ ;  /* 0x000001480a147890 */ /* 0x000fe4000fffe0ff */
[----:B------:R4:W-:Y:S01]  /*3a550*/  UTCHMMA tmem[UR73], gdesc[UR62], tmem[UR10], tmem[UR60], idesc[UR61], UPT ;  /* 0x00ff3c3e490079ea */ /* 0x0009e2000b80000a */
[----:B------:R-:W-:Y:S02]  /*3a560*/  UIADD3 UR50, UP2, UPT, UR56, 0x1800, URZ ;  /* 0x0000180038327890 */ /* 0x000fe4000ff5e0ff */
[----:B------:R-:W-:Y:S01]  /*3a570*/  UIADD3.X UR43, UPT, UPT, UR57, URZ, URZ, UP4, !UPT ;  /* 0x000000ff392b7290 */ /* 0x000fe2000a7fe4ff */
[----:B------:R-:W-:Y:S01]  /*3a580*/  UMOV UR54, 0x0 ;  /* 0x0000000000367882 */ /* 0x000fe20000000000 */
[----:B------:R-:W-:Y:S01]  /*3a590*/  UMOV UR55, 0x8400910 ;  /* 0x0840091000377882 */ /* 0x000fe20000000000 */
[----:B------:R-:W-:-:S02]  /*3a5a0*/  UIADD3 UR21, UPT, UPT, UR10, 0x150, URZ ;  /* 0x000001500a157890 */ /* 0x000fc4000fffe0ff */
[----:B------:R5:W-:Y:S01]  /*3a5b0*/  UTCHMMA tmem[UR5], gdesc[UR58], tmem[UR10], tmem[UR54], idesc[UR55], UPT ;  /* 0x00ff363a050079ea */ /* 0x000be2000b80000a */
[----:B--2---:R-:W-:Y:S01]  /*3a5c0*/  UIADD3 UR52, UP3, UPT, UR56, 0x1802, URZ ;  /* 0x0000180238347890 */ /* 0x004fe2000ff7e0ff */
[----:B------:R2:W-:Y:S01]  /*3a5d0*/  UTCHMMA tmem[UR15], gdesc[UR32], tmem[UR10], tmem[UR60], idesc[UR61], UPT ;  /* 0x00ff3c200f0079ea */ /* 0x0005e2000b80000a */
[----:B------:R-:W-:Y:S01]  /*3a5e0*/  UIADD3.X UR45, UPT, UPT, UR57, URZ, URZ, UP5, !UPT ;  /* 0x000000ff392d7290 */ /* 0x000fe2000affe4ff */
[----:B------:R2:W-:Y:S01]  /*3a5f0*/  UTCHMMA tmem[UR16], gdesc[UR34], tmem[UR10], tmem[UR68], idesc[UR69], UPT ;  /* 0x00ff4422100079ea */ /* 0x0005e2000b80000a */
[----:B------:R-:W-:Y:S02]  /*3a600*/  UIADD3 UR66, UPT, UPT, UR10, 0x158, URZ ;  /* 0x000001580a427890 */ /* 0x000fe4000fffe0ff */
[----:B------:R2:W-:Y:S01]  /*3a610*/  UTCHMMA tmem[UR17], gdesc[UR36], tmem[UR10], tmem[UR54], idesc[UR55], UPT ;  /* 0x00ff3624110079ea */ /* 0x0005e2000b80000a */
[----:B------:R-:W-:Y:S02]  /*3a620*/  UIADD3 UR64, UP4, UPT, UR56, 0x1804, URZ ;  /* 0x0000180438407890 */ /* 0x000fe4000ff9e0ff */
[----:B---3--:R-:W-:-:S02]  /*3a630*/  UIADD3.X UR47, UPT, UPT, UR57, URZ, URZ, UP6, !UPT ;  /* 0x000000ff392f7290 */ /* 0x008fc4000b7fe4ff */
[----:B------:R-:W-:Y:S02]  /*3a640*/  UIADD3 UR67, UPT, UPT, UR10, 0x160, URZ ;  /* 0x000001600a437890 */ /* 0x000fe4000fffe0ff */
[----:B------:R-:W-:Y:S02]  /*3a650*/  UIADD3.X UR49, UPT, UPT, UR57, URZ, URZ, UP1, !UPT ;  /* 0x000000ff39317290 */ /* 0x000fe40008ffe4ff */
[----:B------:R-:W-:Y:S02]  /*3a660*/  UIADD3 UR70, UPT, UPT, UR10, 0x168, URZ ;  /* 0x000001680a467890 */ /* 0x000fe4000fffe0ff */
[----:B------:R-:W-:Y:S02]  /*3a670*/  UIADD3.X UR51, UPT, UPT, UR57, URZ, URZ, UP2, !UPT ;  /* 0x000000ff39337290 */ /* 0x000fe400097fe4ff */
[----:B------:R-:W-:Y:S02]  /*3a680*/  UIADD3 UR71, UPT, UPT, UR10, 0x170, URZ ;  /* 0x000001700a477890 */ /* 0x000fe4000fffe0ff */
[----:B------:R-:W-:Y:S01]  /*3a690*/  UIADD3.X UR53, UPT, UPT, UR57, URZ, URZ, UP3, !UPT ;  /* 0x000000ff39357290 */ /* 0x000fe20009ffe4ff */
[----:B----4-:R-:W-:Y:S01]  /*3a6a0*/  UMOV UR62, 0x0 ;  /* 0x00000000003e7882 */ /* 0x010fe20000000000 */
[----:B------:R-:W-:Y:S01]  /*3a6b0*/  UMOV UR63, 0x8400910 ;  /* 0x08400910003f7882 */ /* 0x000fe20000000000 */
[----:B------:R-:W-:-:S02]  /*3a6c0*/  UIADD3 UR72, UPT, UPT, UR10, 0x178, URZ ;  /* 0x000001780a487890 */ /* 0x000fc4000fffe0ff */
[----:B------:R2:W-:Y:S01]  /*3a6d0*/  UTCHMMA tmem[UR18], gdesc[UR38], tmem[UR10], tmem[UR62], idesc[UR63], UPT ;  /* 0x00ff3e26120079ea */ /* 0x0005e2000b80000a */
[----:B------:R-:W-:Y:S01]  /*3a6e0*/  UIADD3.X UR65, UPT, UPT, UR57, URZ, URZ, UP4, !UPT ;  /* 0x000000ff39417290 */ /* 0x000fe2000a7fe4ff */
[----:B------:R2:W-:Y:S01]  /*3a6f0*/  UTCHMMA tmem[UR19], gdesc[UR40], tmem[UR10], tmem[UR60], idesc[UR61], UPT ;  /* 0x00ff3c28130079ea */ /* 0x0005e2000b80000a */
        /* <DEDUP_REMOVED lines=13> */
[----:B-----5:R-:W-:Y:S01]  /*3a7d0*/  UMOV UR5, URZ ;  /* 0x000000ff00057c82 */ /* 0x020fe20008000000 */
[----:B------:R2:W-:Y:S01]  /*3a7e0*/  UTCHMMA tmem[UR67], gdesc[UR48], tmem[UR10], tmem[UR24], idesc[UR25], UPT ;  /* 0x00ff1830430079ea */ /* 0x0005e2000b80000a */
[----:B------:R-:W-:Y:S01]  /*3a7f0*/  UMOV UR30, 0x0 ;  /* 0x00000000001e7882 */ /* 0x000fe20000000000 */
[----:B------:R-:W-:Y:S01]  /*3a800*/  UMOV UR31, 0x8400910 ;  /* 0x08400910001f7882 */ /* 0x000fe20000000000 */
[----:B------:R2:W-:Y:S01]  /*3a810*/  UTCHMMA tmem[UR70], gdesc[UR50], tmem[UR10], tmem[UR26], idesc[UR27], UPT ;  /* 0x00ff1a32460079ea */ /* 0x0005e2000b80000a */
[----:B------:R-:W-:Y:S01]  /*3a820*/  UMOV UR56, UR4 ;  /* 0x0000000400387c82 */ /* 0x000fe20008000000 */
[----:B------:R2:W-:Y:S01]  /*3a830*/  UTCHMMA tmem[UR71], gdesc[UR52], tmem[UR10], tmem[UR28], idesc[UR29], UPT ;  /* 0x00ff1c34470079ea */ /* 0x0005e2000b80000a */
[----:B------:R2:W-:Y:S01]  /*3a840*/  UTCHMMA tmem[UR72], gdesc[UR64], tmem[UR10], tmem[UR30], idesc[UR31], UPT ;  /* 0x00ff1e40480079ea */ /* 0x0005e2000b80000a */
[----:B------:R2:W-:Y:S01]  /*3a850*/  UTCBAR [UR56], URZ ;  /* 0x000000ff380073e9 */ /* 0x0005e200080000ff */
[----:B------:R-:W-:Y:S01]  /*3a860*/  NOP ;  /* 0x0000000000007918 */ /* 0x000fe20000000000 */
.L_x_10:
[----:B-1----:R-:W1:Y:S01]  /*3a870*/  LDC R4, c[0x0][0x3a0] ;  /* 0x0000e800ff047b82 */ /* 0x002e620000000800 */
[----:B------:R-:W3:Y:S07]  /*3a880*/  LDL.LU R11, [R1+0xa30] ;  /* 0x000a3000010b7983 */ /* 0x000eee0000300800 */
[----:B------:R-:W4:Y:S08]  /*3a890*/  LDC R8, c[0x0][0x3a0] ;  /* 0x0000e800ff087b82 */ /* 0x000f300000000800 */
[----:B------:R-:W-:Y:S01]  /*3a8a0*/  BAR.SYNC.DEFER_BLOCKING 0x0 ;  /* 0x0000000000007b1d */ /* 0x000fe20000010000 */
[----:B------:R-:W-:-:S05]  /*3a8b0*/  IADD3 R136, P5, PT, R136, R2, RZ ;  /* 0x0000000288887210 */ /* 0x000fca0007fbe0ff */
[----:B------:R-:W5:Y:S01]  /*3a8c0*/  LDL.LU R10, [R1+0xa2c] ;  /* 0x000a2c00010a7983 */ /* 0x000f620000300800 */
[----:B-1----:R-:W-:Y:S01]  /*3a8d0*/  IADD3 R4, PT, PT, R4, 0x7f, RZ ;  /* 0x0000007f04047810 */ /* 0x002fe20007ffe0ff */
[----:B----4-:R-:W-:-:S03]  /*3a8e0*/  VIADD R8, R8, 0xfffffe00 ;  /* 0xfffffe0008087836 */ /* 0x010fc60000000000 */
[----:B------:R-:W-:Y:S01]  /*3a8f0*/  SHF.R.S32.HI R5, RZ, 0x1f, R4 ;  /* 0x0000001fff057819 */ /* 0x000fe20000011404 */
[----:B------:R-:W-:Y:S01]  /*3a900*/  IMAD.X R137, R137, 0x1, R0, P5 ;  /* 0x0000000189897824 */ /* 0x000fe200028e0600 */
[----:B------:R-:W-:Y:S01]  /*3a910*/  MOV R6, R136 ;  /* 0x0000008800067202 */ /* 0x000fe20000000f00 */
[----:B------:R-:W4:Y:S01]  /*3a920*/  LDL.LU R9, [R1+0xa28] ;  /* 0x000a280001097983 */ /* 0x000f220000300800 */
[----:B------:R-:W-:Y:S01]  /*3a930*/  LEA.HI R5, R5, R4, RZ, 0x7 ;  /* 0x0000000405057211 */ /* 0x000fe200078f38ff */
[----:B------:R-:W-:Y:S02]  /*3a940*/  IMAD R4, R250, -0x80, R8 ;  /* 0xffffff80fa047824 */ /* 0x000fe400078e0208 */
[----:B------:R-:W-:Y:S01]  /*3a950*/  IMAD.MOV.U32 R7, RZ, RZ, R137 ;  /* 0x000000ffff077224 */ /* 0x000fe200078e0089 */
[----:B------:R-:W-:Y:S01]  /*3a960*/  SHF.R.S32.HI R5, RZ, 0x7, R5 ;  /* 0x00000007ff057819 */ /* 0x000fe20000011405 */
[----:B--2---:R-:W2:Y:S01]  /*3a970*/  LDL.LU R12, [R1+0xa24] ;  /* 0x000a2400010c7983 */ /* 0x004ea20000300800 */
[----:B------:R-:W-:-:S03]  /*3a980*/  ISETP.GT.AND P4, PT, R4, RZ, PT ;  /* 0x000000ff0400720c */ /* 0x000fc60003f84270 */
[----:B------:R-:W-:-:S05]  /*3a990*/  VIADD R5, R5, 0xfffffffc ;  /* 0xfffffffc05057836 */ /* 0x000fca0000000000 */
[----:B------:R-:W-:Y:S02]  /*3a9a0*/  ISETP.GE.AND P2, PT, R250, R5, PT ;  /* 0x00000005fa00720c */ /* 0x000fe40003f46270 */
[----:B------:R-:W-:-:S04]  /*3a9b0*/  SEL R5, RZ, 0x4, !P4 ;  /* 0x00000004ff057807 */ /* 0x000fc80006000000 */
[----:B------:R-:W-:-:S04]  /*3a9c0*/  SEL R5, R5, RZ, !P2 ;  /* 0x000000ff05057207 */ /* 0x000fc80005000000 */
[----:B------:R-:W-:Y:S01]  /*3a9d0*/  ISETP.NE.U32.AND P4, PT, R5, RZ, PT ;  /* 0x000000ff0500720c */ /* 0x000fe20003f85070 */
[----:B------:R-:W-:Y:S01]  /*3a9e0*/  VIADD R5, R249, 0x100000 ;  /* 0x00100000f9057836 */ /* 0x000fe20000000000 */
[----:B------:R-:W-:-:S11]  /*3a9f0*/  IADD3 R251, P5, PT, R251, R2, RZ ;  /* 0x00000002fbfb7210 */ /* 0x000fd60007fbe0ff */
[----:B------:R-:W-:Y:S01]  /*3aa00*/  @!PT LDS RZ, [RZ] ;  /* 0x00000000fffff984 */ /* 0x000fe20000000800 */
[----:B------:R-:W-:Y:S01]  /*3aa10*/  @!PT LDS RZ, [RZ] ;  /* 0x00000000fffff984 */ /* 0x000fe20000000800 */
[----:B------:R-:W-:Y:S01]  /*3aa20*/  @!PT LDS RZ, [RZ] ;  /* 0x00000000fffff984 */ /* 0x000fe20000000800 */
[----:B------:R1:W-:Y:S01]  /*3aa30*/  LDGSTS.E [R5+-0x80000], desc[UR22][R6.64], P4 ;  /* 0x8000000006057fae */ /* 0x0003e2000a1a1016 */
[----:B------:R-:W-:-:S04]  /*3aa40*/  ISETP.GT.AND P4, PT, R4, 0x1, PT ;  /* 0x000000010400780c */ /* 0x000fc80003f84270 */
[----:B-1----:R-:W-:-:S04]  /*3aa50*/  SEL R5, RZ, 0x4, !P4 ;  /* 0x00000004ff057807 */ /* 0x002fc80006000000 */
[----:B------:R-:W-:Y:S01]  /*3aa60*/  SEL R5, R5, RZ, !P2 ;  /* 0x000000ff05057207 */ /* 0x000fe20005000000 */
[----:B------:R-:W-:-:S03]  /*3aa70*/  IMAD.X R138, R138, 0x1, R0, P5 ;  /* 0x000000018a8a7824 */ /* 0x000fc600028e0600 */
[----:B------:R-:W-:Y:S01]  /*3aa80*/  ISETP.NE.U32.AND P4, PT, R5, RZ, PT ;  /* 0x000000ff0500720c */ /* 0x000fe20003f85070 */
[----:B------:R-:W-:Y:S01]  /*3aa90*/  VIADD R5, R249, 0x100000 ;  /* 0x00100000f9057836 */ /* 0x000fe20000000000 */
[----:B------:R-:W-:Y:S01]  /*3aaa0*/  MOV R7, R138 ;  /* 0x0000008a00077202 */ /* 0x000fe20000000f00 */
[----:B------:R-:W-:-:S10]  /*3aab0*/  IMAD.MOV.U32 R6, RZ, RZ, R251 ;  /* 0x000000ffff067224 */ /* 0x000fd400078e00fb */
[----:B------:R1:W-:Y:S01]  /*3aac0*/  LDGSTS.E [R5+-0x7fffc], desc[UR22][R6.64], P4 ;  /* 0x8000400006057fae */ /* 0x0003e2000a1a1016 */
[----:B------:R-:W-:Y:S02]  /*3aad0*/  ISETP.GT.AND P4, PT, R4, 0x2, PT ;  /* 0x000000020400780c */ /* 0x000fe40003f84270 */
[----:B------:R-:W-:Y:S02]  /*3aae0*/  IADD3 R139, P5, PT, R139, R2, RZ ;  /* 0x000000028b8b7210 */ /* 0x000fe40007fbe0ff */
[----:B-1----:R-:W-:-:S04]  /*3aaf0*/  SEL R5, RZ, 0x4, !P4 ;  /* 0x00000004ff057807 */ /* 0x002fc80006000000 */
[----:B------:R-:W-:-:S04]  /*3ab00*/  SEL R5, R5, RZ, !P2 ;  /* 0x000000ff05057207 */ /* 0x000fc80005000000 */
[----:B------:R-:W-:Y:S01]  /*3ab10*/  ISETP.NE.U32.AND P4, PT, R5, RZ, PT ;  /* 0x000000ff0500720c */ /* 0x000fe20003f85070 */
[----:B------:R-:W-:Y:S02]  /*3ab20*/  IMAD.X R140, R140, 0x1, R0, P5 ;  /* 0x000000018c8c7824 */ /* 0x000fe400028e0600 */
[----:B------:R-:W-:Y:S02]  /*3ab30*/  VIADD R5, R249, 0x100000 ;  /* 0x00100000f9057836 */ /* 0x000fe40000000000 */
[----:B------:R-:W-:Y:S02]  /*3ab40*/  IMAD.MOV.U32 R6, RZ, RZ, R139 ;  /* 0x000000ffff067224 */ /* 0x000fe400078e008b */
[----:B------:R-:W-:-:S06]  /*3ab50*/  IMAD.MOV.U32 R7, RZ, RZ, R140 ;  /* 0x000000ffff077224 */ /* 0x000fcc00078e008c */
[----:B------:R1:W-:Y:S01]  /*3ab60*/  LDGSTS.E [R5+-0x7fff8], desc[UR22][R6.64], P4 ;  /* 0x8000800006057fae */ /* 0x0003e2000a1a1016 */
[----:B------:R-:W-:Y:S02]  /*3ab70*/  ISETP.GT.AND P4, PT, R4, 0x3, PT ;  /* 0x000000030400780c */ /* 0x000fe40003f84270 */
[----:B------:R-:W-:Y:S02]  /*3ab80*/  IADD3 R141, P5, PT, R141, R2, RZ ;  /* 0x000000028d8d7210 */ /* 0x000fe40007fbe0ff */
[----:B-1----:R-:W-:-:S04]  /*3ab90*/  SEL R5, RZ, 0x4, !P4 ;  /* 0x00000004ff057807 */ /* 0x002fc80006000000 */
[----:B------:R-:W-:-:S04]  /*3aba0*/  SEL R5, R5, RZ, !P2 ;  /* 0x000000ff05057207 */ /* 0x000fc80005000000 */
[----:B------:R-:W-:Y:S02]  /*3abb0*/  ISETP.NE.U32.AND P4, PT, R5, RZ, PT ;  /* 0x000000ff0500720c */ /* 0x000fe40003f85070 */
[----:B------:R-:W-:Y:S01]  /*3abc0*/  IADD3.X R142, PT, PT, R142, R0, RZ, P5, !PT ;  /* 0x000000008e8e7210 */ /* 0x000fe20002ffe4ff */
        /* <DEDUP_REMOVED lines=8> */
[----:B------:R-:W-:Y:S01]  /*3ac50*/  ISETP.NE.U32.AND P4, PT, R5, RZ, PT ;  /* 0x000000ff0500720c */ /* 0x000fe20003f85070 */
[----:B------:R-:W-:Y:S01]  /*3ac60*/  IMAD.X R144, R144, 0x1, R0, P5 ;  /* 0x0000000190907824 */ /* 0x000fe200028e0600 */
[----:B------:R-:W-:Y:S01]  /*3ac70*/  IADD3 R5, PT, PT, R249, 0x100000, RZ ;  /* 0x00100000f9057810 */ /* 0x000fe20007ffe0ff */
[----:B------:R-:W-:Y:S02]  /*3ac80*/  IMAD.MOV.U32 R6, RZ, RZ, R143 ;  /* 0x000000ffff067224 */ /* 0x000fe400078e008f */
[----:B------:R-:W-:-:S08]  /*3ac90*/  IMAD.MOV.U32 R7, RZ, RZ, R144 ;  /* 0x000000ffff077224 */ /* 0x000fd000078e0090 */
[----:B------:R1:W-:Y:S01]  /*3aca0*/  LDGSTS.E [R5+-0x7fff0], desc[UR22][R6.64], P4 ;  /* 0x8001000006057fae */ /* 0x0003e2000a1a1016 */
[----:B------:R-:W-:Y:S02]  /*3acb0*/  ISETP.GT.AND P4, PT, R4, 0x5, PT ;  /* 0x000000050400780c */ /* 0x000fe40003f84270 */
[----:B------:R-:W-:Y:S02]  /*3acc0*/  IADD3 R145, P5, PT, R145, R2, RZ ;  /* 0x0000000291917210 */ /* 0x000fe40007fbe0ff */
[----:B-1----:R-:W-:-:S04]  /*3acd0*/  SEL R5, RZ, 0x4, !P4 ;  /* 0x00000004ff057807 */ /* 0x002fc80006000000 */
[----:B------:R-:W-:-:S04]  /*3ace0*/  SEL R5, R5, RZ, !P2 ;  /* 0x000000ff05057207 */ /* 0x000fc80005000000 */
[----:B------:R-:W-:Y:S01]  /*3acf0*/  ISETP.NE.U32.AND P4, PT, R5, RZ, PT ;  /* 0x000000ff0500720c */ /* 0x000fe20003f85070 */
[----:B------:R-:W-:Y:S01]  /*3ad00*/  IMAD.X R146, R146, 0x1, R0, P5 ;  /* 0x0000000192927824 */ /* 0x000fe200028e0600 */
[----:B------:R-:W-:Y:S01]  /*3ad10*/  MOV R6, R145 ;  /* 0x0000009100067202 */ /* 0x000fe20000000f00 */
[----:B------:R-:W-:Y:S02]  /*3ad20*/  VIADD R5, R249, 0x100000 ;  /* 0x00100000f9057836 */ /* 0x000fe40000000000 */
[----:B------:R-:W-:-:S08]  /*3ad30*/  IMAD.MOV.U32 R7, RZ, RZ, R146 ;  /* 0x000000ffff077224 */ /* 0x000fd000078e0092 */
[----:B------:R1:W-:Y:S01]  /*3ad40*/  LDGSTS.E [R5+-0x7ffec], desc[UR22][R6.64], P4 ;  /* 0x8001400006057fae */ /* 0x0003e2000a1a1016 */
[----:B------:R-:W-:Y:S02]  /*3ad50*/  ISETP.GT.AND P4, PT, R4, 0x6, PT ;  /* 0x000000060400780c */ /* 0x000fe40003f84270 */
[----:B------:R-:W-:Y:S02]  /*3ad60*/  IADD3 R147, P5, PT, R147, R2, RZ ;  /* 0x0000000293937210 */ /* 0x000fe40007fbe0ff */
        /* <DEDUP_REMOVED lines=66> */
[----:B------:R-:W-:Y:S01]  /*3b190*/  IMAD.MOV.U32 R7, RZ, RZ, R160 ;  /* 0x000000ffff077224 */ /* 0x000fe200078e00a0 */
[----:B---3--:R-:W-:-:S05]  /*3b1a0*/  IADD3 R11, P5, PT, R11, R2, RZ ;  /* 0x000000020b0b7210 */ /* 0x008fca0007fbe0ff */
[----:B------:R1:W-:Y:S01]  /*3b1b0*/  LDGSTS.E [R5+-0x7ffd0], desc[UR22][R6.64], P4 ;  /* 0x8003000006057fae */ /* 0x0003e2000a1a1016 */
[----:B------:R-:W-:-:S03]  /*3b1c0*/  ISETP.GT.AND P4, PT, R4, 0xd, PT ;  /* 0x0000000d0400780c */ /* 0x000fc60003f84270 */
[----:B------:R3:W-:Y:S01]  /*3b1d0*/  STL [R1+0xa30], R11 ;  /* 0x000a300b01007387 */ /* 0x0007e20000100800 */
[----:B-1----:R-:W-:-:S03]  /*3b1e0*/  IMAD.MOV.U32 R6, RZ, RZ, R11 ;  /* 0x000000ffff067224 */ /* 0x002fc600078e000b */
[----:B---3--:R-:W3:Y:S01]  /*3b1f0*/  LDL.LU R11, [R1+0xa20] ;  /* 0x000a2000010b7983 */ /* 0x008ee20000300800 */
[----:B------:R-:W-:-:S04]  /*3b200*/  SEL R5, RZ, 0x4, !P4 ;  /* 0x00000004ff057807 */ /* 0x000fc80006000000 */
[----:B------:R-:W-:-:S04]  /*3b210*/  SEL R5, R5, RZ, !P2 ;  /* 0x000000ff05057207 */ /* 0x000fc80005000000 */
[----:B------:R-:W-:Y:S02]  /*3b220*/  ISETP.NE.U32.AND P4, PT, R5, RZ, PT ;  /* 0x000000ff0500720c */ /* 0x000fe40003f85070 */
[----:B------:R-:W-:Y:S01]  /*3b230*/  IADD3.X R161, PT, PT, R161, R0, RZ, P5, !PT ;  /* 0x00000000a1a17210 */ /* 0x000fe20002ffe4ff */
[----:B------:R-:W-:Y:S01]  /*3b240*/  VIADD R5, R249, 0x100000 ;  /* 0x00100000f9057836 */ /* 0x000fe20000000000 */
[----:B-----5:R-:W-:-:S03]  /*3b250*/  IADD3 R10, P5, PT, R10, R2, RZ ;  /* 0x000000020a0a7210 */ /* 0x020fc60007fbe0ff */
[----:B------:R-:W-:Y:S02]  /*3b260*/  IMAD.MOV.U32 R7, RZ, RZ, R161 ;  /* 0x000000ffff077224 */ /* 0x000fe400078e00a1 */
[----:B------:R1:W-:Y:S04]  /*3b270*/  STL [R1+0xa2c], R10 ;  /* 0x000a2c0a01007387 */ /* 0x0003e80000100800 */
[----:B------:R5:W-:Y:S01]  /*3b280*/  LDGSTS.E [R5+-0x7ffcc], desc[UR22][R6.64], P4 ;  /* 0x8003400006057fae */ /* 0x000be2000a1a1016 */
[----:B------:R-:W-:Y:S01]  /*3b290*/  ISETP.GT.AND P4, PT, R4, 0xe, PT ;  /* 0x0000000e0400780c */ /* 0x000fe20003f84270 */
[----:B-----5:R-:W-:Y:S02]  /*3b2a0*/  IMAD.MOV.U32 R6, RZ, RZ, R10 ;  /* 0x000000ffff067224 */ /* 0x020fe400078e000a */
[----:B-1----:R-:W5:Y:S01]  /*3b2b0*/  LDL.LU R10, [R1+0xa1c] ;  /* 0x000a1c00010a7983 */ /* 0x002f620000300800 */
[----:B------:R-:W-:-:S04]  /*3b2c0*/  SEL R5, RZ, 0x4, !P4 ;  /* 0x00000004ff057807 */ /* 0x000fc80006000000 */
[----:B------:R-:W-:-:S04]  /*3b2d0*/  SEL R5, R5, RZ, !P2 ;  /* 0x000000ff05057207 */ /* 0x000fc80005000000 */
[----:B------:R-:W-:Y:S01]  /*3b2e0*/  ISETP.NE.U32.AND P4, PT, R5, RZ, PT ;  /* 0x000000ff0500720c */ /* 0x000fe20003f85070 */
[----:B------:R-:W-:Y:S01]  /*3b2f0*/  IMAD.X R162, R162, 0x1, R0, P5 ;  /* 0x00000001a2a27824 */ /* 0x000fe200028e0600 */
[----:B------:R-:W-:Y:S02]  /*3b300*/  IADD3 R5, PT, PT, R249, 0x100000, RZ ;  /* 0x00100000f9057810 */ /* 0x000fe40007ffe0ff */
[----:B----4-:R-:W-:Y:S01]  /*3b310*/  IADD3 R9, P5, PT, R9, R2, RZ ;  /* 0x0000000209097210 */ /* 0x010fe20007fbe0ff */
[----:B------:R-:W-:-:S04]  /*3b320*/  IMAD.MOV.U32 R7, RZ, RZ, R162 ;  /* 0x000000ffff077224 */ /* 0x000fc800078e00a2 */
[----:B------:R1:W-:Y:S04]  /*3b330*/  STL [R1+0xa28], R9 ;  /* 0x000a280901007387 */ /* 0x0003e80000100800 */
[----:B------:R4:W-:Y:S02]  /*3b340*/  LDGSTS.E [R5+-0x7ffc8], desc[UR22][R6.64], P4 ;  /* 0x8003800006057fae */ /* 0x0009e4000a1a1016 */
[----:B----4-:R-:W-:Y:S02]  /*3b350*/  MOV R6, R9 ;  /* 0x0000000900067202 */ /* 0x010fe40000000f00 */
[----:B-1----:R-:W4:Y:S01]  /*3b360*/  LDL.LU R9, [R1+0xa18] ;  /* 0x000a180001097983 */ /* 0x002f220000300800 */
[----:B------:R-:W-:-:S04]  /*3b370*/  ISETP.GT.AND P4, PT, R4, 0xf, PT ;  /* 0x0000000f0400780c */ /* 0x000fc80003f84270 */
[----:B------:R-:W-:-:S04]  /*3b380*/  SEL R5, RZ, 0x4, !P4 ;  /* 0x00000004ff057807 */ /* 0x000fc80006000000 */
[----:B------:R-:W-:-:S04]  /*3b390*/  SEL R5, R5, RZ, !P2 ;  /* 0x000000ff05057207 */ /* 0x000fc80005000000 */
[----:B------:R-:W-:Y:S01]  /*3b3a0*/  ISETP.NE.U32.AND P4, PT, R5, RZ, PT ;  /* 0x000000ff0500720c */ /* 0x000fe20003f85070 */
[----:B------:R-:W-:Y:S02]  /*3b3b0*/  IMAD.X R163, R163, 0x1, R0, P5 ;  /* 0x00000001a3a37824 */ /* 0x000fe400028e0600 */
[----:B------:R-:W-:Y:S02]  /*3b3c0*/  VIADD R5, R249, 0x100000 ;  /* 0x00100000f9057836 */ /* 0x000fe40000000000 */
[----:B------:R-:W-:Y:S01]  /*3b3d0*/  IMAD.MOV.U32 R7, RZ, RZ, R163 ;  /* 0x000000ffff077224 */ /* 0x000fe200078e00a3 */
[----:B--2---:R-:W-:-:S05]  /*3b3e0*/  IADD3 R12, P5, PT, R12, R2, RZ ;  /* 0x000000020c0c7210 */ /* 0x004fca0007fbe0ff */
[----:B------:R1:W-:Y:S04]  /*3b3f0*/  STL [R1+0xa24], R12 ;  /* 0x000a240c01007387 */ /* 0x0003e80000100800 */
[----:B------:R2:W-:Y:S01]  /*3b400*/  LDGSTS.E [R5+-0x7ffc4], desc[UR22][R6.64], P4 ;  /* 0x8003c00006057fae */ /* 0x0005e2000a1a1016 */
[----:B------:R-:W-:Y:S01]  /*3b410*/  ISETP.GT.AND P4, PT, R4, 0x10, PT ;  /* 0x000000100400780c */ /* 0x000fe20003f84270 */
[----:B--2---:R-:W-:Y:S02]  /*3b420*/  IMAD.MOV.U32 R6, RZ, RZ, R12 ;  /* 0x000000ffff067224 */ /* 0x004fe400078e000c */
[----:B-1----:R-:W2:Y:S01]  /*3b430*/  LDL.LU R12, [R1+0xa14] ;  /* 0x000a1400010c7983 */ /* 0x002ea20000300800 */
[----:B------:R-:W-:-:S04]  /*3b440*/  SEL R5, RZ, 0x4, !P4 ;  /* 0x00000004ff057807 */ /* 0x000fc80006000000 */
[----:B------:R-:W-:Y:S01]  /*3b450*/  SEL R5, R5, RZ, !P2 ;  /* 0x000000ff05057207 */ /* 0x000fe20005000000 */
[----:B------:R-:W-:-:S03]  /*3b460*/  IMAD.X R164, R164, 0x1, R0, P5 ;  /* 0x00000001a4a47824 */ /* 0x000fc600028e0600 */
[----:B------:R-:W-:Y:S01]  /*3b470*/  ISETP.NE.U32.AND P4, PT, R5, RZ, PT ;  /* 0x000000ff0500720c */ /* 0x000fe20003f85070 */
[----:B------:R-:W-:Y:S01]  /*3b480*/  VIADD R5, R249, 0x100000 ;  /* 0x00100000f9057836 */ /* 0x000fe20000000000 */
[----:B------:R-:W-:-:S11]  /*3b490*/  MOV R7, R164 ;  /* 0x000000a400077202 */ /* 0x000fd60000000f00 */
[----:B------:R1:W-:Y:S01]  /*3b4a0*/  LDGSTS.E [R5+-0x7ffc0], desc[UR22][R6.64], P4 ;  /* 0x8004000006057fae */ /* 0x0003e2000a1a1016 */
[----:B------:R-:W-:-:S04]  /*3b4b0*/  ISETP.GT.AND P4, PT, R4, 0x11, PT ;  /* 0x000000110400780c */ /* 0x000fc80003f84270 */
[----:B-1----:R-:W-:-:S04]  /*3b4c0*/  SEL R5, RZ, 0x4, !P4 ;  /* 0x00000004ff057807 */ /* 0x002fc80006000000 */
[----:B------:R-:W-:-:S04]  /*3b4d0*/  SEL R5, R5, RZ, !P2 ;  /* 0x000000ff05057207 */ /* 0x000fc80005000000 */
[----:B------:R-:W-:Y:S01]  /*3b4e0*/  ISETP.NE.U32.AND P4, PT, R5, RZ, PT ;  /* 0x000000ff0500720c */ /* 0x000fe20003f85070 */
[----:B------:R-:W-:Y:S01]  /*3b4f0*/  VIADD R5, R249, 0x100000 ;  /* 0x00100000f9057836 */ /* 0x000fe20000000000 */
[----:B---3--:R-:W-:-:S05]  /*3b500*/  IADD3 R11, P5, PT, R11, R2, RZ ;  /* 0x000000020b0b7210 */ /* 0x008fca0007fbe0ff */
[----:B------:R1:W-:Y:S01]  /*3b510*/  STL [R1+0xa20], R11 ;  /* 0x000a200b01007387 */ /* 0x0003e20000100800 */
[----:B------:R-:W-:-:S03]  /*3b520*/  IMAD.MOV.U32 R6, RZ, RZ, R11 ;  /* 0x000000ffff067224 */ /* 0x000fc600078e000b */
[----:B-1----:R-:W3:Y:S01]  /*3b530*/  LDL.LU R11, [R1+0xa10] ;  /* 0x000a1000010b7983 */ /* 0x002ee20000300800 */
[----:B------:R-:W-:-:S04]  /*3b540*/  IMAD.X R165, R165, 0x1, R0, P5 ;  /* 0x00000001a5a57824 */ /* 0x000fc800028e0600 */
[----:B------:R-:W-:-:S05]  /*3b550*/  IMAD.MOV.U32 R7, RZ, RZ, R165 ;  /* 0x000000ffff077224 */ /* 0x000fca00078e00a5 */
[----:B------:R1:W-:Y:S01]  /*3b560*/  LDGSTS.E [R5+-0x7ffbc], desc[UR22][R6.64], P4 ;  /* 0x8004400006057fae */ /* 0x0003e2000a1a1016 */
[----:B------:R-:W-:Y:S02]  /*3b570*/  ISETP.GT.AND P4, PT, R4, 0x12, PT ;  /* 0x000000120400780c */ /* 0x000fe40003f84270 */
[----:B-----5:R-:W-:Y:S02]  /*3b580*/  IADD3 R10, P5, PT, R10, R2, RZ ;  /* 0x000000020a0a7210 */ /* 0x020fe40007fbe0ff */
[----:B-1----:R-:W-:-:S03]  /*3b590*/  SEL R5, RZ, 0x4, !P4 ;  /* 0x00000004ff057807 */ /* 0x002fc60006000000 */
[----:B------:R1:W-:Y:S01]  /*3b5a0*/  STL [R1+0xa1c], R10 ;  /* 0x000a1c0a01007387 */ /* 0x0003e20000100800 */
[----:B------:R-:W-:Y:S01]  /*3b5b0*/  IMAD.MOV.U32 R6, RZ, RZ, R10 ;  /* 0x000000ffff067224 */ /* 0x000fe200078e000a */
[----:B------:R-:W-:Y:S02]  /*3b5c0*/  SEL R5, R5, RZ, !P2 ;  /* 0x000000ff05057207 */ /* 0x000fe40005000000 */
[----:B-1----:R-:W5:Y:S02]  /*3b5d0*/  LDL.LU R10, [R1+0xa0c] ;  /* 0x000a0c00010a7983 */ /* 0x002f640000300800 */
[----:B------:R-:W-:Y:S02]  /*3b5e0*/  ISETP.NE.U32.AND P4, PT, R5, RZ, PT ;  /* 0x000000ff0500720c */ /* 0x000fe40003f85070 */
[----:B------:R-:W-:Y:S01]  /*3b5f0*/  IADD3.X R166, PT, PT, R166, R0, RZ, P5, !PT ;  /* 0x00000000a6a67210 */ /* 0x000fe20002ffe4ff */
[----:B------:R-:W-:-:S04]  /*3b600*/  VIADD R5, R249, 0x100000 ;  /* 0x00100000f9057836 */ /* 0x000fc80000000000 */
[----:B------:R-:W-:-:S06]  /*3b610*/  IMAD.MOV.U32 R7, RZ, RZ, R166 ;  /* 0x000000ffff077224 */ /* 0x000fcc00078e00a6 */
[----:B------:R1:W-:Y:S01]  /*3b620*/  LDGSTS.E [R5+-0x7ffb8], desc[UR22][R6.64], P4 ;  /* 0x8004800006057fae */ /* 0x0003e2000a1a1016 */
[----:B----4-:R-:W-:-:S05]  /*3b630*/  IADD3 R9, P5, PT, R9, R2, RZ ;  /* 0x0000000209097210 */ /* 0x010fca0007fbe0ff */
[----:B------:R4:W-:Y:S01]  /*3b640*/  STL [R1+0xa18], R9 ;  /* 0x000a180901007387 */ /* 0x0009e20000100800 */
[----:B-1----:R-:W-:-:S03]  /*3b650*/  IMAD.MOV.U32 R6, RZ, RZ, R9 ;  /* 0x000000ffff067224 */ /* 0x002fc600078e0009 */
[----:B----4-:R-:W4:Y:S01]  /*3b660*/  LDL.LU R9, [R1+0xa08] ;  /* 0x000a080001097983 */ /* 0x010f220000300800 */
[----:B------:R-:W-:-:S04]  /*3b670*/  ISETP.GT.AND P4, PT, R4, 0x13, PT ;  /* 0x000000130400780c */ /* 0x000fc80003f84270 */
[----:B------:R-:W-:-:S04]  /*3b680*/  SEL R5, RZ, 0x4, !P4 ;  /* 0x00000004ff057807 */ /* 0x000fc80006000000 */
[----:B------:R-:W-:-:S04]  /*3b690*/  SEL R5, R5, RZ, !P2 ;  /* 0x000000ff05057207 */ /* 0x000fc80005000000 */
[----:B------:R-:W-:Y:S01]  /*3b6a0*/  ISETP.NE.U32.AND P4, PT, R5, RZ, PT ;  /* 0x000000ff0500720c */ /* 0x000fe20003f85070 */
[----:B------:R-:W-:Y:S01]  /*3b6b0*/  IMAD.X R167, R167, 0x1, R0, P5 ;  /* 0x00000001a7a77824 */ /* 0x000fe200028e0600 */
[----:B------:R-:W-:-:S03]  /*3b6c0*/  IADD3 R5, PT, PT, R249, 0x100000, RZ ;  /* 0x00100000f9057810 */ /* 0x000fc60007ffe0ff */
[----:B------:R-:W-:-:S08]  /*3b6d0*/  IMAD.MOV.U32 R7, RZ, RZ, R167 ;  /* 0x000000ffff077224 */ /* 0x000fd000078e00a7 */
[----:B------:R1:W-:Y:S01]  /*3b6e0*/  LDGSTS.E [R5+-0x7ffb4], desc[UR22][R6.64], P4 ;  /* 0x8004c00006057fae */ /* 0x0003e2000a1a1016 */
[----:B--2---:R-:W-:Y:S02]  /*3b6f0*/  IADD3 R12, P5, PT, R12, R2, RZ ;  /* 0x000000020c0c7210 */ /* 0x004fe40007fbe0ff */
[----:B------:R-:W-:-:S03]  /*3b700*/  ISETP.GT.AND P4, PT, R4, 0x14, PT ;  /* 0x000000140400780c */ /* 0x000fc60003f84270 */
[----:B------:R2:W-:Y:S01]  /*3b710*/  STL [R1+0xa14], R12 ;  /* 0x000a140c01007387 */ /* 0x0005e20000100800 */
[----:B-1----:R-:W-:Y:S02]  /*3b720*/  MOV R6, R12 ;  /* 0x0000000c00067202 */ /* 0x002fe40000000f00 */
[----:B------:R-:W-:Y:S01]  /*3b730*/  SEL R5, RZ, 0x4, !P4 ;  /* 0x00000004ff057807 */ /* 0x000fe20006000000 */
[----:B--2---:R-:W2:Y:S03]  /*3b740*/  LDL.LU R12, [R1+0xa04] ;  /* 0x000a0400010c7983 */ /* 0x004ea60000300800 */
[----:B------:R-:W-:-:S04]  /*3b750*/  SEL R5, R5, RZ, !P2 ;  /* 0x000000ff05057207 */ /* 0x000fc80005000000 */
[----:B------:R-:W-:Y:S01]  /*3b760*/  ISETP.NE.U32.AND P4, PT, R5, RZ, PT ;  /* 0x000000ff0500720c */ /* 0x000fe20003f85070 */
[----:B------:R-:W-:Y:S02]  /*3b770*/  IMAD.X R168, R168, 0x1, R0, P5 ;  /* 0x00000001a8a87824 */ /* 0x000fe400028e0600 */
[----:B------:R-:W-:Y:S02]  /*3b780*/  VIADD R5, R249, 0x100000 ;  /* 0x00100000f9057836 */ /* 0x000fe40000000000 */
[----:B------:R-:W-:-:S08]  /*3b790*/  IMAD.MOV.U32 R7, RZ, RZ, R168 ;  /* 0x000000ffff077224 */ /* 0x000fd000078e00a8 */
        /* <DEDUP_REMOVED lines=10> */
[----:B------:R-:W-:-:S05]  /*3b840*/  IMAD.X R169, R169, 0x1, R0, P5 ;  /* 0x00000001a9a97824 */ /* 0x000fca00028e0600 */
[----:B------:R-:W-:-:S05]  /*3b850*/  MOV R7, R169 ;  /* 0x000000a900077202 */ /* 0x000fca0000000f00 */
        /* <DEDUP_REMOVED lines=8> */
[----:B------:R-:W-:Y:S01]  /*3b8e0*/  ISETP.NE.U32.AND P4, PT, R5, RZ, PT ;  /* 0x000000ff0500720c */ /* 0x000fe20003f85070 */
[----:B------:R-:W-:Y:S02]  /*3b8f0*/  IMAD.X R170, R170, 0x1, R0, P5 ;  /* 0x00000001aaaa7824 */ /* 0x000fe400028e0600 */
[----:B------:R-:W-:Y:S02]  /*3b900*/  VIADD R5, R249, 0x100000 ;  /* 0x00100000f9057836 */ /* 0x000fe40000000000 */
[----:B------:R-:W-:-:S08]  /*3b910*/  IMAD.MOV.U32 R7, RZ, RZ, R170 ;  /* 0x000000ffff077224 */ /* 0x000fd000078e00aa */
        /* <DEDUP_REMOVED lines=8> */
[----:B------:R-:W-:Y:S02]  /*3b9a0*/  ISETP.NE.U32.AND P4, PT, R5, RZ, PT ;  /* 0x000000ff0500720c */ /* 0x000fe40003f85070 */
[----:B------:R-:W-:Y:S01]  /*3b9b0*/  IADD3.X R171, PT, PT, R171, R0, RZ, P5, !PT ;  /* 0x00000000abab7210 */ /* 0x000fe20002ffe4ff */
[----:B------:R-:W-:-:S04]  /*3b9c0*/  VIADD R5, R249, 0x100000 ;  /* 0x00100000f9057836 */ /* 0x000fc80000000000 */
[----:B------:R-:W-:-:S06]  /*3b9d0*/  IMAD.MOV.U32 R7, RZ, RZ, R171 ;  /* 0x000000ffff077224 */ /* 0x000fcc00078e00ab */
[----:B------:R1:W-:Y:S01]  /*3b9e0*/  LDGSTS.E [R5+-0x7ffa4], desc[UR22][R6.64], P4 ;  /* 0x8005c00006057fae */ /* 0x0003e2000a1a1016 */
[----:B--2---:R-:W-:Y:S02]  /*3b9f0*/  IADD3 R12, P5, PT, R12, R2, RZ ;  /* 0x000000020c0c7210 */ /* 0x004fe40007fbe0ff */
[----:B------:R-:W-:-:S03]  /*3ba00*/  ISETP.GT.AND P4, PT, R4, 0x18, PT ;  /* 0x000000180400780c */ /* 0x000fc60003f84270 */
[----:B------:R2:W-:Y:S01]  /*3ba10*/  STL [R1+0xa04], R12 ;  /* 0x000a040c01007387 */ /* 0x0005e20000100800 */
[----:B-1----:R-:W-:Y:S01]  /*3ba20*/  IMAD.MOV.U32 R6, RZ, RZ, R12 ;  /* 0x000000ffff067224 */ /* 0x002fe200078e000c */
[----:B------:R-:W-:Y:S02]  /*3ba30*/  SEL R5, RZ, 0x4, !P4 ;  /* 0x00000004ff057807 */ /* 0x000fe40006000000 */
[----:B--2---:R-:W2:Y:S02]  /*3ba40*/  LDL.LU R12, [R1+0x9f4] ;  /* 0x0009f400010c7983 */ /* 0x004ea40000300800 */
[----:B------:R-:W-:-:S04]  /*3ba50*/  SEL R5, R5, RZ, !P2 ;  /* 0x000000ff05057207 */ /* 0x000fc80005000000 */
[----:B------:R-:W-:Y:S01]  /*3ba60*/  ISETP.NE.U32.AND P4, PT, R5, RZ, PT ;  /* 0x000000ff0500720c */ /* 0x000fe20003f85070 */
[----:B------:R-:W-:Y:S01]  /*3ba70*/  IMAD.X R172, R172, 0x1, R0, P5 ;  /* 0x00000001acac7824 */ /* 0x000fe200028e0600 */
[----:B------:R-:W-:-:S03]  /*3ba80*/  IADD3 R5, PT, PT, R249, 0x100000, RZ ;  /* 0x00100000f9057810 */ /* 0x000fc60007ffe0ff */
[----:B------:R-:W-:-:S08]  /*3ba90*/  IMAD.MOV.U32 R7, RZ, RZ, R172 ;  /* 0x000000ffff077224 */ /* 0x000fd000078e00ac */
[----:B------:R1:W-:Y:S01]  /*3baa0*/  LDGSTS.E [R5+-0x7ffa0], desc[UR22][R6.64], P4 ;  /* 0x8006000006057fae */ /* 0x0003e2000a1a1016 */
[----:B------:R-:W-:-:S04]  /*3bab0*/  ISETP.GT.AND P4, PT, R4, 0x19, PT ;  /* 0x000000190400780c */ /* 0x000fc80003f84270 */
[----:B-1----:R-:W-:-:S04]  /*3bac0*/  SEL R5, RZ, 0x4, !P4 ;  /* 0x00000004ff057807 */ /* 0x002fc80006000000 */
[----:B------:R-:W-:-:S04]  /*3bad0*/  SEL R5, R5, RZ, !P2 ;  /* 0x000000ff05057207 */ /* 0x000fc80005000000 */
[----:B------:R-:W-:Y:S01]  /*3bae0*/  ISETP.NE.U32.AND P4, PT, R5, RZ, PT ;  /* 0x000000ff0500720c */ /* 0x000fe20003f85070 */
[----:B------:R-:W-:Y:S01]  /*3baf0*/  VIADD R5, R249, 0x100000 ;  /* 0x00100000f9057836 */ /* 0x000fe20000000000 */
[----:B---3--:R-:W-:-:S04]  /*3bb00*/  IADD3 R11, P5, PT, R11, R2, RZ ;  /* 0x000000020b0b7210 */ /* 0x008fc80007fbe0ff */
[----:B------:R-:W-:Y:S01]  /*3bb10*/  MOV R6, R11 ;  /* 0x0000000b00067202 */ /* 0x000fe20000000f00 */
[----:B------:R1:W-:Y:S04]  /*3bb20*/  STL [R1+0xa00], R11 ;  /* 0x000a000b01007387 */ /* 0x0003e80000100800 */
        /* <DEDUP_REMOVED lines=13> */
[----:B------:R-:W-:-:S03]  /*3bc00*/  VIADD R5, R249, 0x100000 ;  /* 0x00100000f9057836 */ /* 0x000fc60000000000 */
[----:B------:R-:W-:-:S07]  /*3bc10*/  MOV R7, R174 ;  /* 0x000000ae00077202 */ /* 0x000fce0000000f00 */
        /* <DEDUP_REMOVED lines=9> */
[----:B------:R-:W-:Y:S02]  /*3bcb0*/  IMAD.X R175, R175, 0x1, R0, P5 ;  /* 0x00000001afaf7824 */ /* 0x000fe400028e0600 */
[----:B------:R-:W-:Y:S02]  /*3bcc0*/  VIADD R5, R249, 0x100000 ;  /* 0x00100000f9057836 */ /* 0x000fe40000000000 */
[----:B------:R-:W-:-:S08]  /*3bcd0*/  IMAD.MOV.U32 R7, RZ, RZ, R175 ;  /* 0x000000ffff077224 */ /* 0x000fd000078e00af */
        /* <DEDUP_REMOVED lines=8> */
[----:B------:R-:W-:Y:S02]  /*3bd60*/  ISETP.NE.U32.AND P4, PT, R5, RZ, PT ;  /* 0x000000ff0500720c */ /* 0x000fe40003f85070 */
[----:B------:R-:W-:Y:S01]  /*3bd70*/  IADD3.X R176, PT, PT, R176, R0, RZ, P5, !PT ;  /* 0x00000000b0b07210 */ /* 0x000fe20002ffe4ff */
[----:B------:R-:W-:-:S04]  /*3bd80*/  VIADD R5, R249, 0x100000 ;  /* 0x00100000f9057836 */ /* 0x000fc80000000000 */
[----:B------:R-:W-:-:S06]  /*3bd90*/  IMAD.MOV.U32 R7, RZ, RZ, R176 ;  /* 0x000000ffff077224 */ /* 0x000fcc00078e00b0 */
[----:B------:R1:W-:Y:S01]  /*3bda0*/  LDGSTS.E [R5+-0x7ff90], desc[UR22][R6.64], P4 ;  /* 0x8007000006057fae */ /* 0x0003e2000a1a1016 */
[----:B------:R-:W-:-:S04]  /*3bdb0*/  ISETP.GT.AND P4, PT, R4, 0x1d, PT ;  /* 0x0000001d0400780c */ /* 0x000fc80003f84270 */
[----:B-1----:R-:W-:-:S04]  /*3bdc0*/  SEL R5, RZ, 0x4, !P4 ;  /* 0x00000004ff057807 */ /* 0x002fc80006000000 */
[----:B------:R-:W-:-:S04]  /*3bdd0*/  SEL R5, R5, RZ, !P2 ;  /* 0x000000ff05057207 */ /* 0x000fc80005000000 */
[----:B------:R-:W-:Y:S02]  /*3bde0*/  ISETP.NE.U32.AND P4, PT, R5, RZ, PT ;  /* 0x000000ff0500720c */ /* 0x000fe40003f85070 */
[----:B------:R-:W-:Y:S02]  /*3bdf0*/  IADD3 R5, PT, PT, R249, 0x100000, RZ ;  /* 0x00100000f9057810 */ /* 0x000fe40007ffe0ff */
        /* <DEDUP_REMOVED lines=8> */
[----:B-----5:R-:W-:-:S04]  /*3be80*/  IADD3 R10, P5, PT, R10, R2, RZ ;  /* 0x000000020a0a7210 */ /* 0x020fc80007fbe0ff */
[----:B-1----:R-:W-:Y:S01]  /*3be90*/  MOV R6, R10 ;  /* 0x0000000a00067202 */ /* 0x002fe20000000f00 */
[----:B------:R1:W-:Y:S01]  /*3bea0*/  STL [R1+0x9ec], R10 ;  /* 0x0009ec0a01007387 */ /* 0x0003e20000100800 */
[----:B------:R-:W-:-:S03]  /*3beb0*/  SEL R5, RZ, 0x4, !P4 ;  /* 0x00000004ff057807 */ /* 0x000fc60006000000 */
[----:B-1----:R-:W5:Y:S01]  /*3bec0*/  LDL.LU R10, [R1+0x9dc] ;  /* 0x0009dc00010a7983 */ /* 0x002f620000300800 */
[----:B------:R-:W-:-:S04]  /*3bed0*/  SEL R5, R5, RZ, !P2 ;  /* 0x000000ff05057207 */ /* 0x000fc80005000000 */
        /* <DEDUP_REMOVED lines=11> */
[----:B------:R-:W-:Y:S01]  /*3bf90*/  SEL R5, R5, RZ, !P2 ;  /* 0x000000ff05057207 */ /* 0x000fe20005000000 */
[----:B------:R-:W-:-:S03]  /*3bfa0*/  IMAD.X R179, R179, 0x1, R0, P5 ;  /* 0x00000001b3b37824 */ /* 0x000fc600028e0600 */
[----:B------:R-:W-:Y:S01]  /*3bfb0*/  ISETP.NE.U32.AND P4, PT, R5, RZ, PT ;  /* 0x000000ff0500720c */ /* 0x000fe20003f85070 */
[----:B------:R-:W-:Y:S01]  /*3bfc0*/  VIADD R5, R249, 0x100000 ;  /* 0x00100000f9057836 */ /* 0x000fe20000000000 */
[----:B------:R-:W-:-:S11]  /*3bfd0*/  MOV R7, R179 ;  /* 0x000000b300077202 */ /* 0x000fd60000000f00 */
        /* <DEDUP_REMOVED lines=22> */
[----:B------:R-:W-:-:S05]  /*3c140*/  IADD3.X R181, PT, PT, R181, R0, RZ, P5, !PT ;  /* 0x00000000b5b57210 */ /* 0x000fca0002ffe4ff */
        /* <DEDUP_REMOVED lines=10> */
[----:B------:R-:W-:Y:S01]  /*3c1f0*/  IMAD.X R182, R182, 0x1, R0, P5 ;  /* 0x00000001b6b67824 */ /* 0x000fe200028e0600 */
[----:B------:R-:W-:-:S03]  /*3c200*/  IADD3 R5, PT, PT, R249, 0x100000, RZ ;  /* 0x00100000f9057810 */ /* 0x000fc60007ffe0ff */
[----:B------:R-:W-:-:S08]  /*3c210*/  IMAD.MOV.U32 R7, RZ, RZ, R182 ;  /* 0x000000ffff077224 */ /* 0x000fd000078e00b6 */
[----:B------:R1:W-:Y:S01]  /*3c220*/  LDGSTS.E [R5+-0x7ff78], desc[UR22][R6.64], P4 ;  /* 0x8008800006057fae */ /* 0x0003e2000a1a1016 */
[----:B----4-:R-:W-:-:S05]  /*3c230*/  IADD3 R9, P5, PT, R9, R2, RZ ;  /* 0x0000000209097210 */ /* 0x010fca0007fbe0ff */
[----:B------:R4:W-:Y:S01]  /*3c240*/  STL [R1+0x9d8], R9 ;  /* 0x0009d80901007387 */ /* 0x0009e20000100800 */
[----:B-1----:R-:W-:-:S03]  /*3c250*/  MOV R6, R9 ;  /* 0x0000000900067202 */ /* 0x002fc60000000f00 */
        /* <DEDUP_REMOVED lines=153> */
[----:B------:R-:W-:Y:S02]  /*3cbf0*/  ISETP.GT.AND P4, PT, R4, 0x30, PT ;  /* 0x000000300400780c */ /* 0x000fe40003f84270 */
[----:B--2---:R-:W-:Y:S02]  /*3cc00*/  IADD3 R12, P5, PT, R12, R2, RZ ;  /* 0x000000020c0c7210 */ /* 0x004fe40007fbe0ff */
        /* <DEDUP_REMOVED lines=14> */
[----:B------:R-:W-:Y:S02]  /*3ccf0*/  IMAD.X R197, R197, 0x1, R0, P5 ;  /* 0x00000001c5c57824 */ /* 0x000fe400028e0600 */
[----:B------:R-:W-:Y:S02]  /*3cd00*/  IMAD.MOV.U32 R6, RZ, RZ, R11 ;  /* 0x000000ffff067224 */ /* 0x000fe400078e000b */
[----:B------:R-:W-:-:S05]  /*3cd10*/  IMAD.MOV.U32 R7, RZ, RZ, R197 ;  /* 0x000000ffff077224 */ /* 0x000fca00078e00c5 */
[----:B------:R1:W-:Y:S01]  /*3cd20*/  LDGSTS.E [R5+-0x7ff3c], desc[UR22][R6.64], P4 ;  /* 0x800c400006057fae */ /* 0x0003e2000a1a1016 */
[----:B------:R-:W-:-:S04]  /*3cd30*/  ISETP.GT.AND P4, PT, R4, 0x32, PT ;  /* 0x000000320400780c */ /* 0x000fc80003f84270 */
[----:B-1----:R-:W-:-:S04]  /*3cd40*/  SEL R5, RZ, 0x4, !P4 ;  /* 0x00000004ff057807 */ /* 0x002fc80006000000 */
[----:B------:R-:W-:-:S04]  /*3cd50*/  SEL R5, R5, RZ, !P2 ;  /* 0x000000ff05057207 */ /* 0x000fc80005000000 */
[----:B------:R-:W-:Y:S02]  /*3cd60*/  ISETP.NE.U32.AND P4, PT, R5, RZ, PT ;  /* 0x000000ff0500720c */ /* 0x000fe40003f85070 */
[----:B-----5:R-:W-:Y:S01]  /*3cd70*/  IADD3 R10, P5, PT, R10, R2, RZ ;  /* 0x000000020a0a7210 */ /* 0x020fe20007fbe0ff */
[----:B------:R-:W-:-:S04]  /*3cd80*/  VIADD R5, R249, 0x100000 ;  /* 0x00100000f9057836 */ /* 0x000fc80000000000 */
[----:B------:R-:W-:Y:S01]  /*3cd90*/  IMAD.X R198, R198, 0x1, R0, P5 ;  /* 0x00000001c6c67824 */ /* 0x000fe200028e0600 */
[----:B------:R-:W-:-:S03]  /*3cda0*/  MOV R6, R10 ;  /* 0x0000000a00067202 */ /* 0x000fc60000000f00 */
[----:B------:R-:W-:-:S05]  /*3cdb0*/  IMAD.MOV.U32 R7, RZ, RZ, R198 ;  /* 0x000000ffff077224 */ /* 0x000fca00078e00c6 */
[----:B------:R1:W-:Y:S01]  /*3cdc0*/  LDGSTS.E [R5+-0x7ff38], desc[UR22][R6.64], P4 ;  /* 0x800c800006057fae */ /* 0x0003e2000a1a1016 */
[----:B------:R-:W-:-:S04]  /*3cdd0*/  ISETP.GT.AND P4, PT, R4, 0x33, PT ;  /* 0x000000330400780c */ /* 0x000fc80003f84270 */
[----:B-1----:R-:W-:-:S04]  /*3cde0*/  SEL R5, RZ, 0x4, !P4 ;  /* 0x00000004ff057807 */ /* 0x002fc80006000000 */
[----:B------:R-:W-:-:S04]  /*3cdf0*/  SEL R5, R5, RZ, !P2 ;  /* 0x000000ff05057207 */ /* 0x000fc80005000000 */
[----:B------:R-:W-:Y:S02]  /*3ce00*/  ISETP.NE.U32.AND P4, PT, R5, RZ, PT ;  /* 0x000000ff0500720c */ /* 0x000fe40003f85070 */
[----:B----4-:R-:W-:-:S05]  /*3ce10*/  IADD3 R9, P5, PT, R9, R2, RZ ;  /* 0x0000000209097210 */ /* 0x010fca0007fbe0ff */
[----:B------:R-:W-:Y:S02]  /*3ce20*/  IMAD.X R199, R199, 0x1, R0, P5 ;  /* 0x00000001c7c77824 */ /* 0x000fe400028e0600 */
[----:B------:R-:W-:Y:S02]  /*3ce30*/  VIADD R5, R249, 0x100000 ;  /* 0x00100000f9057836 */ /* 0x000fe40000000000 */
[----:B------:R-:W-:Y:S01]  /*3ce40*/  IMAD.MOV.U32 R6, RZ, RZ, R9 ;  /* 0x000000ffff067224 */ /* 0x000fe200078e0009 */
[----:B------:R-:W-:-:S05]  /*3ce50*/  MOV R7, R199 ;  /* 0x000000c700077202 */ /* 0x000fca0000000f00 */
        /* <DEDUP_REMOVED lines=129> */
[----:B------:R-:W-:Y:S01]  /*3d670*/  IMAD.MOV.U32 R7, RZ, RZ, R225 ;  /* 0x000000ffff077224 */ /* 0x000fe200078e00e1 */
[----:B------:R-:W-:Y:S04]  /*3d680*/  STL [R1+0x9a4], R12 ;  /* 0x0009a40c01007387 */ /* 0x000fe80000100800 */
[----:B------:R-:W-:Y:S04]  /*3d690*/  STL [R1+0x9a0], R11 ;  /* 0x0009a00b01007387 */ /* 0x000fe80000100800 */
[----:B------:R1:W-:Y:S04]  /*3d6a0*/  STL [R1+0x99c], R10 ;  /* 0x00099c0a01007387 */ /* 0x0003e80000100800 */
[----:B------:R2:W-:Y:S01]  /*3d6b0*/  LDGSTS.E [R5+-0x7ff00], desc[UR22][R6.64], P4 ;  /* 0x8010000006057fae */ /* 0x0005e2000a1a1016 */
[----:B------:R-:W-:-:S03]  /*3d6c0*/  ISETP.GT.AND P4, PT, R4, 0x41, PT ;  /* 0x000000410400780c */ /* 0x000fc60003f84270 */
[----:B------:R3:W-:Y:S04]  /*3d6d0*/  STL [R1+0x998], R9 ;  /* 0x0009980901007387 */ /* 0x0007e80000100800 */
[----:B-1----:R-:W4:Y:S01]  /*3d6e0*/  LDL.LU R10, [R1] ;  /* 0x00000000010a7983 */ /* 0x002f220000300800 */
[----:B--2---:R-:W-:-:S03]  /*3d6f0*/  SEL R5, RZ, 0x4, !P4 ;  /* 0x00000004ff057807 */ /* 0x004fc60006000000 */
[----:B---3--:R-:W2:Y:S01]  /*3d700*/  LDL.LU R9, [R1+0x4] ;  /* 0x0000040001097983 */ /* 0x008ea20000300800 */
[----:B------:R-:W-:Y:S02]  /*3d710*/  SEL R5, R5, RZ, !P2 ;  /* 0x000000ff05057207 */ /* 0x000fe40005000000 */
[----:B------:R-:W-:Y:S01]  /*3d720*/  IADD3 R226, P5, PT, R226, R2, RZ ;  /* 0x00000002e2e27210 */ /* 0x000fe20007fbe0ff */
[----:B------:R-:W3:Y:S01]  /*3d730*/  LDL.LU R14, [R1+0x8] ;  /* 0x00000800010e7983 */ /* 0x000ee20000300800 */
[----:B------:R-:W-:-:S03]  /*3d740*/  ISETP.NE.U32.AND P4, PT, R5, RZ, PT ;  /* 0x000000ff0500720c */ /* 0x000fc60003f85070 */
[--C-:B------:R-:W-:Y:S01]  /*3d750*/  IMAD.X R227, R227, 0x1, R0.reuse, P5 ;  /* 0x00000001e3e37824 */ /* 0x100fe200028e0600 */
[----:B------:R-:W-:Y:S01]  /*3d760*/  MOV R6, R226 ;  /* 0x000000e200067202 */ /* 0x000fe20000000f00 */
[----:B------:R-:W-:Y:S01]  /*3d770*/  VIADD R5, R249, 0x100000 ;  /* 0x00100000f9057836 */ /* 0x000fe20000000000 */
[----:B------:R-:W5:Y:S01]  /*3d780*/  LDL.LU R13, [R1+0xc] ;  /* 0x00000c00010d7983 */ /* 0x000f620000300800 */
[----:B------:R-:W-:Y:S01]  /*3d790*/  IMAD.MOV.U32 R7, RZ, RZ, R227 ;  /* 0x000000ffff077224 */ /* 0x000fe200078e00e3 */
[----:B------:R-:W-:Y:S02]  /*3d7a0*/  IADD3 R228, P5, PT, R228, R2, RZ ;  /* 0x00000002e4e47210 */ /* 0x000fe40007fbe0ff */
[----:B------:R-:W2:Y:S04]  /*3d7b0*/  LDL.LU R12, [R1+0x10] ;  /* 0x00001000010c7983 */ /* 0x000ea80000300800 */
[----:B------:R1:W-:Y:S01]  /*3d7c0*/  LDGSTS.E [R5+-0x7fefc], desc[UR22][R6.64], P4 ;  /* 0x8010400006057fae */ /* 0x0003e2000a1a1016 */
[----:B------:R-:W-:Y:S01]  /*3d7d0*/  ISETP.GT.AND P4, PT, R4, 0x42, PT ;  /* 0x000000420400780c */ /* 0x000fe20003f84270 */
[----:B------:R-:W-:-:S02]  /*3d7e0*/  IMAD.X R229, R229, 0x1, R0, P5 ;  /* 0x00000001e5e57824 */ /* 0x000fc400028e0600 */
[----:B------:R-:W2:Y:S01]  /*3d7f0*/  LDL.LU R11, [R1+0x14] ;  /* 0x00001400010b7983 */ /* 0x000ea20000300800 */
[----:B-1----:R-:W-:-:S04]  /*3d800*/  SEL R5, RZ, 0x4, !P4 ;  /* 0x00000004ff057807 */ /* 0x002fc80006000000 */
[----:B------:R-:W-:-:S04]  /*3d810*/  SEL R5, R5, RZ, !P2 ;  /* 0x000000ff05057207 */ /* 0x000fc80005000000 */
        /* <DEDUP_REMOVED lines=100> */
[----:B------:R-:W-:Y:S02]  /*3de60*/  ISETP.NE.U32.AND P4, PT, R5, RZ, PT ;  /* 0x000000ff0500720c */ /* 0x000fe40003f85070 */
[----:B--2---:R-:W-:Y:S01]  /*3de70*/  IADD3 R9, P5, PT, R9, R2, RZ ;  /* 0x0000000209097210 */ /* 0x004fe20007fbe0ff */
[----:B------:R-:W-:Y:S01]  /*3de80*/  VIADD R5, R249, 0x100000 ;  /* 0x00100000f9057836 */ /* 0x000fe20000000000 */
[----:B------:R-:W-:Y:S01]  /*3de90*/  MOV R7, R248 ;  /* 0x000000f800077202 */ /* 0x000fe20000000f00 */
[----:B------:R-:W-:Y:S02]  /*3dea0*/  IMAD.MOV.U32 R6, RZ, RZ, R252 ;  /* 0x000000ffff067224 */ /* 0x000fe400078e00fc */
[----:B----4-:R-:W-:Y:S01]  /*3deb0*/  IMAD.X R10, R10, 0x1, R0, P5 ;  /* 0x000000010a0a7824 */ /* 0x010fe200028e0600 */
[----:B------:R-:W-:Y:S04]  /*3dec0*/  STL [R1+0x4], R9 ;  /* 0x0000040901007387 */ /* 0x000fe80000100800 */
[----:B------:R1:W-:Y:S04]  /*3ded0*/  STL [R1], R10 ;  /* 0x0000000a01007387 */ /* 0x0003e80000100800 */
[----:B------:R2:W-:Y:S02]  /*3dee0*/  LDGSTS.E [R5+-0x7fed0], desc[UR22][R6.64], P4 ;  /* 0x8013000006057fae */ /* 0x0005e4000a1a1016 */
[----:B--2---:R-:W-:-:S02]  /*3def0*/  IMAD.MOV.U32 R7, RZ, RZ, R10 ;  /* 0x000000ffff077224 */ /* 0x004fc400078e000a */
[----:B------:R-:W-:Y:S01]  /*3df00*/  IMAD.MOV.U32 R6, RZ, RZ, R9 ;  /* 0x000000ffff067224 */ /* 0x000fe200078e0009 */
[----:B-1----:R-:W2:Y:S04]  /*3df10*/  LDL.LU R10, [R1+0x18] ;  /* 0x00001800010a7983 */ /* 0x002ea80000300800 */
[----:B------:R-:W4:Y:S01]  /*3df20*/  LDL.LU R9, [R1+0x1c] ;  /* 0x00001c0001097983 */ /* 0x000f220000300800 */
[----:B------:R-:W-:-:S04]  /*3df30*/  ISETP.GT.AND P4, PT, R4, 0x4d, PT ;  /* 0x0000004d0400780c */ /* 0x000fc80003f84270 */
[----:B------:R-:W-:-:S04]  /*3df40*/  SEL R5, RZ, 0x4, !P4 ;  /* 0x00000004ff057807 */ /* 0x000fc80006000000 */
[----:B------:R-:W-:-:S04]  /*3df50*/  SEL R5, R5, RZ, !P2 ;  /* 0x000000ff05057207 */ /* 0x000fc80005000000 */
[----:B------:R-:W-:Y:S02]  /*3df60*/  ISETP.NE.U32.AND P4, PT, R5, RZ, PT ;  /* 0x000000ff0500720c */ /* 0x000fe40003f85070 */
[----:B-----5:R-:W-:Y:S01]  /*3df70*/  IADD3 R13, P5, PT, R13, R2, RZ ;  /* 0x000000020d0d7210 */ /* 0x020fe20007fbe0ff */
[----:B------:R-:W-:-:S03]  /*3df80*/  VIADD R5, R249, 0x100000 ;  /* 0x00100000f9057836 */ /* 0x000fc60000000000 */
[----:B---3--:R-:W-:Y:S01]  /*3df90*/  IADD3.X R14, PT, PT, R14, R0, RZ, P5, !PT ;  /* 0x000000000e0e7210 */ /* 0x008fe20002ffe4ff */
[----:B------:R-:W-:Y:S04]  /*3dfa0*/  STL [R1+0xc], R13 ;  /* 0x00000c0d01007387 */ /* 0x000fe80000100800 */
[----:B------:R1:W-:Y:S04]  /*3dfb0*/  STL [R1+0x8], R14 ;  /* 0x0000080e01007387 */ /* 0x0003e80000100800 */
[----:B------:R3:W-:Y:S02]  /*3dfc0*/  LDGSTS.E [R5+-0x7fecc], desc[UR22][R6.64], P4 ;  /* 0x8013400006057fae */ /* 0x0007e4000a1a1016 */
[----:B---3--:R-:W-:-:S02]  /*3dfd0*/  IMAD.MOV.U32 R7, RZ, RZ, R14 ;  /* 0x000000ffff077224 */ /* 0x008fc400078e000e */
[----:B------:R-:W-:Y:S01]  /*3dfe0*/  IMAD.MOV.U32 R6, RZ, RZ, R13 ;  /* 0x000000ffff067224 */ /* 0x000fe200078e000d */
[----:B-1----:R-:W3:Y:S04]  /*3dff0*/  LDL.LU R14, [R1+0x20] ;  /* 0x00002000010e7983 */ /* 0x002ee80000300800 */
[----:B------:R-:W5:Y:S01]  /*3e000*/  LDL.LU R13, [R1+0x24] ;  /* 0x00002400010d7983 */ /* 0x000f620000300800 */
[----:B------:R-:W-:-:S04]  /*3e010*/  ISETP.GT.AND P4, PT, R4, 0x4e, PT ;  /* 0x0000004e0400780c */ /* 0x000fc80003f84270 */
[----:B------:R-:W-:-:S04]  /*3e020*/  SEL R5, RZ, 0x4, !P4 ;  /* 0x00000004ff057807 */ /* 0x000fc80006000000 */
[----:B------:R-:W-:Y:S02]  /*3e030*/  SEL R5, R5, RZ, !P2 ;  /* 0x000000ff05057207 */ /* 0x000fe40005000000 */
[----:B------:R-:W-:Y:S02]  /*3e040*/  IADD3 R11, P5, PT, R11, R2, RZ ;  /* 0x000000020b0b7210 */ /* 0x000fe40007fbe0ff */
[----:B------:R-:W-:-:S03]  /*3e050*/  ISETP.NE.U32.AND P4, PT, R5, RZ, PT ;  /* 0x000000ff0500720c */ /* 0x000fc60003f85070 */
[----:B------:R-:W-:Y:S01]  /*3e060*/  IMAD.X R12, R12, 0x1, R0, P5 ;  /* 0x000000010c0c7824 */ /* 0x000fe200028e0600 */
[----:B------:R-:W-:Y:S01]  /*3e070*/  STL [R1+0x14], R11 ;  /* 0x0000140b01007387 */ /* 0x000fe20000100800 */
[----:B------:R-:W-:-:S03]  /*3e080*/  VIADD R5, R249, 0x100000 ;  /* 0x00100000f9057836 */ /* 0x000fc60000000000 */
[----:B------:R1:W-:Y:S04]  /*3e090*/  STL [R1+0x10], R12 ;  /* 0x0000100c01007387 */ /* 0x0003e80000100800 */
[----:B------:R-:W3:Y:S04]  /*3e0a0*/  LDL.LU R16, [R1+0x28] ;  /* 0x0000280001107983 */ /* 0x000ee80000300800 */
[----:B------:R-:W3:Y:S04]  /*3e0b0*/  LDL.LU R15, [R1+0x2c] ;  /* 0x00002c00010f7983 */ /* 0x000ee80000300800 */
[----:B------:R1:W-:Y:S01]  /*3e0c0*/  LDGSTS.E [R5+-0x7fec8], desc[UR22][R6.64], P4 ;  /* 0x8013800006057fae */ /* 0x0003e2000a1a1016 */
[----:B------:R-:W-:Y:S01]  /*3e0d0*/  ISETP.GT.AND P4, PT, R4, 0x4f, PT ;  /* 0x0000004f0400780c */ /* 0x000fe20003f84270 */
[----:B-1----:R-:W-:-:S02]  /*3e0e0*/  IMAD.MOV.U32 R7, RZ, RZ, R12 ;  /* 0x000000ffff077224 */ /* 0x002fc400078e000c */
[----:B------:R-:W-:Y:S01]  /*3e0f0*/  IMAD.MOV.U32 R6, RZ, RZ, R11 ;  /* 0x000000ffff067224 */ /* 0x000fe200078e000b */
[----:B------:R-:W3:Y:S01]  /*3e100*/  LDL.LU R12, [R1+0x30] ;  /* 0x00003000010c7983 */ /* 0x000ee20000300800 */
[----:B------:R-:W-:-:S03]  /*3e110*/  SEL R5, RZ, 0x4, !P4 ;  /* 0x00000004ff057807 */ /* 0x000fc60006000000 */
[----:B------:R-:W3:Y:S01]  /*3e120*/  LDL.LU R11, [R1+0x34] ;  /* 0x00003400010b7983 */ /* 0x000ee20000300800 */
[----:B------:R-:W-:-:S04]  /*3e130*/  SEL R5, R5, RZ, !P2 ;  /* 0x000000ff05057207 */ /* 0x000fc80005000000 */
[----:B------:R-:W-:Y:S02]  /*3e140*/  ISETP.NE.U32.AND P4, PT, R5, RZ, PT ;  /* 0x000000ff0500720c */ /* 0x000fe40003f85070 */
[----:B------:R-:W-:-:S11]  /*3e150*/  IADD3 R5, PT, PT, R249, 0x100000, RZ ;  /* 0x00100000f9057810 */ /* 0x000fd60007ffe0ff */
[----:B------:R1:W-:Y:S01]  /*3e160*/  LDGSTS.E [R5+-0x7fec4], desc[UR22][R6.64], P4 ;  /* 0x8013c00006057fae */ /* 0x0003e2000a1a1016 */
[----:B----4-:R-:W-:-:S05]  /*3e170*/  IADD3 R9, P5, PT, R9, R2, RZ ;  /* 0x0000000209097210 */ /* 0x010fca0007fbe0ff */
[----:B--2---:R-:W-:Y:S01]  /*3e180*/  IMAD.X R10, R10, 0x1, R0, P5 ;  /* 0x000000010a0a7824 */ /* 0x004fe200028e0600 */
[----:B------:R-:W-:Y:S01]  /*3e190*/  STL [R1+0x1c], R9 ;  /* 0x00001c0901007387 */ /* 0x000fe20000100800 */
[----:B-1----:R-:W-:Y:S02]  /*3e1a0*/  MOV R6, R9 ;  /* 0x0000000900067202 */ /* 0x002fe40000000f00 */
[----:B------:R-:W-:Y:S01]  /*3e1b0*/  IMAD.MOV.U32 R7, RZ, RZ, R10 ;  /* 0x000000ffff077224 */ /* 0x000fe200078e000a */
[----:B------:R1:W-:Y:S04]  /*3e1c0*/  STL [R1+0x18], R10 ;  /* 0x0000180a01007387 */ /* 0x0003e80000100800 */
[----:B-1----:R-:W2:Y:S04]  /*3e1d0*/  LDL.LU R10, [R1+0x38] ;  /* 0x00003800010a7983 */ /* 0x002ea80000300800 */
[----:B------:R-:W4:Y:S01]  /*3e1e0*/  LDL.LU R9, [R1+0x3c] ;  /* 0x00003c0001097983 */ /* 0x000f220000300800 */
[----:B------:R-:W-:-:S04]  /*3e1f0*/  ISETP.GT.AND P4, PT, R4, 0x50, PT ;  /* 0x000000500400780c */ /* 0x000fc80003f84270 */
[----:B------:R-:W-:-:S04]  /*3e200*/  SEL R5, RZ, 0x4, !P4 ;  /* 0x00000004ff057807 */ /* 0x000fc80006000000 */
[----:B------:R-:W-:-:S04]  /*3e210*/  SEL R5, R5, RZ, !P2 ;  /* 0x000000ff05057207 */ /* 0x000fc80005000000 */
[----:B------:R-:W-:Y:S01]  /*3e220*/  ISETP.NE.U32.AND P4, PT, R5, RZ, PT ;  /* 0x000000ff0500720c */ /* 0x000fe20003f85070 */
[----:B------:R-:W-:Y:S01]  /*3e230*/  VIADD R5, R249, 0x100000 ;  /* 0x00100000f9057836 */ /* 0x000fe20000000000 */
[----:B-----5:R-:W-:-:S11]  /*3e240*/  IADD3 R13, P5, PT, R13, R2, RZ ;  /* 0x000000020d0d7210 */ /* 0x020fd60007fbe0ff */
[----:B------:R1:W-:Y:S01]  /*3e250*/  LDGSTS.E [R5+-0x7fec0], desc[UR22][R6.64], P4 ;  /* 0x8014000006057fae */ /* 0x0003e2000a1a1016 */
[----:B------:R-:W-:Y:S01]  /*3e260*/  ISETP.GT.AND P4, PT, R4, 0x51, PT ;  /* 0x000000510400780c */ /* 0x000fe20003f84270 */
[----:B---3--:R-:W-:Y:S02]  /*3e270*/  IMAD.X R14, R14, 0x1, R0, P5 ;  /* 0x000000010e0e7824 */ /* 0x008fe400028e0600 */
[----:B------:R-:W-:Y:S01]  /*3e280*/  STL [R1+0x24], R13 ;  /* 0x0000240d01007387 */ /* 0x000fe20000100800 */
[----:B-1----:R-:W-:-:S03]  /*3e290*/  SEL R5, RZ, 0x4, !P4 ;  /* 0x00000004ff057807 */ /* 0x002fc60006000000 */
[----:B------:R1:W-:Y:S01]  /*3e2a0*/  STL [R1+0x20], R14 ;  /* 0x0000200e01007387 */ /* 0x0003e20000100800 */
[----:B------:R-:W-:Y:S02]  /*3e2b0*/  MOV R7, R14 ;  /* 0x0000000e00077202 */ /* 0x000fe40000000f00 */
[----:B------:R-:W-:Y:S01]  /*3e2c0*/  SEL R5, R5, RZ, !P2 ;  /* 0x000000ff05057207 */ /* 0x000fe20005000000 */
[----:B------:R-:W-:-:S03]  /*3e2d0*/  IMAD.MOV.U32 R6, RZ, RZ, R13 ;  /* 0x000000ffff067224 */ /* 0x000fc600078e000d */
[----:B------:R-:W-:Y:S01]  /*3e2e0*/  ISETP.NE.U32.AND P4, PT, R5, RZ, PT ;  /* 0x000000ff0500720c */ /* 0x000fe20003f85070 */
[----:B-1----:R-:W3:Y:S04]  /*3e2f0*/  LDL.LU R14, [R1+0x40] ;  /* 0x00004000010e7983 */ /* 0x002ee80000300800 */
[----:B------:R-:W5:Y:S01]  /*3e300*/  LDL.LU R13, [R1+0x44] ;  /* 0x00004400010d7983 */ /* 0x000f620000300800 */
[----:B------:R-:W-:-:S07]  /*3e310*/  VIADD R5, R249, 0x100000 ;  /* 0x00100000f9057836 */ /* 0x000fce0000000000 */
[----:B------:R1:W-:Y:S01]  /*3e320*/  LDGSTS.E [R5+-0x7febc], desc[UR22][R6.64], P4 ;  /* 0x8014400006057fae */ /* 0x0003e2000a1a1016 */
[----:B------:R-:W-:Y:S02]  /*3e330*/  ISETP.GT.AND P4, PT, R4, 0x52, PT ;  /* 0x000000520400780c */ /* 0x000fe40003f84270 */
[----:B------:R-:W-:Y:S02]  /*3e340*/  IADD3 R15, P5, PT, R15, R2, RZ ;  /* 0x000000020f0f7210 */ /* 0x000fe40007fbe0ff */
[----:B-1----:R-:W-:-:S04]  /*3e350*/  SEL R5, RZ, 0x4, !P4 ;  /* 0x00000004ff057807 */ /* 0x002fc80006000000 */
[----:B------:R-:W-:-:S04]  /*3e360*/  SEL R5, R5, RZ, !P2 ;  /* 0x000000ff05057207 */ /* 0x000fc80005000000 */
[----:B------:R-:W-:Y:S01]  /*3e370*/  ISETP.NE.U32.AND P4, PT, R5, RZ, PT ;  /* 0x000000ff0500720c */ /* 0x000fe20003f85070 */
[----:B------:R-:W-:Y:S01]  /*3e380*/  IMAD.X R16, R16, 0x1, R0, P5 ;  /* 0x0000000110107824 */ /* 0x000fe200028e0600 */
[----:B------:R-:W-:Y:S01]  /*3e390*/  IADD3 R11, P5, PT, R11, R2, RZ ;  /* 0x000000020b0b7210 */ /* 0x000fe20007fbe0ff */
[----:B------:R-:W-:Y:S02]  /*3e3a0*/  VIADD R5, R249, 0x100000 ;  /* 0x00100000f9057836 */ /* 0x000fe40000000000 */
[----:B------:R-:W-:Y:S01]  /*3e3b0*/  IMAD.MOV.U32 R6, RZ, RZ, R15 ;  /* 0x000000ffff067224 */ /* 0x000fe200078e000f */
[----:B------:R-:W-:Y:S01]  /*3e3c0*/  IADD3.X R12, PT, PT, R12, R0, RZ, P5, !PT ;  /* 0x000000000c0c7210 */ /* 0x000fe20002ffe4ff */
[----:B------:R-:W-:Y:S01]  /*3e3d0*/  IMAD.MOV.U32 R7, RZ, RZ, R16 ;  /* 0x000000ffff077224 */ /* 0x000fe200078e0010 */
[----:B------:R-:W-:Y:S04]  /*3e3e0*/  STL [R1+0x2c], R15 ;  /* 0x00002c0f01007387 */ /* 0x000fe80000100800 */
[----:B------:R-:W-:Y:S04]  /*3e3f0*/  STL [R1+0x28], R16 ;  /* 0x0000281001007387 */ /* 0x000fe80000100800 */
[----:B------:R1:W-:Y:S01]  /*3e400*/  LDGSTS.E [R5+-0x7feb8], desc[UR22][R6.64], P4 ;  /* 0x8014800006057fae */ /* 0x0003e2000a1a1016 */
[----:B------:R-:W-:-:S03]  /*3e410*/  ISETP.GT.AND P4, PT, R4, 0x53, PT ;  /* 0x000000530400780c */ /* 0x000fc60003f84270 */
[----:B------:R-:W-:Y:S04]  /*3e420*/  STL [R1+0x34], R11 ;  /* 0x0000340b01007387 */ /* 0x000fe80000100800 */
[----:B------:R1:W-:Y:S02]  /*3e430*/  STL [R1+0x30], R12 ;  /* 0x0000300c01007387 */ /* 0x0003e40000100800 */
[----:B-1----:R-:W-:Y:S02]  /*3e440*/  IMAD.MOV.U32 R7, RZ, RZ, R12 ;  /* 0x000000ffff077224 */ /* 0x002fe400078e000c */
[----:B------:R-:W-:Y:S01]  /*3e450*/  IMAD.MOV.U32 R6, RZ, RZ, R11 ;  /* 0x000000ffff067224 */ /* 0x000fe200078e000b */
[----:B------:R-:W-:Y:S01]  /*3e460*/  SEL R5, RZ, 0x4, !P4 ;  /* 0x00000004ff057807 */ /* 0x000fe20006000000 */
[----:B------:R-:W3:Y:S04]  /*3e470*/  LDL.LU R12, [R1+0x48] ;  /* 0x00004800010c7983 */ /* 0x000ee80000300800 */
[----:B------:R-:W3:Y:S01]  /*3e480*/  LDL.LU R11, [R1+0x4c] ;  /* 0x00004c00010b7983 */ /* 0x000ee20000300800 */
[----:B------:R-:W-:-:S04]  /*3e490*/  SEL R5, R5, RZ, !P2 ;  /* 0x000000ff05057207 */ /* 0x000fc80005000000 */
[----:B------:R-:W-:Y:S01]  /*3e4a0*/  ISETP.NE.U32.AND P4, PT, R5, RZ, PT ;  /* 0x000000ff0500720c */ /* 0x000fe20003f85070 */
[----:B------:R-:W-:-:S12]  /*3e4b0*/  VIADD R5, R249, 0x100000 ;  /* 0x00100000f9057836 */ /* 0x000fd80000000000 */
[----:B------:R1:W-:Y:S01]  /*3e4c0*/  LDGSTS.E [R5+-0x7feb4], desc[UR22][R6.64], P4 ;  /* 0x8014c00006057fae */ /* 0x0003e2000a1a1016 */
[----:B----4-:R-:W-:-:S05]  /*3e4d0*/  IADD3 R9, P5, PT, R9, R2, RZ ;  /* 0x0000000209097210 */ /* 0x010fca0007fbe0ff */
[----:B--2---:R-:W-:Y:S01]  /*3e4e0*/  IMAD.X R10, R10, 0x1, R0, P5 ;  /* 0x000000010a0a7824 */ /* 0x004fe200028e0600 */
[----:B------:R-:W-:Y:S01]  /*3e4f0*/  STL [R1+0x3c], R9 ;  /* 0x00003c0901007387 */ /* 0x000fe20000100800 */
[----:B-1----:R-:W-:Y:S02]  /*3e500*/  IMAD.MOV.U32 R6, RZ, RZ, R9 ;  /* 0x000000ffff067224 */ /* 0x002fe400078e0009 */
[----:B------:R-:W-:Y:S01]  /*3e510*/  IMAD.MOV.U32 R7, RZ, RZ, R10 ;  /* 0x000000ffff077224 */ /* 0x000fe200078e000a */
[----:B------:R1:W-:Y:S04]  /*3e520*/  STL [R1+0x38], R10 ;  /* 0x0000380a01007387 */ /* 0x0003e80000100800 */
[----:B-1----:R-:W2:Y:S04]  /*3e530*/  LDL.LU R10, [R1+0x50] ;  /* 0x00005000010a7983 */ /* 0x002ea80000300800 */
[----:B------:R-:W4:Y:S01]  /*3e540*/  LDL.LU R9, [R1+0x54] ;  /* 0x0000540001097983 */ /* 0x000f220000300800 */
[----:B------:R-:W-:-:S04]  /*3e550*/  ISETP.GT.AND P4, PT, R4, 0x54, PT ;  /* 0x000000540400780c */ /* 0x000fc80003f84270 */
[----:B------:R-:W-:-:S04]  /*3e560*/  SEL R5, RZ, 0x4, !P4 ;  /* 0x00000004ff057807 */ /* 0x000fc80006000000 */
[----:B------:R-:W-:-:S04]  /*3e570*/  SEL R5, R5, RZ, !P2 ;  /* 0x000000ff05057207 */ /* 0x000fc80005000000 */
[----:B------:R-:W-:Y:S02]  /*3e580*/  ISETP.NE.U32.AND P4, PT, R5, RZ, PT ;  /* 0x000000ff0500720c */ /* 0x000fe40003f85070 */
[----:B------:R-:W-:-:S11]  /*3e590*/  IADD3 R5, PT, PT, R249, 0x100000, RZ ;  /* 0x00100000f9057810 */ /* 0x000fd60007ffe0ff */
[----:B------:R1:W-:Y:S01]  /*3e5a0*/  LDGSTS.E [R5+-0x7feb0], desc[UR22][R6.64], P4 ;  /* 0x8015000006057fae */ /* 0x0003e2000a1a1016 */
[----:B-----5:R-:W-:-:S05]  /*3e5b0*/  IADD3 R13, P5, PT, R13, R2, RZ ;  /* 0x000000020d0d7210 */ /* 0x020fca0007fbe0ff */
[----:B---3--:R-:W-:Y:S01]  /*3e5c0*/  IMAD.X R14, R14, 0x1, R0, P5 ;  /* 0x000000010e0e7824 */ /* 0x008fe200028e0600 */
[----:B------:R-:W-:Y:S04]  /*3e5d0*/  STL [R1+0x44], R13 ;  /* 0x0000440d01007387 */ /* 0x000fe80000100800 */
[----:B------:R3:W-:Y:S04]  /*3e5e0*/  STL [R1+0x40], R14 ;  /* 0x0000400e01007387 */ /* 0x0007e80000100800 */
[----:B------:R-:W5:Y:S01]  /*3e5f0*/  LDL.LU R16, [R1+0x58] ;  /* 0x0000580001107983 */ /* 0x000f620000300800 */
[----:B-1----:R-:W-:-:S03]  /*3e600*/  IMAD.MOV.U32 R7, RZ, RZ, R14 ;  /* 0x000000ffff077224 */ /* 0x002fc600078e000e */
[----:B------:R-:W5:Y:S01]  /*3e610*/  LDL.LU R15, [R1+0x5c] ;  /* 0x00005c00010f7983 */ /* 0x000f620000300800 */
[----:B------:R-:W-:-:S03]  /*3e620*/  MOV R6, R13 ;  /* 0x0000000d00067202 */ /* 0x000fc60000000f00 */
[----:B---3--:R-:W3:Y:S04]  /*3e630*/  LDL.LU R14, [R1+0x60] ;  /* 0x00006000010e7983 */ /* 0x008ee80000300800 */
[----:B------:R-:W3:Y:S01]  /*3e640*/  LDL.LU R13, [R1+0x64] ;  /* 0x00006400010d7983 */ /* 0x000ee20000300800 */
[----:B------:R-:W-:-:S04]  /*3e650*/  ISETP.GT.AND P4, PT, R4, 0x55, PT ;  /* 0x000000550400780c */ /* 0x000fc80003f84270 */
[----:B------:R-:W-:-:S04]  /*3e660*/  SEL R5, RZ, 0x4, !P4 ;  /* 0x00000004ff057807 */ /* 0x000fc80006000000 */
[----:B------:R-:W-:-:S04]  /*3e670*/  SEL R5, R5, RZ, !P2 ;  /* 0x000000ff05057207 */ /* 0x000fc80005000000 */
[----:B------:R-:W-:Y:S01]  /*3e680*/  ISETP.NE.U32.AND P4, PT, R5, RZ, PT ;  /* 0x000000ff0500720c */ /* 0x000fe20003f85070 */
[----:B------:R-:W-:-:S12]  /*3e690*/  VIADD R5, R249, 0x100000 ;  /* 0x00100000f9057836 */ /* 0x000fd80000000000 */
[----:B------:R1:W-:Y:S01]  /*3e6a0*/  LDGSTS.E [R5+-0x7feac], desc[UR22][R6.64], P4 ;  /* 0x8015400006057fae */ /* 0x0003e2000a1a1016 */
[----:B------:R-:W-:Y:S02]  /*3e6b0*/  ISETP.GT.AND P4, PT, R4, 0x56, PT ;  /* 0x000000560400780c */ /* 0x000fe40003f84270 */
[----:B------:R-:W-:-:S05]  /*3e6c0*/  IADD3 R11, P5, PT, R11, R2, RZ ;  /* 0x000000020b0b7210 */ /* 0x000fca0007fbe0ff */
[----:B------:R-:W-:Y:S01]  /*3e6d0*/  IMAD.X R12, R12, 0x1, R0, P5 ;  /* 0x000000010c0c7824 */ /* 0x000fe200028e0600 */
[----:B------:R-:W-:Y:S01]  /*3e6e0*/  STL [R1+0x4c], R11 ;  /* 0x00004c0b01007387 */ /* 0x000fe20000100800 */
[----:B-1----:R-:W-:-:S03]  /*3e6f0*/  IMAD.MOV.U32 R6, RZ, RZ, R11 ;  /* 0x000000ffff067224 */ /* 0x002fc600078e000b */
[----:B------:R1:W-:Y:S01]  /*3e700*/  STL [R1+0x48], R12 ;  /* 0x0000480c01007387 */ /* 0x0003e20000100800 */
[----:B------:R-:W-:Y:S02]  /*3e710*/  MOV R7, R12 ;  /* 0x0000000c00077202 */ /* 0x000fe40000000f00 */
[----:B------:R-:W-:Y:S01]  /*3e720*/  SEL R5, RZ, 0x4, !P4 ;  /* 0x00000004ff057807 */ /* 0x000fe20006000000 */
[----:B-1----:R-:W3:Y:S04]  /*3e730*/  LDL.LU R12, [R1+0x68] ;  /* 0x00006800010c7983 */ /* 0x002ee80000300800 */
        /* <DEDUP_REMOVED lines=17> */
[----:B------:R-:W-:-:S12]  /*3e850*/  VIADD R5, R249, 0x100000 ;  /* 0x00100000f9057836 */ /* 0x000fd80000000000 */
[----:B------:R1:W-:Y:S01]  /*3e860*/  LDGSTS.E [R5+-0x7fea4], desc[UR22][R6.64], P4 ;  /* 0x8015c00006057fae */ /* 0x0003e2000a1a1016 */
[----:B------:R-:W-:Y:S02]  /*3e870*/  ISETP.GT.AND P4, PT, R4, 0x58, PT ;  /* 0x000000580400780c */ /* 0x000fe40003f84270 */
[----:B-----5:R-:W-:Y:S02]  /*3e880*/  IADD3 R15, P5, PT, R15, R2, RZ ;  /* 0x000000020f0f7210 */ /* 0x020fe40007fbe0ff */
[----:B-1----:R-:W-:-:S04]  /*3e890*/  SEL R5, RZ, 0x4, !P4 ;  /* 0x00000004ff057807 */ /* 0x002fc80006000000 */
[----:B------:R-:W-:-:S04]  /*3e8a0*/  SEL R5, R5, RZ, !P2 ;  /* 0x000000ff05057207 */ /* 0x000fc80005000000 */
[----:B------:R-:W-:Y:S02]  /*3e8b0*/  ISETP.NE.U32.AND P4, PT, R5, RZ, PT ;  /* 0x000000ff0500720c */ /* 0x000fe40003f85070 */
[----:B------:R-:W-:Y:S02]  /*3e8c0*/  IADD3.X R16, PT, PT, R16, R0, RZ, P5, !PT ;  /* 0x0000000010107210 */ /* 0x000fe40002ffe4ff */
[----:B---3--:R-:W-:Y:S01]  /*3e8d0*/  IADD3 R13, P5, PT, R13, R2, RZ ;  /* 0x000000020d0d7210 */ /* 0x008fe20007fbe0ff */
[----:B------:R-:W-:Y:S02]  /*3e8e0*/  VIADD R5, R249, 0x100000 ;  /* 0x00100000f9057836 */ /* 0x000fe40000000000 */
[----:B------:R-:W-:Y:S02]  /*3e8f0*/  IMAD.MOV.U32 R6, RZ, RZ, R15 ;  /* 0x000000ffff067224 */ /* 0x000fe400078e000f */
[----:B------:R-:W-:Y:S02]  /*3e900*/  IMAD.MOV.U32 R7, RZ, RZ, R16 ;  /* 0x000000ffff077224 */ /* 0x000fe400078e0010 */
[----:B------:R-:W-:Y:S01]  /*3e910*/  IMAD.X R14, R14, 0x1, R0, P5 ;  /* 0x000000010e0e7824 */ /* 0x000fe200028e0600 */
[----:B------:R-:W-:Y:S04]  /*3e920*/  STL [R1+0x5c], R15 ;  /* 0x00005c0f01007387 */ /* 0x000fe80000100800 */
[----:B------:R-:W-:Y:S04]  /*3e930*/  STL [R1+0x58], R16 ;  /* 0x0000581001007387 */ /* 0x000fe80000100800 */
[----:B------:R1:W-:Y:S04]  /*3e940*/  LDGSTS.E [R5+-0x7fea0], desc[UR22][R6.64], P4 ;  /* 0x8016000006057fae */ /* 0x0003e8000a1a1016 */
[----:B------:R-:W-:Y:S04]  /*3e950*/  STL [R1+0x64], R13 ;  /* 0x0000640d01007387 */ /* 0x000fe80000100800 */
[----:B------:R3:W-:Y:S01]  /*3e960*/  STL [R1+0x60], R14 ;  /* 0x0000600e01007387 */ /* 0x0007e20000100800 */
[----:B-1----:R-:W-:-:S02]  /*3e970*/  IMAD.MOV.U32 R7, RZ, RZ, R14 ;  /* 0x000000ffff077224 */ /* 0x002fc400078e000e */
[----:B------:R-:W-:Y:S01]  /*3e980*/  IMAD.MOV.U32 R6, RZ, RZ, R13 ;  /* 0x000000ffff067224 */ /* 0x000fe200078e000d */
[----:B---3--:R-:W3:Y:S04]  /*3e990*/  LDL.LU R14, [R1+0x78] ;  /* 0x00007800010e7983 */ /* 0x008ee80000300800 */
[----:B------:R-:W5:Y:S01]  /*3e9a0*/  LDL.LU R13, [R1+0x7c] ;  /* 0x00007c00010d7983 */ /* 0x000f620000300800 */
[----:B------:R-:W-:-:S04]  /*3e9b0*/  ISETP.GT.AND P4, PT, R4, 0x59, PT ;  /* 0x000000590400780c */ /* 0x000fc80003f84270 */
[----:B------:R-:W-:-:S04]  /*3e9c0*/  SEL R5, RZ, 0x4, !P4 ;  /* 0x00000004ff057807 */ /* 0x000fc80006000000 */
[----:B------:R-:W-:-:S04]  /*3e9d0*/  SEL R5, R5, RZ, !P2 ;  /* 0x000000ff05057207 */ /* 0x000fc80005000000 */
[----:B------:R-:W-:Y:S02]  /*3e9e0*/  ISETP.NE.U32.AND P4, PT, R5, RZ, PT ;  /* 0x000000ff0500720c */ /* 0x000fe40003f85070 */
[----:B------:R-:W-:Y:S02]  /*3e9f0*/  IADD3 R11, P5, PT, R11, R2, RZ ;  /* 0x000000020b0b7210 */ /* 0x000fe40007fbe0ff */
[----:B------:R-:W-:-:S03]  /*3ea00*/  IADD3 R5, PT, PT, R249, 0x100000, RZ ;  /* 0x00100000f9057810 */ /* 0x000fc60007ffe0ff */
[----:B------:R-:W-:Y:S01]  /*3ea10*/  IMAD.X R12, R12, 0x1, R0, P5 ;  /* 0x000000010c0c7824 */ /* 0x000fe200028e0600 */
[----:B------:R-:W-:Y:S04]  /*3ea20*/  STL [R1+0x6c], R11 ;  /* 0x00006c0b01007387 */ /* 0x000fe80000100800 */
[----:B------:R1:W-:Y:S04]  /*3ea30*/  STL [R1+0x68], R12 ;  /* 0x0000680c01007387 */ /* 0x0003e80000100800 */
[----:B------:R1:W-:Y:S01]  /*3ea40*/  LDGSTS.E [R5+-0x7fe9c], desc[UR22][R6.64], P4 ;  /* 0x8016400006057fae */ /* 0x0003e2000a1a1016 */
[----:B------:R-:W-:Y:S01]  /*3ea50*/  ISETP.GT.AND P4, PT, R4, 0x5a, PT ;  /* 0x0000005a0400780c */ /* 0x000fe20003f84270 */
[----:B-1----:R-:W-:Y:S01]  /*3ea60*/  IMAD.MOV.U32 R7, RZ, RZ, R12 ;  /* 0x000000ffff077224 */ /* 0x002fe200078e000c */
[----:B------:R-:W-:Y:S01]  /*3ea70*/  MOV R6, R11 ;  /* 0x0000000b00067202 */ /* 0x000fe20000000f00 */
[----:B------:R-:W3:Y:S04]  /*3ea80*/  LDL.LU R12, [R1+0x80] ;  /* 0x00008000010c7983 */ /* 0x000ee80000300800 */
[----:B------:R-:W3:Y:S01]  /*3ea90*/  LDL.LU R11, [R1+0x84] ;  /* 0x00008400010b7983 */ /* 0x000ee20000300800 */
[----:B------:R-:W-:-:S04]  /*3eaa0*/  SEL R5, RZ, 0x4, !P4 ;  /* 0x00000004ff057807 */ /* 0x000fc80006000000 */
[----:B------:R-:W-:-:S04]  /*3eab0*/  SEL R5, R5, RZ, !P2 ;  /* 0x000000ff05057207 */ /* 0x000fc80005000000 */
[----:B------:R-:W-:Y:S01]  /*3eac0*/  ISETP.NE.U32.AND P4, PT, R5, RZ, PT ;  /* 0x000000ff0500720c */ /* 0x000fe20003f85070 */
[----:B------:R-:W-:-:S12]  /*3ead0*/  VIADD R5, R249, 0x100000 ;  /* 0x00100000f9057836 */ /* 0x000fd80000000000 */
[----:B------:R1:W-:Y:S01]  /*3eae0*/  LDGSTS.E [R5+-0x7fe98], desc[UR22][R6.64], P4 ;  /* 0x8016800006057fae */ /* 0x0003e2000a1a1016 */
[----:B----4-:R-:W-:-:S05]  /*3eaf0*/  IADD3 R9, P5, PT, R9, R2, RZ ;  /* 0x0000000209097210 */ /* 0x010fca0007fbe0ff */
[----:B--2---:R-:W-:Y:S01]  /*3eb00*/  IMAD.X R10, R10, 0x1, R0, P5 ;  /* 0x000000010a0a7824 */ /* 0x004fe200028e0600 */
[----:B------:R-:W-:Y:S04]  /*3eb10*/  STL [R1+0x74], R9 ;  /* 0x0000740901007387 */ /* 0x000fe80000100800 */
[----:B------:R2:W-:Y:S04]  /*3eb20*/  STL [R1+0x70], R10 ;  /* 0x0000700a01007387 */ /* 0x0005e80000100800 */
[----:B------:R-:W4:Y:S04]  /*3eb30*/  LDL.LU R16, [R1+0x88] ;  /* 0x0000880001107983 */ /* 0x000f280000300800 */
[----:B------:R-:W4:Y:S01]  /*3eb40*/  LDL.LU R15, [R1+0x8c] ;  /* 0x00008c00010f7983 */ /* 0x000f220000300800 */
[----:B-1----:R-:W-:Y:S01]  /*3eb50*/  MOV R7, R10 ;  /* 0x0000000a00077202 */ /* 0x002fe20000000f00 */
[----:B------:R-:W-:-:S02]  /*3eb60*/  IMAD.MOV.U32 R6, RZ, RZ, R9 ;  /* 0x000000ffff067224 */ /* 0x000fc400078e0009 */
[----:B--2---:R-:W2:Y:S04]  /*3eb70*/  LDL.LU R10, [R1+0x90] ;  /* 0x00009000010a7983 */ /* 0x004ea80000300800 */
[----:B------:R-:W2:Y:S01]  /*3eb80*/  LDL.LU R9, [R1+0x94] ;  /* 0x0000940001097983 */ /* 0x000ea20000300800 */
[----:B------:R-:W-:-:S04]  /*3eb90*/  ISETP.GT.AND P4, PT, R4, 0x5b, PT ;  /* 0x0000005b0400780c */ /* 0x000fc80003f84270 */
[----:B------:R-:W-:-:S04]  /*3eba0*/  SEL R5, RZ, 0x4, !P4 ;  /* 0x00000004ff057807 */ /* 0x000fc80006000000 */
[----:B------:R-:W-:-:S04]  /*3ebb0*/  SEL R5, R5, RZ, !P2 ;  /* 0x000000ff05057207 */ /* 0x000fc80005000000 */
[----:B------:R-:W-:Y:S01]  /*3ebc0*/  ISETP.NE.U32.AND P4, PT, R5, RZ, PT ;  /* 0x000000ff0500720c */ /* 0x000fe20003f85070 */
[----:B------:R-:W-:-:S12]  /*3ebd0*/  VIADD R5, R249, 0x100000 ;  /* 0x00100000f9057836 */ /* 0x000fd80000000000 */
[----:B------:R1:W-:Y:S01]  /*3ebe0*/  LDGSTS.E [R5+-0x7fe94], desc[UR22][R6.64], P4 ;  /* 0x8016c00006057fae */ /* 0x0003e2000a1a1016 */
[----:B------:R-:W-:-:S04]  /*3ebf0*/  ISETP.GT.AND P4, PT, R4, 0x5c, PT ;  /* 0x0000005c0400780c */ /* 0x000fc80003f84270 */
[----:B-1----:R-:W-:-:S04]  /*3ec00*/  SEL R5, RZ, 0x4, !P4 ;  /* 0x00000004ff057807 */ /* 0x002fc80006000000 */
[----:B------:R-:W-:-:S04]  /*3ec10*/  SEL R5, R5, RZ, !P2 ;  /* 0x000000ff05057207 */ /* 0x000fc80005000000 */
[----:B------:R-:W-:Y:S02]  /*3ec20*/  ISETP.NE.U32.AND P4, PT, R5, RZ, PT ;  /* 0x000000ff0500720c */ /* 0x000fe40003f85070 */
[----:B-----5:R-:W-:-:S05]  /*3ec30*/  IADD3 R13, P5, PT, R13, R2, RZ ;  /* 0x000000020d0d7210 */ /* 0x020fca0007fbe0ff */
[----:B---3--:R-:W-:Y:S01]  /*3ec40*/  IMAD.X R14, R14, 0x1, R0, P5 ;  /* 0x000000010e0e7824 */ /* 0x008fe200028e0600 */
[----:B------:R-:W-:Y:S01]  /*3ec50*/  STL [R1+0x7c], R13 ;  /* 0x00007c0d01007387 */ /* 0x000fe20000100800 */
[----:B------:R-:W-:Y:S02]  /*3ec60*/  IMAD.MOV.U32 R6, RZ, RZ, R13 ;  /* 0x000000ffff067224 */ /* 0x000fe400078e000d */
[----:B------:R-:W-:Y:S01]  /*3ec70*/  IMAD.MOV.U32 R7, RZ, RZ, R14 ;  /* 0x000000ffff077224 */ /* 0x000fe200078e000e */
[----:B------:R1:W-:Y:S04]  /*3ec80*/  STL [R1+0x78], R14 ;  /* 0x0000780e01007387 */ /* 0x0003e80000100800 */
[----:B-1----:R-:W3:Y:S04]  /*3ec90*/  LDL.LU R14, [R1+0x98] ;  /* 0x00009800010e7983 */ /* 0x002ee80000300800 */
[----:B------:R-:W5:Y:S01]  /*3eca0*/  LDL.LU R13, [R1+0x9c] ;  /* 0x00009c00010d7983 */ /* 0x000f620000300800 */
[----:B------:R-:W-:-:S05]  /*3ecb0*/  VIADD R5, R249, 0x100000 ;  /* 0x00100000f9057836 */ /* 0x000fca0000000000 */
[----:B------:R1:W-:Y:S01]  /*3ecc0*/  LDGSTS.E [R5+-0x7fe90], desc[UR22][R6.64], P4 ;  /* 0x8017000006057fae */ /* 0x0003e2000a1a1016 */
[----:B------:R-:W-:-:S04]  /*3ecd0*/  ISETP.GT.AND P4, PT, R4, 0x5d, PT ;  /* 0x0000005d0400780c */ /* 0x000fc80003f84270 */
[----:B-1----:R-:W-:-:S04]  /*3ece0*/  SEL R5, RZ, 0x4, !P4 ;  /* 0x00000004ff057807 */ /* 0x002fc80006000000 */
[----:B------:R-:W-:Y:S02]  /*3ecf0*/  SEL R5, R5, RZ, !P2 ;  /* 0x000000ff05057207 */ /* 0x000fe40005000000 */
[----:B------:R-:W-:Y:S02]  /*3ed00*/  IADD3 R11, P5, PT, R11, R2, RZ ;  /* 0x000000020b0b7210 */ /* 0x000fe40007fbe0ff */
[----:B------:R-:W-:Y:S02]  /*3ed10*/  ISETP.NE.U32.AND P4, PT, R5, RZ, PT ;  /* 0x000000ff0500720c */ /* 0x000fe40003f85070 */
[----:B------:R-:W-:Y:S01]  /*3ed20*/  IADD3.X R12, PT, PT, R12, R0, RZ, P5, !PT ;  /* 0x000000000c0c7210 */ /* 0x000fe20002ffe4ff */
[----:B------:R-:W-:Y:S01]  /*3ed30*/  STL [R1+0x84], R11 ;  /* 0x0000840b01007387 */ /* 0x000fe20000100800 */
[----:B------:R-:W-:Y:S02]  /*3ed40*/  VIADD R5, R249, 0x100000 ;  /* 0x00100000f9057836 */ /* 0x000fe40000000000 */
[----:B------:R-:W-:Y:S01]  /*3ed50*/  IMAD.MOV.U32 R6, RZ, RZ, R11 ;  /* 0x000000ffff067224 */ /* 0x000fe200078e000b */
[----:B------:R1:W-:Y:S01]  /*3ed60*/  STL [R1+0x80], R12 ;  /* 0x0000800c01007387 */ /* 0x0003e20000100800 */
[----:B------:R-:W-:-:S05]  /*3ed70*/  IMAD.MOV.U32 R7, RZ, RZ, R12 ;  /* 0x000000ffff077224 */ /* 0x000fca00078e000c */
[----:B------:R1:W-:Y:S04]  /*3ed80*/  LDGSTS.E [R5+-0x7fe8c], desc[UR22][R6.64], P4 ;  /* 0x8017400006057fae */ /* 0x0003e8000a1a1016 */
[----:B-1----:R-:W3:Y:S04]  /*3ed90*/  LDL.LU R12, [R1+0xa0] ;  /* 0x0000a000010c7983 */ /* 0x002ee80000300800 */
[----:B------:R-:W3:Y:S01]  /*3eda0*/  LDL.LU R11, [R1+0xa4] ;  /* 0x0000a400010b7983 */ /* 0x000ee20000300800 */
[----:B------:R-:W-:-:S04]  /*3edb0*/  ISETP.GT.AND P4, PT, R4, 0x5e, PT ;  /* 0x0000005e0400780c */ /* 0x000fc80003f84270 */
[----:B------:R-:W-:-:S04]  /*3edc0*/  SEL R5, RZ, 0x4, !P4 ;  /* 0x00000004ff057807 */ /* 0x000fc80006000000 */
[----:B------:R-:W-:-:S04]  /*3edd0*/  SEL R5, R5, RZ, !P2 ;  /* 0x000000ff05057207 */ /* 0x000fc80005000000 */
[----:B------:R-:W-:Y:S02]  /*3ede0*/  ISETP.NE.U32.AND P4, PT, R5, RZ, PT ;  /* 0x000000ff0500720c */ /* 0x000fe40003f85070 */
[----:B------:R-:W-:Y:S02]  /*3edf0*/  IADD3 R5, PT, PT, R249, 0x100000, RZ ;  /* 0x00100000f9057810 */ /* 0x000fe40007ffe0ff */
[----:B----4-:R-:W-:-:S05]  /*3ee00*/  IADD3 R15, P5, PT, R15, R2, RZ ;  /* 0x000000020f0f7210 */ /* 0x010fca0007fbe0ff */
[----:B------:R-:W-:Y:S01]  /*3ee10*/  IMAD.X R16, R16, 0x1, R0, P5 ;  /* 0x0000000110107824 */ /* 0x000fe200028e0600 */
[----:B--2---:R-:W-:Y:S01]  /*3ee20*/  IADD3 R9, P5, PT, R9, R2, RZ ;  /* 0x0000000209097210 */ /* 0x004fe20007fbe0ff */
        /* <DEDUP_REMOVED lines=8> */
[----:B-1----:R-:W-:Y:S01]  /*3eeb0*/  IMAD.MOV.U32 R7, RZ, RZ, R10 ;  /* 0x000000ffff077224 */ /* 0x002fe200078e000a */
[----:B------:R-:W-:-:S02]  /*3eec0*/  MOV R6, R9 ;  /* 0x0000000900067202 */ /* 0x000fc40000000f00 */
[----:B--2---:R-:W2:Y:S04]  /*3eed0*/  LDL.LU R10, [R1+0xa8] ;  /* 0x0000a800010a7983 */ /* 0x004ea80000300800 */
[----:B------:R-:W4:Y:S01]  /*3eee0*/  LDL.LU R9, [R1+0xac] ;  /* 0x0000ac0001097983 */ /* 0x000f220000300800 */
[----:B------:R-:W-:-:S04]  /*3eef0*/  ISETP.GT.AND P4, PT, R4, 0x5f, PT ;  /* 0x0000005f0400780c */ /* 0x000fc80003f84270 */
[----:B------:R-:W-:-:S04]  /*3ef00*/  SEL R5, RZ, 0x4, !P4 ;  /* 0x00000004ff057807 */ /* 0x000fc80006000000 */
[----:B------:R-:W-:-:S04]  /*3ef10*/  SEL R5, R5, RZ, !P2 ;  /* 0x000000ff05057207 */ /* 0x000fc80005000000 */
[----:B------:R-:W-:Y:S01]  /*3ef20*/  ISETP.NE.U32.AND P4, PT, R5, RZ, PT ;  /* 0x000000ff0500720c */ /* 0x000fe20003f85070 */
[----:B------:R-:W-:-:S12]  /*3ef30*/  VIADD R5, R249, 0x100000 ;  /* 0x00100000f9057836 */ /* 0x000fd80000000000 */
[----:B------:R1:W-:Y:S01]  /*3ef40*/  LDGSTS.E [R5+-0x7fe84], desc[UR22][R6.64], P4 ;  /* 0x8017c00006057fae */ /* 0x0003e2000a1a1016 */
[----:B-----5:R-:W-:-:S05]  /*3ef50*/  IADD3 R13, P5, PT, R13, R2, RZ ;  /* 0x000000020d0d7210 */ /* 0x020fca0007fbe0ff */
[----:B---3--:R-:W-:Y:S01]  /*3ef60*/  IMAD.X R14, R14, 0x1, R0, P5 ;  /* 0x000000010e0e7824 */ /* 0x008fe200028e0600 */
[----:B------:R-:W-:Y:S01]  /*3ef70*/  STL [R1+0x9c], R13 ;  /* 0x00009c0d01007387 */ /* 0x000fe20000100800 */
[----:B-1----:R-:W-:-:S03]  /*3ef80*/  IMAD.MOV.U32 R6, RZ, RZ, R13 ;  /* 0x000000ffff067224 */ /* 0x002fc600078e000d */
[----:B------:R1:W-:Y:S01]  /*3ef90*/  STL [R1+0x98], R14 ;  /* 0x0000980e01007387 */ /* 0x0003e20000100800 */
[----:B------:R-:W-:-:S03]  /*3efa0*/  MOV R7, R14 ;  /* 0x0000000e00077202 */ /* 0x000fc60000000f00 */
[----:B-1----:R-:W3:Y:S04]  /*3efb0*/  LDL.LU R14, [R1+0xb0] ;  /* 0x0000b000010e7983 */ /* 0x002ee80000300800 */
[----:B------:R-:W5:Y:S01]  /*3efc0*/  LDL.LU R13, [R1+0xb4] ;  /* 0x0000b400010d7983 */ /* 0x000f620000300800 */
[----:B------:R-:W-:-:S04]  /*3efd0*/  ISETP.GT.AND P4, PT, R4, 0x60, PT ;  /* 0x000000600400780c */ /* 0x000fc80003f84270 */
[----:B------:R-:W-:-:S04]  /*3efe0*/  SEL R5, RZ, 0x4, !P4 ;  /* 0x00000004ff057807 */ /* 0x000fc80006000000 */
[----:B------:R-:W-:-:S04]  /*3eff0*/  SEL R5, R5, RZ, !P2 ;  /* 0x000000ff05057207 */ /* 0x000fc80005000000 */
[----:B------:R-:W-:Y:S02]  /*3f000*/  ISETP.NE.U32.AND P4, PT, R5, RZ, PT ;  /* 0x000000ff0500720c */ /* 0x000fe40003f85070 */
[----:B------:R-:W-:-:S05]  /*3f010*/  IADD3 R11, P5, PT, R11, R2, RZ ;  /* 0x000000020b0b7210 */ /* 0x000fca0007fbe0ff */
        /* <DEDUP_REMOVED lines=14> */
[----:B------:R-:W-:Y:S01]  /*3f100*/  ISETP.NE.U32.AND P4, PT, R5, RZ, PT ;  /* 0x000000ff0500720c */ /* 0x000fe20003f85070 */
[----:B------:R-:W-:-:S12]  /*3f110*/  VIADD R5, R249, 0x100000 ;  /* 0x00100000f9057836 */ /* 0x000fd80000000000 */
[----:B------:R1:W-:Y:S01]  /*3f120*/  LDGSTS.E [R5+-0x7fe7c], desc[UR22][R6.64], P4 ;  /* 0x8018400006057fae */ /* 0x0003e2000a1a1016 */
[----:B----4-:R-:W-:-:S04]  /*3f130*/  IADD3 R9, P5, PT, R9, R2, RZ ;  /* 0x0000000209097210 */ /* 0x010fc80007fbe0ff */
[----:B--2---:R-:W-:Y:S01]  /*3f140*/  IADD3.X R10, PT, PT, R10, R0, RZ, P5, !PT ;  /* 0x000000000a0a7210 */ /* 0x004fe20002ffe4ff */
[----:B------:R-:W-:Y:S01]  /*3f150*/  STL [R1+0xac], R9 ;  /* 0x0000ac0901007387 */ /* 0x000fe20000100800 */
[----:B-1----:R-:W-:-:S03]  /*3f160*/  IMAD.MOV.U32 R6, RZ, RZ, R9 ;  /* 0x000000ffff067224 */ /* 0x002fc600078e0009 */
[----:B------:R1:W-:Y:S01]  /*3f170*/  STL [R1+0xa8], R10 ;  /* 0x0000a80a01007387 */ /* 0x0003e20000100800 */
[----:B------:R-:W-:-:S03]  /*3f180*/  IMAD.MOV.U32 R7, RZ, RZ, R10 ;  /* 0x000000ffff077224 */ /* 0x000fc600078e000a */
        /* <DEDUP_REMOVED lines=10> */
[----:B------:R-:W-:Y:S02]  /*3f230*/  SEL R5, R5, RZ, !P2 ;  /* 0x000000ff05057207 */ /* 0x000fe40005000000 */
[----:B-----5:R-:W-:-:S05]  /*3f240*/  IADD3 R13, P5, PT, R13, R2, RZ ;  /* 0x000000020d0d7210 */ /* 0x020fca0007fbe0ff */
[----:B---3--:R-:W-:Y:S01]  /*3f250*/  IMAD.X R14, R14, 0x1, R0, P5 ;  /* 0x000000010e0e7824 */ /* 0x008fe200028e0600 */
[----:B------:R-:W-:Y:S01]  /*3f260*/  STL [R1+0xb4], R13 ;  /* 0x0000b40d01007387 */ /* 0x000fe20000100800 */
[----:B------:R-:W-:Y:S02]  /*3f270*/  IMAD.MOV.U32 R6, RZ, RZ, R13 ;  /* 0x000000ffff067224 */ /* 0x000fe400078e000d */
[----:B------:R-:W-:Y:S01]  /*3f280*/  IMAD.MOV.U32 R7, RZ, RZ, R14 ;  /* 0x000000ffff077224 */ /* 0x000fe200078e000e */
[----:B------:R1:W-:Y:S01]  /*3f290*/  STL [R1+0xb0], R14 ;  /* 0x0000b00e01007387 */ /* 0x0003e20000100800 */
[----:B------:R-:W-:-:S03]  /*3f2a0*/  ISETP.NE.U32.AND P4, PT, R5, RZ, PT ;  /* 0x000000ff0500720c */ /* 0x000fc60003f85070 */
[----:B-1----:R-:W3:Y:S04]  /*3f2b0*/  LDL.LU R14, [R1+0xd0] ;  /* 0x0000d000010e7983 */ /* 0x002ee80000300800 */
[----:B------:R-:W5:Y:S01]  /*3f2c0*/  LDL.LU R13, [R1+0xd4] ;  /* 0x0000d400010d7983 */ /* 0x000f620000300800 */
[----:B------:R-:W-:-:S05]  /*3f2d0*/  IADD3 R5, PT, PT, R249, 0x100000, RZ ;  /* 0x00100000f9057810 */ /* 0x000fca0007ffe0ff */
[----:B------:R1:W-:Y:S01]  /*3f2e0*/  LDGSTS.E [R5+-0x7fe74], desc[UR22][R6.64], P4 ;  /* 0x8018c00006057fae */ /* 0x0003e2000a1a1016 */
[----:B------:R-:W-:-:S04]  /*3f2f0*/  ISETP.GT.AND P4, PT, R4, 0x64, PT ;  /* 0x000000640400780c */ /* 0x000fc80003f84270 */
[----:B-1----:R-:W-:Y:S02]  /*3f300*/  SEL R5, RZ, 0x4, !P4 ;  /* 0x00000004ff057807 */ /* 0x002fe40006000000 */
[----:B------:R-:W-:Y:S02]  /*3f310*/  IADD3 R15, P5, PT, R15, R2, RZ ;  /* 0x000000020f0f7210 */ /* 0x000fe40007fbe0ff */
[----:B------:R-:W-:-:S04]  /*3f320*/  SEL R5, R5, RZ, !P2 ;  /* 0x000000ff05057207 */ /* 0x000fc80005000000 */
[----:B------:R-:W-:Y:S01]  /*3f330*/  ISETP.NE.U32.AND P4, PT, R5, RZ, PT ;  /* 0x000000ff0500720c */ /* 0x000fe20003f85070 */
[----:B------:R-:W-:Y:S01]  /*3f340*/  IMAD.X R16, R16, 0x1, R0, P5 ;  /* 0x0000000110107824 */ /* 0x000fe200028e0600 */
[----:B------:R-:W-:Y:S01]  /*3f350*/  MOV R6, R15 ;  /* 0x0000000f00067202 */ /* 0x000fe20000000f00 */
[----:B------:R-:W-:Y:S02]  /*3f360*/  VIADD R5, R249, 0x100000 ;  /* 0x00100000f9057836 */ /* 0x000fe40000000000 */
[----:B------:R-:W-:Y:S01]  /*3f370*/  IMAD.MOV.U32 R7, RZ, RZ, R16 ;  /* 0x000000ffff077224 */ /* 0x000fe200078e0010 */
[----:B------:R-:W-:Y:S01]  /*3f380*/  STL [R1+0xbc], R15 ;  /* 0x0000bc0f01007387 */ /* 0x000fe20000100800 */
[----:B------:R-:W-:-:S03]  /*3f390*/  IADD3 R11, P5, PT, R11, R2, RZ ;  /* 0x000000020b0b7210 */ /* 0x000fc60007fbe0ff */
[----:B------:R-:W-:Y:S02]  /*3f3a0*/  STL [R1+0xb8], R16 ;  /* 0x0000b81001007387 */ /* 0x000fe40000100800 */
[----:B------:R-:W-:Y:S02]  /*3f3b0*/  IMAD.X R12, R12, 0x1, R0, P5 ;  /* 0x000000010c0c7824 */ /* 0x000fe400028e0600 */
[----:B------:R1:W-:Y:S01]  /*3f3c0*/  LDGSTS.E [R5+-0x7fe70], desc[UR22][R6.64], P4 ;  /* 0x8019000006057fae */ /* 0x0003e2000a1a1016 */
[----:B------:R-:W-:-:S03]  /*3f3d0*/  ISETP.GT.AND P4, PT, R4, 0x65, PT ;  /* 0x000000650400780c */ /* 0x000fc60003f84270 */
[----:B------:R-:W-:Y:S04]  /*3f3e0*/  STL [R1+0xc4], R11 ;  /* 0x0000c40b01007387 */ /* 0x000fe80000100800 */
[----:B------:R1:W-:Y:S02]  /*3f3f0*/  STL [R1+0xc0], R12 ;  /* 0x0000c00c01007387 */ /* 0x0003e40000100800 */
[----:B-1----:R-:W-:Y:S01]  /*3f400*/  MOV R7, R12 ;  /* 0x0000000c00077202 */ /* 0x002fe20000000f00 */
        /* <DEDUP_REMOVED lines=22> */
[----:B-----5:R-:W-:-:S04]  /*3f570*/  IADD3 R13, P5, PT, R13, R2, RZ ;  /* 0x000000020d0d7210 */ /* 0x020fc80007fbe0ff */
[----:B---3--:R-:W-:Y:S01]  /*3f580*/  IADD3.X R14, PT, PT, R14, R0, RZ, P5, !PT ;  /* 0x000000000e0e7210 */ /* 0x008fe20002ffe4ff */
[----:B------:R-:W-:Y:S04]  /*3f590*/  STL [R1+0xd4], R13 ;  /* 0x0000d40d01007387 */ /* 0x000fe80000100800 */
[----:B------:R3:W-:Y:S04]  /*3f5a0*/  STL [R1+0xd0], R14 ;  /* 0x0000d00e01007387 */ /* 0x0007e80000100800 */
[----:B------:R-:W5:Y:S04]  /*3f5b0*/  LDL.LU R16, [R1+0xe8] ;  /* 0x0000e80001107983 */ /* 0x000f680000300800 */
[----:B------:R-:W5:Y:S01]  /*3f5c0*/  LDL.LU R15, [R1+0xec] ;  /* 0x0000ec00010f7983 */ /* 0x000f620000300800 */
[----:B-1----:R-:W-:-:S02]  /*3f5d0*/  IMAD.MOV.U32 R7, RZ, RZ, R14 ;  /* 0x000000ffff077224 */ /* 0x002fc400078e000e */
[----:B------:R-:W-:Y:S01]  /*3f5e0*/  IMAD.MOV.U32 R6, RZ, RZ, R13 ;  /* 0x000000ffff067224 */ /* 0x000fe200078e000d */
        /* <DEDUP_REMOVED lines=12> */
[----:B-1----:R-:W-:Y:S02]  /*3f6b0*/  IMAD.MOV.U32 R6, RZ, RZ, R11 ;  /* 0x000000ffff067224 */ /* 0x002fe400078e000b */
[----:B------:R-:W-:Y:S01]  /*3f6c0*/  IMAD.MOV.U32 R7, RZ, RZ, R12 ;  /* 0x000000ffff077224 */ /* 0x000fe200078e000c */
[----:B------:R1:W-:Y:S01]  /*3f6d0*/  STL [R1+0xd8], R12 ;  /* 0x0000d80c01007387 */ /* 0x0003e20000100800 */
[----:B------:R-:W-:-:S03]  /*3f6e0*/  SEL R5, RZ, 0x4, !P4 ;  /* 0x00000004ff057807 */ /* 0x000fc60006000000 */
[----:B-1----:R-:W3:Y:S04]  /*3f6f0*/  LDL.LU R12, [R1+0xf8] ;  /* 0x0000f800010c7983 */ /* 0x002ee80000300800 */
        /* <DEDUP_REMOVED lines=22> */
[----:B-----5:R-:W-:Y:S02]  /*3f860*/  IADD3 R15, P5, PT, R15, R2, RZ ;  /* 0x000000020f0f7210 */ /* 0x020fe40007fbe0ff */
[----:B------:R-:W-:-:S03]  /*3f870*/  ISETP.NE.U32.AND P4, PT, R5, RZ, PT ;  /* 0x000000ff0500720c */ /* 0x000fc60003f85070 */
[----:B------:R-:W-:Y:S01]  /*3f880*/  IMAD.X R16, R16, 0x1, R0, P5 ;  /* 0x0000000110107824 */ /* 0x000fe200028e0600 */
[----:B---3--:R-:W-:Y:S01]  /*3f890*/  IADD3 R13, P5, PT, R13, R2, RZ ;  /* 0x000000020d0d7210 */ /* 0x008fe20007fbe0ff */
[----:B------:R-:W-:-:S03]  /*3f8a0*/  VIADD R5, R249, 0x100000 ;  /* 0x00100000f9057836 */ /* 0x000fc60000000000 */
[----:B------:R-:W-:Y:S01]  /*3f8b0*/  MOV R7, R16 ;  /* 0x0000001000077202 */ /* 0x000fe20000000f00 */
        /* <DEDUP_REMOVED lines=14> */
[----:B------:R-:W-:Y:S01]  /*3f9a0*/  ISETP.NE.U32.AND P4, PT, R5, RZ, PT ;  /* 0x000000ff0500720c */ /* 0x000fe20003f85070 */
[----:B------:R-:W-:-:S12]  /*3f9b0*/  VIADD R5, R249, 0x100000 ;  /* 0x00100000f9057836 */ /* 0x000fd80000000000 */
[----:B------:R1:W-:Y:S01]  /*3f9c0*/  LDGSTS.E [R5+-0x7fe54], desc[UR22][R6.64], P4 ;  /* 0x801ac00006057fae */ /* 0x0003e2000a1a1016 */
[----:B------:R-:W-:-:S04]  /*3f9d0*/  IADD3 R11, P5, PT, R11, R2, RZ ;  /* 0x000000020b0b7210 */ /* 0x000fc80007fbe0ff */
[----:B------:R-:W-:Y:S01]  /*3f9e0*/  IADD3.X R12, PT, PT, R12, R0, RZ, P5, !PT ;  /* 0x000000000c0c7210 */ /* 0x000fe20002ffe4ff */
[----:B------:R-:W-:Y:S01]  /*3f9f0*/  STL [R1+0xfc], R11 ;  /* 0x0000fc0b01007387 */ /* 0x000fe20000100800 */
[----:B-1----:R-:W-:-:S03]  /*3fa00*/  IMAD.MOV.U32 R6, RZ, RZ, R11 ;  /* 0x000000ffff067224 */ /* 0x002fc600078e000b */
[----:B------:R1:W-:Y:S01]  /*3fa10*/  STL [R1+0xf8], R12 ;  /* 0x0000f80c01007387 */ /* 0x0003e20000100800 */
[----:B------:R-:W-:Y:S01]  /*3fa20*/  IMAD.MOV.U32 R7, RZ, RZ, R12 ;  /* 0x000000ffff077224 */ /* 0x000fe200078e000c */
[----:B------:R-:W-:Y:S02]  /*3fa30*/  ISETP.GT.AND P4, PT, R4, 0x6c, PT ;  /* 0x0000006c0400780c */ /* 0x000fe40003f84270 */
[----:B-1----:R-:W3:Y:S04]  /*3fa40*/  LDL.LU R12, [R1+0x110] ;  /* 0x00011000010c7983 */ /* 0x002ee80000300800 */
        /* <DEDUP_REMOVED lines=12> */
[----:B-1----:R-:W-:-:S02]  /*3fb10*/  IMAD.MOV.U32 R7, RZ, RZ, R10 ;  /* 0x000000ffff077224 */ /* 0x002fc400078e000a */
[----:B------:R-:W-:Y:S01]  /*3fb20*/  IMAD.MOV.U32 R6, RZ, RZ, R9 ;  /* 0x000000ffff067224 */ /* 0x000fe200078e0009 */
[----:B--2---:R-:W2:Y:S04]  /*3fb30*/  LDL.LU R10, [R1+0x120] ;  /* 0x00012000010a7983 */ /* 0x004ea80000300800 */
[----:B------:R-:W2:Y:S01]  /*3fb40*/  LDL.LU R9, [R1+0x124] ;  /* 0x0001240001097983 */ /* 0x000ea20000300800 */
[----:B------:R-:W-:-:S04]  /*3fb50*/  ISETP.GT.AND P4, PT, R4, 0x6d, PT ;  /* 0x0000006d0400780c */ /* 0x000fc80003f84270 */
[----:B------:R-:W-:-:S04]  /*3fb60*/  SEL R5, RZ, 0x4, !P4 ;  /* 0x00000004ff057807 */ /* 0x000fc80006000000 */
[----:B------:R-:W-:-:S04]  /*3fb70*/  SEL R5, R5, RZ, !P2 ;  /* 0x000000ff05057207 */ /* 0x000fc80005000000 */
[----:B------:R-:W-:Y:S02]  /*3fb80*/  ISETP.NE.U32.AND P4, PT, R5, RZ, PT ;  /* 0x000000ff0500720c */ /* 0x000fe40003f85070 */
[----:B------:R-:W-:-:S11]  /*3fb90*/  IADD3 R5, PT, PT, R249, 0x100000, RZ ;  /* 0x00100000f9057810 */ /* 0x000fd60007ffe0ff */
        /* <DEDUP_REMOVED lines=8> */
[----:B------:R-:W-:Y:S02]  /*3fc20*/  MOV R6, R13 ;  /* 0x0000000d00067202 */ /* 0x000fe40000000f00 */
[----:B------:R-:W-:Y:S01]  /*3fc30*/  IMAD.MOV.U32 R7, RZ, RZ, R14 ;  /* 0x000000ffff077224 */ /* 0x000fe200078e000e */
[----:B------:R1:W-:Y:S01]  /*3fc40*/  STL [R1+0x108], R14 ;  /* 0x0001080e01007387 */ /* 0x0003e20000100800 */
[----:B------:R-:W-:-:S05]  /*3fc50*/  VIADD R5, R249, 0x100000 ;  /* 0x00100000f9057836 */ /* 0x000fca0000000000 */
[----:B------:R3:W-:Y:S04]  /*3fc60*/  LDGSTS.E [R5+-0x7fe48], desc[UR22][R6.64], P4 ;  /* 0x801b800006057fae */ /* 0x0007e8000a1a1016 */
[----:B-1----:R-:W5:Y:S04]  /*3fc70*/  LDL.LU R14, [R1+0x128] ;  /* 0x00012800010e7983 */ /* 0x002f680000300800 */
[----:B------:R-:W5:Y:S01]  /*3fc80*/  LDL.LU R13, [R1+0x12c] ;  /* 0x00012c00010d7983 */ /* 0x000f620000300800 */
[----:B------:R-:W-:-:S04]  /*3fc90*/  ISETP.GT.AND P4, PT, R4, 0x6f, PT ;  /* 0x0000006f0400780c */ /* 0x000fc80003f84270 */
[----:B---3--:R-:W-:-:S04]  /*3fca0*/  SEL R5, RZ, 0x4, !P4 ;  /* 0x00000004ff057807 */ /* 0x008fc80006000000 */
[----:B------:R-:W-:-:S04]  /*3fcb0*/  SEL R5, R5, RZ, !P2 ;  /* 0x000000ff05057207 */ /* 0x000fc80005000000 */
[----:B------:R-:W-:Y:S01]  /*3fcc0*/  ISETP.NE.U32.AND P4, PT, R5, RZ, PT ;  /* 0x000000ff0500720c */ /* 0x000fe20003f85070 */
[----:B------:R-:W-:Y:S01]  /*3fcd0*/  VIADD R5, R249, 0x100000 ;  /* 0x00100000f9057836 */ /* 0x000fe20000000000 */
[----:B------:R-:W-:-:S05]  /*3fce0*/  IADD3 R11, P5, PT, R11, R2, RZ ;  /* 0x000000020b0b7210 */ /* 0x000fca0007fbe0ff */
[----:B------:R-:W-:Y:S01]  /*3fcf0*/  IMAD.X R12, R12, 0x1, R0, P5 ;  /* 0x000000010c0c7824 */ /* 0x000fe200028e0600 */
[----:B------:R-:W-:Y:S01]  /*3fd00*/  STL [R1+0x114], R11 ;  /* 0x0001140b01007387 */ /* 0x000fe20000100800 */
[----:B------:R-:W-:-:S03]  /*3fd10*/  IMAD.MOV.U32 R6, RZ, RZ, R11 ;  /* 0x000000ffff067224 */ /* 0x000fc600078e000b */
[----:B------:R-:W-:Y:S01]  /*3fd20*/  MOV R7, R12 ;  /* 0x0000000c00077202 */ /* 0x000fe20000000f00 */
[----:B------:R1:W-:Y:S04]  /*3fd30*/  STL [R1+0x110], R12 ;  /* 0x0001100c01007387 */ /* 0x0003e80000100800 */
[----:B------:R3:W-:Y:S01]  /*3fd40*/  LDGSTS.E [R5+-0x7fe44], desc[UR22][R6.64], P4 ;  /* 0x801bc00006057fae */ /* 0x0007e2000a1a1016 */
[----:B------:R-:W-:-:S03]  /*3fd50*/  ISETP.GT.AND P4, PT, R4, 0x70, PT ;  /* 0x000000700400780c */ /* 0x000fc60003f84270 */
[----:B-1----:R-:W5:Y:S04]  /*3fd60*/  LDL.LU R12, [R1+0x130] ;  /* 0x00013000010c7983 */ /* 0x002f680000300800 */
[----:B------:R-:W5:Y:S01]  /*3fd70*/  LDL.LU R11, [R1+0x134] ;  /* 0x00013400010b7983 */ /* 0x000f620000300800 */
[----:B---3--:R-:W-:-:S04]  /*3fd80*/  SEL R5, RZ, 0x4, !P4 ;  /* 0x00000004ff057807 */ /* 0x008fc80006000000 */
[----:B------:R-:W-:-:S04]  /*3fd90*/  SEL R5, R5, RZ, !P2 ;  /* 0x000000ff05057207 */ /* 0x000fc80005000000 */
[----:B------:R-:W-:Y:S01]  /*3fda0*/  ISETP.NE.U32.AND P4, PT, R5, RZ, PT ;  /* 0x000000ff0500720c */ /* 0x000fe20003f85070 */
[----:B------:R-:W-:Y:S01]  /*3fdb0*/  VIADD R5, R249, 0x100000 ;  /* 0x00100000f9057836 */ /* 0x000fe20000000000 */
[----:B----4-:R-:W-:-:S05]  /*3fdc0*/  IADD3 R15, P5, PT, R15, R2, RZ ;  /* 0x000000020f0f7210 */ /* 0x010fca0007fbe0ff */
[----:B------:R-:W-:Y:S01]  /*3fdd0*/  IMAD.X R16, R16, 0x1, R0, P5 ;  /* 0x0000000110107824 */ /* 0x000fe200028e0600 */
[----:B--2---:R-:W-:Y:S01]  /*3fde0*/  IADD3 R9, P5, PT, R9, R2, RZ ;  /* 0x0000000209097210 */ /* 0x004fe20007fbe0ff */
[----:B------:R-:W-:Y:S02]  /*3fdf0*/  IMAD.MOV.U32 R6, RZ, RZ, R15 ;  /* 0x000000ffff067224 */ /* 0x000fe400078e000f */
[----:B------:R-:W-:Y:S01]  /*3fe00*/  IMAD.MOV.U32 R7, RZ, RZ, R16 ;  /* 0x000000ffff077224 */ /* 0x000fe200078e0010 */
[----:B------:R-:W-:Y:S01]  /*3fe10*/  IADD3.X R10, PT, PT, R10, R0, RZ, P5, !PT ;  /* 0x000000000a0a7210 */ /* 0x000fe20002ffe4ff */
[----:B------:R-:W-:Y:S04]  /*3fe20*/  STL [R1+0x11c], R15 ;  /* 0x00011c0f01007387 */ /* 0x000fe80000100800 */
[----:B------:R-:W-:Y:S04]  /*3fe30*/  STL [R1+0x118], R16 ;  /* 0x0001181001007387 */ /* 0x000fe80000100800 */
[----:B------:R1:W-:Y:S04]  /*3fe40*/  LDGSTS.E [R5+-0x7fe40], desc[UR22][R6.64], P4 ;  /* 0x801c000006057fae */ /* 0x0003e8000a1a1016 */
[----:B------:R-:W-:Y:S04]  /*3fe50*/  STL [R1+0x124], R9 ;  /* 0x0001240901007387 */ /* 0x000fe80000100800 */
[----:B------:R2:W-:Y:S01]  /*3fe60*/  STL [R1+0x120], R10 ;  /* 0x0001200a01007387 */ /* 0x0005e20000100800 */
[----:B-1----:R-:W-:-:S02]  /*3fe70*/  IMAD.MOV.U32 R7, RZ, RZ, R10 ;  /* 0x000000ffff077224 */ /* 0x002fc400078e000a */
[----:B------:R-:W-:Y:S01]  /*3fe80*/  IMAD.MOV.U32 R6, RZ, RZ, R9 ;  /* 0x000000ffff067224 */ /* 0x000fe200078e0009 */
[----:B--2---:R-:W2:Y:S04]  /*3fe90*/  LDL.LU R10, [R1+0x138] ;  /* 0x00013800010a7983 */ /* 0x004ea80000300800 */
[----:B------:R-:W3:Y:S01]  /*3fea0*/  LDL.LU R9, [R1+0x13c] ;  /* 0x00013c0001097983 */ /* 0x000ee20000300800 */
[----:B------:R-:W-:-:S04]  /*3feb0*/  ISETP.GT.AND P4, PT, R4, 0x71, PT ;  /* 0x000000710400780c */ /* 0x000fc80003f84270 */
[----:B------:R-:W-:-:S04]  /*3fec0*/  SEL R5, RZ, 0x4, !P4 ;  /* 0x00000004ff057807 */ /* 0x000fc80006000000 */
[----:B------:R-:W-:-:S04]  /*3fed0*/  SEL R5, R5, RZ, !P2 ;  /* 0x000000ff05057207 */ /* 0x000fc80005000000 */
[----:B------:R-:W-:Y:S01]  /*3fee0*/  ISETP.NE.U32.AND P4, PT, R5, RZ, PT ;  /* 0x000000ff0500720c */ /* 0x000fe20003f85070 */
[----:B------:R-:W-:-:S12]  /*3fef0*/  VIADD R5, R249, 0x100000 ;  /* 0x00100000f9057836 */ /* 0x000fd80000000000 */
[----:B------:R1:W-:Y:S01]  /*3ff00*/  LDGSTS.E [R5+-0x7fe3c], desc[UR22][R6.64], P4 ;  /* 0x801c400006057fae */ /* 0x0003e2000a1a1016 */
[----:B-----5:R-:W-:-:S05]  /*3ff10*/  IADD3 R13, P5, PT, R13, R2, RZ ;  /* 0x000000020d0d7210 */ /* 0x020fca0007fbe0ff */
[----:B------:R-:W-:Y:S01]  /*3ff20*/  IMAD.X R14, R14, 0x1, R0, P5 ;  /* 0x000000010e0e7824 */ /* 0x000fe200028e0600 */
[----:B------:R-:W-:Y:S01]  /*3ff30*/  STL [R1+0x12c], R13 ;  /* 0x00012c0d01007387 */ /* 0x000fe20000100800 */
[----:B-1----:R-:W-:Y:S02]  /*3ff40*/  IMAD.MOV.U32 R6, RZ, RZ, R13 ;  /* 0x000000ffff067224 */ /* 0x002fe400078e000d */
[----:B------:R-:W-:Y:S01]  /*3ff50*/  IMAD.MOV.U32 R7, RZ, RZ, R14 ;  /* 0x000000ffff077224 */ /* 0x000fe200078e000e */
[----:B------:R1:W-:Y:S04]  /*3ff60*/  STL [R1+0x128], R14 ;  /* 0x0001280e01007387 */ /* 0x0003e80000100800 */
[----:B-1----:R-:W4:Y:S04]  /*3ff70*/  LDL.LU R14, [R1+0x140] ;  /* 0x00014000010e7983 */ /* 0x002f280000300800 */
[----:B------:R-:W5:Y:S01]  /*3ff80*/  LDL.LU R13, [R1+0x144] ;  /* 0x00014400010d7983 */ /* 0x000f620000300800 */
[----:B------:R-:W-:-:S04]  /*3ff90*/  ISETP.GT.AND P4, PT, R4, 0x72, PT ;  /* 0x000000720400780c */ /* 0x000fc80003f84270 */
[----:B------:R-:W-:-:S04]  /*3ffa0*/  SEL R5, RZ, 0x4, !P4 ;  /* 0x00000004ff057807 */ /* 0x000fc80006000000 */
[----:B------:R-:W-:-:S04]  /*3ffb0*/  SEL R5, R5, RZ, !P2 ;  /* 0x000000ff05057207 */ /* 0x000fc80005000000 */
[----:B------:R-:W-:Y:S02]  /*3ffc0*/  ISETP.NE.U32.AND P4, PT, R5, RZ, PT ;  /* 0x000000ff0500720c */ /* 0x000fe40003f85070 */
[----:B------:R-:W-:-:S11]  /*3ffd0*/  IADD3 R5, PT, PT, R249, 0x100000, RZ ;  /* 0x00100000f9057810 */ /* 0x000fd60007ffe0ff */
[----:B------:R1:W-:Y:S01]  /*3ffe0*/  LDGSTS.E [R5+-0x7fe38], desc[UR22][R6.64], P4 ;  /* 0x801c800006057fae */ /* 0x0003e2000a1a1016 */
[----:B------:R-:W-:-:S05]  /*3fff0*/  IADD3 R11, P5, PT, R11, R2, RZ ;  /* 0x000000020b0b7210 */ /* 0x000fca0007fbe0ff */
[----:B------:R-:W-:Y:S01]  /*40000*/  IMAD.X R12, R12, 0x1, R0, P5 ;  /* 0x000000010c0c7824 */ /* 0x000fe200028e0600 */
[----:B------:R-:W-:Y:S04]  /*40010*/  STL [R1+0x134], R11 ;  /* 0x0001340b01007387 */ /* 0x000fe80000100800 */
[----:B------:R1:W-:Y:S04]  /*40020*/  STL [R1+0x130], R12 ;  /* 0x0001300c01007387 */ /* 0x0003e80000100800 */
[----:B------:R-:W4:Y:S01]  /*40030*/  LDL.LU R16, [R1+0x148] ;  /* 0x0001480001107983 */ /* 0x000f220000300800 */
[----:B------:R-:W-:-:S03]  /*40040*/  ISETP.GT.AND P4, PT, R4, 0x73, PT ;  /* 0x000000730400780c */ /* 0x000fc60003f84270 */
[----:B------:R-:W4:Y:S01]  /*40050*/  LDL.LU R15, [R1+0x14c] ;  /* 0x00014c00010f7983 */ /* 0x000f220000300800 */
[----:B-1----:R-:W-:Y:S01]  /*40060*/  IMAD.MOV.U32 R7, RZ, RZ, R12 ;  /* 0x000000ffff077224 */ /* 0x002fe200078e000c */
[----:B------:R-:W-:Y:S02]  /*40070*/  MOV R6, R11 ;  /* 0x0000000b00067202 */ /* 0x000fe40000000f00 */
[----:B------:R-:W4:Y:S01]  /*40080*/  LDL.LU R12, [R1+0x150] ;  /* 0x00015000010c7983 */ /* 0x000f220000300800 */
[----:B------:R-:W-:-:S03]  /*40090*/  SEL R5, RZ, 0x4, !P4 ;  /* 0x00000004ff057807 */ /* 0x000fc60006000000 */
[----:B------:R-:W4:Y:S01]  /*400a0*/  LDL.LU R11, [R1+0x154] ;  /* 0x00015400010b7983 */ /* 0x000f220000300800 */
[----:B------:R-:W-:-:S04]  /*400b0*/  SEL R5, R5, RZ, !P2 ;  /* 0x000000ff05057207 */ /* 0x000fc80005000000 */
[----:B------:R-:W-:Y:S01]  /*400c0*/  ISETP.NE.U32.AND P4, PT, R5, RZ, PT ;  /* 0x000000ff0500720c */ /* 0x000fe20003f85070 */
[----:B------:R-:W-:-:S12]  /*400d0*/  VIADD R5, R249, 0x100000 ;  /* 0x00100000f9057836 */ /* 0x000fd80000000000 */
[----:B------:R1:W-:Y:S01]  /*400e0*/  LDGSTS.E [R5+-0x7fe34], desc[UR22][R6.64], P4 ;  /* 0x801cc00006057fae */ /* 0x0003e2000a1a1016 */
[----:B---3--:R-:W-:-:S05]  /*400f0*/  IADD3 R9, P5, PT, R9, R2, RZ ;  /* 0x0000000209097210 */ /* 0x008fca0007fbe0ff */
[----:B--2---:R-:W-:Y:S01]  /*40100*/  IMAD.X R10, R10, 0x1, R0, P5 ;  /* 0x000000010a0a7824 */ /* 0x004fe200028e0600 */
[----:B------:R-:W-:Y:S01]  /*40110*/  STL [R1+0x13c], R9 ;  /* 0x00013c0901007387 */ /* 0x000fe20000100800 */
[----:B-1----:R-:W-:-:S03]  /*40120*/  IMAD.MOV.U32 R6, RZ, RZ, R9 ;  /* 0x000000ffff067224 */ /* 0x002fc600078e0009 */
[----:B------:R1:W-:Y:S01]  /*40130*/  STL [R1+0x138], R10 ;  /* 0x0001380a01007387 */ /* 0x0003e20000100800 */
[----:B------:R-:W-:-:S03]  /*40140*/  MOV R7, R10 ;  /* 0x0000000a00077202 */ /* 0x000fc60000000f00 */
[----:B-1----:R-:W2:Y:S04]  /*40150*/  LDL.LU R10, [R1+0x158] ;  /* 0x00015800010a7983 */ /* 0x002ea80000300800 */
[----:B------:R-:W3:Y:S01]  /*40160*/  LDL.LU R9, [R1+0x15c] ;  /* 0x00015c0001097983 */ /* 0x000ee20000300800 */
        /* <DEDUP_REMOVED lines=10> */
[----:B----4-:R-:W-:Y:S01]  /*40210*/  IMAD.X R14, R14, 0x1, R0, P5 ;  /* 0x000000010e0e7824 */ /* 0x010fe200028e0600 */
[----:B------:R-:W-:Y:S01]  /*40220*/  STL [R1+0x144], R13 ;  /* 0x0001440d01007387 */ /* 0x000fe20000100800 */
[----:B------:R-:W-:Y:S02]  /*40230*/  IMAD.MOV.U32 R6, RZ, RZ, R13 ;  /* 0x000000ffff067224 */ /* 0x000fe400078e000d */
[----:B------:R-:W-:Y:S01]  /*40240*/  IMAD.MOV.U32 R7, RZ, RZ, R14 ;  /* 0x000000ffff077224 */ /* 0x000fe200078e000e */
[----:B------:R1:W-:Y:S01]  /*40250*/  STL [R1+0x140], R14 ;  /* 0x0001400e01007387 */ /* 0x0003e20000100800 */
[----:B------:R-:W-:-:S03]  /*40260*/  ISETP.NE.U32.AND P4, PT, R5, RZ, PT ;  /* 0x000000ff0500720c */ /* 0x000fc60003f85070 */
[----:B-1----:R-:W4:Y:S04]  /*40270*/  LDL.LU R14, [R1+0x160] ;  /* 0x00016000010e7983 */ /* 0x002f280000300800 */
        /* <DEDUP_REMOVED lines=9> */
[----:B------:R-:W-:Y:S01]  /*40310*/  VIADD R5, R249, 0x100000 ;  /* 0x00100000f9057836 */ /* 0x000fe20000000000 */
[----:B------:R-:W-:Y:S01]  /*40320*/  IADD3 R11, P5, PT, R11, R2, RZ ;  /* 0x000000020b0b7210 */ /* 0x000fe20007fbe0ff */
[----:B------:R-:W-:Y:S02]  /*40330*/  IMAD.MOV.U32 R6, RZ, RZ, R15 ;  /* 0x000000ffff067224 */ /* 0x000fe400078e000f */
[----:B------:R-:W-:-:S02]  /*40340*/  IMAD.MOV.U32 R7, RZ, RZ, R16 ;  /* 0x000000ffff077224 */ /* 0x000fc400078e0010 */
[----:B------:R-:W-:Y:S01]  /*40350*/  IMAD.X R12, R12, 0x1, R0, P5 ;  /* 0x000000010c0c7824 */ /* 0x000fe200028e0600 */
        /* <DEDUP_REMOVED lines=9> */
[----:B------:R-:W4:Y:S04]  /*403f0*/  LDL.LU R12, [R1+0x168] ;  /* 0x00016800010c7983 */ /* 0x000f280000300800 */
[----:B------:R-:W4:Y:S01]  /*40400*/  LDL.LU R11, [R1+0x16c] ;  /* 0x00016c00010b7983 */ /* 0x000f220000300800 */
[----:B------:R-:W-:-:S04]  /*40410*/  SEL R5, R5, RZ, !P2 ;  /* 0x000000ff05057207 */ /* 0x000fc80005000000 */
[----:B------:R-:W-:Y:S02]  /*40420*/  ISETP.NE.U32.AND P4, PT, R5, RZ, PT ;  /* 0x000000ff0500720c */ /* 0x000fe40003f85070 */
[----:B------:R-:W-:-:S11]  /*40430*/  IADD3 R5, PT, PT, R249, 0x100000, RZ ;  /* 0x00100000f9057810 */ /* 0x000fd60007ffe0ff */
[----:B------:R1:W-:Y:S01]  /*40440*/  LDGSTS.E [R5+-0x7fe24], desc[UR22][R6.64], P4 ;  /* 0x801dc00006057fae */ /* 0x0003e2000a1a1016 */
[----:B---3--:R-:W-:-:S05]  /*40450*/  IADD3 R9, P5, PT, R9, R2, RZ ;  /* 0x0000000209097210 */ /* 0x008fca0007fbe0ff */
[----:B--2---:R-:W-:Y:S01]  /*40460*/  IMAD.X R10, R10, 0x1, R0, P5 ;  /* 0x000000010a0a7824 */ /* 0x004fe200028e0600 */
[----:B------:R-:W-:Y:S01]  /*40470*/  STL [R1+0x15c], R9 ;  /* 0x00015c0901007387 */ /* 0x000fe20000100800 */
[----:B-1----:R-:W-:Y:S02]  /*40480*/  MOV R6, R9 ;  /* 0x0000000900067202 */ /* 0x002fe40000000f00 */
[----:B------:R-:W-:Y:S01]  /*40490*/  IMAD.MOV.U32 R7, RZ, RZ, R10 ;  /* 0x000000ffff077224 */ /* 0x000fe200078e000a */
[----:B------:R1:W-:Y:S04]  /*404a0*/  STL [R1+0x158], R10 ;  /* 0x0001580a01007387 */ /* 0x0003e80000100800 */
        /* <DEDUP_REMOVED lines=9> */
[----:B----4-:R-:W-:Y:S01]  /*40540*/  IMAD.X R14, R14, 0x1, R0, P5 ;  /* 0x000000010e0e7824 */ /* 0x010fe200028e0600 */
[----:B------:R-:W-:Y:S04]  /*40550*/  STL [R1+0x164], R13 ;  /* 0x0001640d01007387 */ /* 0x000fe80000100800 */
[----:B------:R4:W-:Y:S04]  /*40560*/  STL [R1+0x160], R14 ;  /* 0x0001600e01007387 */ /* 0x0009e80000100800 */
[----:B------:R-:W5:Y:S04]  /*40570*/  LDL.LU R16, [R1+0x178] ;  /* 0x0001780001107983 */ /* 0x000f680000300800 */
[----:B------:R-:W5:Y:S01]  /*40580*/  LDL.LU R15, [R1+0x17c] ;  /* 0x00017c00010f7983 */ /* 0x000f620000300800 */
[----:B------:R-:W-:-:S04]  /*40590*/  ISETP.GT.AND P4, PT, R4, 0x79, PT ;  /* 0x000000790400780c */ /* 0x000fc80003f84270 */
[----:B-1----:R-:W-:-:S04]  /*405a0*/  SEL R5, RZ, 0x4, !P4 ;  /* 0x00000004ff057807 */ /* 0x002fc80006000000 */
[----:B------:R-:W-:Y:S01]  /*405b0*/  SEL R5, R5, RZ, !P2 ;  /* 0x000000ff05057207 */ /* 0x000fe20005000000 */
[----:B------:R-:W-:Y:S01]  /*405c0*/  IMAD.MOV.U32 R6, RZ, RZ, R13 ;  /* 0x000000ffff067224 */ /* 0x000fe200078e000d */
[----:B------:R-:W-:Y:S02]  /*405d0*/  MOV R7, R14 ;  /* 0x0000000e00077202 */ /* 0x000fe40000000f00 */
[----:B------:R-:W-:Y:S01]  /*405e0*/  ISETP.NE.U32.AND P4, PT, R5, RZ, PT ;  /* 0x000000ff0500720c */ /* 0x000fe20003f85070 */
[----:B----4-:R-:W4:Y:S04]  /*405f0*/  LDL.LU R14, [R1+0x180] ;  /* 0x00018000010e7983 */ /* 0x010f280000300800 */
[----:B------:R-:W4:Y:S01]  /*40600*/  LDL.LU R13, [R1+0x184] ;  /* 0x00018400010d7983 */ /* 0x000f220000300800 */
[----:B------:R-:W-:-:S07]  /*40610*/  VIADD R5, R249, 0x100000 ;  /* 0x00100000f9057836 */ /* 0x000fce0000000000 */
[----:B------:R1:W-:Y:S01]  /*40620*/  LDGSTS.E [R5+-0x7fe1c], desc[UR22][R6.64], P4 ;  /* 0x801e400006057fae */ /* 0x0003e2000a1a1016 */
[----:B------:R-:W-:-:S04]  /*40630*/  ISETP.GT.AND P4, PT, R4, 0x7a, PT ;  /* 0x0000007a0400780c */ /* 0x000fc80003f84270 */
[----:B-1----:R-:W-:Y:S02]  /*40640*/  SEL R5, RZ, 0x4, !P4 ;  /* 0x00000004ff057807 */ /* 0x002fe40006000000 */
[----:B------:R-:W-:-:S05]  /*40650*/  IADD3 R11, P5, PT, R11, R2, RZ ;  /* 0x000000020b0b7210 */ /* 0x000fca0007fbe0ff */
[----:B------:R-:W-:Y:S01]  /*40660*/  IMAD.X R12, R12, 0x1, R0, P5 ;  /* 0x000000010c0c7824 */ /* 0x000fe200028e0600 */
[----:B------:R-:W-:Y:S01]  /*40670*/  STL [R1+0x16c], R11 ;  /* 0x00016c0b01007387 */ /* 0x000fe20000100800 */
[----:B------:R-:W-:Y:S02]  /*40680*/  IMAD.MOV.U32 R6, RZ, RZ, R11 ;  /* 0x000000ffff067224 */ /* 0x000fe400078e000b */
[----:B------:R-:W-:Y:S01]  /*40690*/  IMAD.MOV.U32 R7, RZ, RZ, R12 ;  /* 0x000000ffff077224 */ /* 0x000fe200078e000c */
[----:B------:R1:W-:Y:S01]  /*406a0*/  STL [R1+0x168], R12 ;  /* 0x0001680c01007387 */ /* 0x0003e20000100800 */
[----:B------:R-:W-:-:S03]  /*406b0*/  SEL R5, R5, RZ, !P2 ;  /* 0x000000ff05057207 */ /* 0x000fc60005000000 */
[----:B-1----:R-:W4:Y:S04]  /*406c0*/  LDL.LU R12, [R1+0x188] ;  /* 0x00018800010c7983 */ /* 0x002f280000300800 */
[----:B------:R-:W4:Y:S01]  /*406d0*/  LDL.LU R11, [R1+0x18c] ;  /* 0x00018c00010b7983 */ /* 0x000f220000300800 */
[----:B------:R-:W-:Y:S01]  /*406e0*/  ISETP.NE.U32.AND P4, PT, R5, RZ, PT ;  /* 0x000000ff0500720c */ /* 0x000fe20003f85070 */
[----:B------:R-:W-:-:S12]  /*406f0*/  VIADD R5, R249, 0x100000 ;  /* 0x00100000f9057836 */ /* 0x000fd80000000000 */
[----:B------:R1:W-:Y:S01]  /*40700*/  LDGSTS.E [R5+-0x7fe18], desc[UR22][R6.64], P4 ;  /* 0x801e800006057fae */ /* 0x0003e2000a1a1016 */
[----:B---3--:R-:W-:-:S04]  /*40710*/  IADD3 R9, P5, PT, R9, R2, RZ ;  /* 0x0000000209097210 */ /* 0x008fc80007fbe0ff */
[----:B--2---:R-:W-:Y:S01]  /*40720*/  IADD3.X R10, PT, PT, R10, R0, RZ, P5, !PT ;  /* 0x000000000a0a7210 */ /* 0x004fe20002ffe4ff */
[----:B------:R-:W-:Y:S01]  /*40730*/  STL [R1+0x174], R9 ;  /* 0x0001740901007387 */ /* 0x000fe20000100800 */
[----:B-1----:R-:W-:-:S03]  /*40740*/  IMAD.MOV.U32 R6, RZ, RZ, R9 ;  /* 0x000000ffff067224 */ /* 0x002fc600078e0009 */
[----:B------:R1:W-:Y:S01]  /*40750*/  STL [R1+0x170], R10 ;  /* 0x0001700a01007387 */ /* 0x0003e20000100800 */
[----:B------:R-:W-:-:S03]  /*40760*/  IMAD.MOV.U32 R7, RZ, RZ, R10 ;  /* 0x000000ffff077224 */ /* 0x000fc600078e000a */
        /* <DEDUP_REMOVED lines=14> */
[----:B------:R-:W-:Y:S01]  /*40850*/  IADD3 R5, PT, PT, R249, 0x100000, RZ ;  /* 0x00100000f9057810 */ /* 0x000fe20007ffe0ff */
[----:B------:R-:W-:Y:S02]  /*40860*/  IMAD.MOV.U32 R6, RZ, RZ, R15 ;  /* 0x000000ffff067224 */ /* 0x000fe400078e000f */
[----:B------:R-:W-:-:S06]  /*40870*/  IMAD.MOV.U32 R7, RZ, RZ, R16 ;  /* 0x000000ffff077224 */ /* 0x000fcc00078e0010 */
[----:B------:R1:W-:Y:S01]  /*40880*/  LDGSTS.E [R5+-0x7fe10], desc[UR22][R6.64], P4 ;  /* 0x801f000006057fae */ /* 0x0003e2000a1a1016 */
[----:B------:R-:W-:Y:S02]  /*40890*/  ISETP.GT.AND P4, PT, R4, 0x7d, PT ;  /* 0x0000007d0400780c */ /* 0x000fe40003f84270 */
[----:B----4-:R-:W-:Y:S02]  /*408a0*/  IADD3 R13, P5, PT, R13, R2, RZ ;  /* 0x000000020d0d7210 */ /* 0x010fe40007fbe0ff */
        /* <DEDUP_REMOVED lines=8> */
[----:B------:R-:W-:-:S03]  /*40930*/  ISETP.GT.AND P4, PT, R4, 0x7e, PT ;  /* 0x0000007e0400780c */ /* 0x000fc60003f84270 */
[----:B------:R4:W-:Y:S04]  /*40940*/  STL [R1+0x17c], R15 ;  /* 0x00017c0f01007387 */ /* 0x0009e80000100800 */
[----:B------:R-:W-:Y:S01]  /*40950*/  STL [R1+0x178], R16 ;  /* 0x0001781001007387 */ /* 0x000fe20000100800 */
[----:B-1----:R-:W-:-:S03]  /*40960*/  SEL R5, RZ, 0x4, !P4 ;  /* 0x00000004ff057807 */ /* 0x002fc60006000000 */
[----:B------:R1:W-:Y:S01]  /*40970*/  STL [R1+0x184], R13 ;  /* 0x0001840d01007387 */ /* 0x0003e20000100800 */
[----:B------:R-:W-:-:S03]  /*40980*/  SEL R5, R5, RZ, !P2 ;  /* 0x000000ff05057207 */ /* 0x000fc60005000000 */
[----:B------:R-:W-:Y:S01]  /*40990*/  STL [R1+0x180], R14 ;  /* 0x0001800e01007387 */ /* 0x000fe20000100800 */
[----:B------:R-:W-:-:S05]  /*409a0*/  IADD3 R11, P6, PT, R11, R2, RZ ;  /* 0x000000020b0b7210 */ /* 0x000fca0007fde0ff */
[----:B------:R-:W-:Y:S01]  /*409b0*/  IMAD.X R12, R12, 0x1, R0, P6 ;  /* 0x000000010c0c7824 */ /* 0x000fe200030e0600 */
[----:B------:R-:W-:Y:S01]  /*409c0*/  STL [R1+0x18c], R11 ;  /* 0x00018c0b01007387 */ /* 0x000fe20000100800 */
[----:B------:R-:W-:-:S03]  /*409d0*/  ISETP.NE.U32.AND P5, PT, R5, RZ, PT ;  /* 0x000000ff0500720c */ /* 0x000fc60003fa5070 */
[----:B------:R-:W-:Y:S04]  /*409e0*/  STL [R1+0x188], R12 ;  /* 0x0001880c01007387 */ /* 0x000fe80000100800 */
[----:B----4-:R-:W4:Y:S04]  /*409f0*/  LDL.LU R15, [R1+0x198] ;  /* 0x00019800010f7983 */ /* 0x010f280000300800 */
[----:B-1----:R-:W5:Y:S04]  /*40a00*/  LDL.LU R13, [R1+0x19c] ;  /* 0x00019c00010d7983 */ /* 0x002f680000300800 */
[----:B------:R-:W4:Y:S01]  /*40a10*/  LDL.LU R20, [R1+0x1d8] ;  /* 0x0001d80001147983 */ /* 0x000f220000300800 */
[----:B------:R-:W-:-:S03]  /*40a20*/  ISETP.GT.AND P4, PT, R4, 0x7f, PT ;  /* 0x0000007f0400780c */ /* 0x000fc60003f84270 */
[----:B------:R-:W4:Y:S01]  /*40a30*/  LDL.LU R19, [R1+0x1dc] ;  /* 0x0001dc0001137983 */ /* 0x000f220000300800 */
[----:B------:R-:W-:Y:S01]  /*40a40*/  VIADD R6, R249, 0x100000 ;  /* 0x00100000f9067836 */ /* 0x000fe20000000000 */
[----:B------:R-:W-:Y:S01]  /*40a50*/  MOV R5, R12 ;  /* 0x0000000c00057202 */ /* 0x000fe20000000f00 */
[----:B------:R-:W-:-:S05]  /*40a60*/  IMAD.MOV.U32 R4, RZ, RZ, R11 ;  /* 0x000000ffff047224 */ /* 0x000fca00078e000b */
[----:B------:R1:W-:Y:S02]  /*40a70*/  LDGSTS.E [R6+-0x7fe08], desc[UR22][R4.64], P5 ;  /* 0x801f800004067fae */ /* 0x0003e4000a9a1016 */
[----:B-1----:R-:W-:-:S04]  /*40a80*/  SEL R4, RZ, 0x4, !P4 ;  /* 0x00000004ff047807 */ /* 0x002fc80006000000 */
[----:B------:R-:W-:-:S04]  /*40a90*/  SEL R4, R4, RZ, !P2 ;  /* 0x000000ff04047207 */ /* 0x000fc80005000000 */
[----:B------:R-:W-:Y:S02]  /*40aa0*/  ISETP.NE.U32.AND P4, PT, R4, RZ, PT ;  /* 0x000000ff0400720c */ /* 0x000fe40003f85070 */
[----:B---3--:R-:W-:-:S05]  /*40ab0*/  IADD3 R9, P5, PT, R9, R2, RZ ;  /* 0x0000000209097210 */ /* 0x008fca0007fbe0ff */
[----:B--2---:R-:W-:Y:S01]  /*40ac0*/  IMAD.X R10, R10, 0x1, R0, P5 ;  /* 0x000000010a0a7824 */ /* 0x004fe200028e0600 */
[----:B------:R1:W-:Y:S04]  /*40ad0*/  STL [R1+0x194], R9 ;  /* 0x0001940901007387 */ /* 0x0003e80000100800 */
[----:B------:R2:W-:Y:S01]  /*40ae0*/  STL [R1+0x190], R10 ;  /* 0x0001900a01007387 */ /* 0x0005e20000100800 */
[----:B------:R-:W-:-:S03]  /*40af0*/  IMAD.MOV.U32 R4, RZ, RZ, R9 ;  /* 0x000000ffff047224 */ /* 0x000fc600078e0009 */
[----:B------:R-:W3:Y:S04]  /*40b00*/  LDL.LU R7, [R1+0x21c] ;  /* 0x00021c0001077983 */ /* 0x000ee80000300800 */
[----:B-1----:R-:W3:Y:S04]  /*40b10*/  LDL.LU R9, [R1+0x25c] ;  /* 0x00025c0001097983 */ /* 0x002ee80000300800 */
[----:B------:R-:W3:Y:S04]  /*40b20*/  LDL.LU R17, [R1+0x218] ;  /* 0x0002180001117983 */ /* 0x000ee80000300800 */
[----:B------:R-:W3:Y:S01]  /*40b30*/  LDL.LU R18, [R1+0x258] ;  /* 0x0002580001127983 */ /* 0x000ee20000300800 */
[----:B------:R-:W-:-:S02]  /*40b40*/  VIADD R249, R249, 0x100000 ;  /* 0x00100000f9f97836 */ /* 0x000fc40000000000 */
[----:B------:R-:W-:Y:S01]  /*40b50*/  IMAD.MOV.U32 R5, RZ, RZ, R10 ;  /* 0x000000ffff057224 */ /* 0x000fe200078e000a */
[----:B------:R-:W3:Y:S04]  /*40b60*/  LDL.LU R11, [R1+0x298] ;  /* 0x00029800010b7983 */ /* 0x000ee80000300800 */
[----:B--2---:R-:W2:Y:S04]  /*40b70*/  LDL.LU R10, [R1+0x29c] ;  /* 0x00029c00010a7983 */ /* 0x004ea80000300800 */
[----:B------:R1:W-:Y:S04]  /*40b80*/  LDGSTS.E [R249+-0x7fe04], desc[UR22][R4.64], P4 ;  /* 0x801fc00004f97fae */ /* 0x0003e8000a1a1016 */
[----:B------:R-:W2:Y:S04]  /*40b90*/  LDL.LU R16, [R1+0x2d8] ;  /* 0x0002d80001107983 */ /* 0x000ea80000300800 */
[----:B------:R-:W2:Y:S01]  /*40ba0*/  LDL.LU R12, [R1+0x2dc] ;  /* 0x0002dc00010c7983 */ /* 0x000ea20000300800 */
[----:B-1----:R-:W-:Y:S01]  /*40bb0*/  IMAD R4, R250, -0x80, R8 ;  /* 0xffffff80fa047824 */ /* 0x002fe200078e0208 */
[----:B------:R-:W-:-:S02]  /*40bc0*/  UIADD3 UR14, UPT, UPT, UR14, 0x1, URZ ;  /* 0x000000010e0e7890 */ /* 0x000fc4000fffe0ff */
[----:B------:R-:W2:Y:S02]  /*40bd0*/  LDL.LU R14, [R1+0x31c] ;  /* 0x00031c00010e7983 */ /* 0x000ea40000300800 */
[----:B------:R-:W-:Y:S01]  /*40be0*/  ISETP.GE.AND P4, PT, R133, R4, PT ;  /* 0x000000048500720c */ /* 0x000fe20003f86270 */
[----:B------:R-:W-:Y:S01]  /*40bf0*/  UISETP.GT.AND UP1, UPT, UR14, 0x3, UPT ;  /* 0x000000030e00788c */ /* 0x000fe2000bf24270 */
[----:B------:R-:W2:Y:S02]  /*40c00*/  LDL.LU R8, [R1+0x35c] ;  /* 0x00035c0001087983 */ /* 0x000ea40000300800 */
[----:B------:R-:W-:Y:S01]  /*40c10*/  SEL R4, RZ, 0x4, P4 ;  /* 0x00000004ff047807 */ /* 0x000fe20002000000 */
[----:B------:R-:W-:Y:S01]  /*40c20*/  USEL UR14, UR14, URZ, !UP1 ;  /* 0x000000ff0e0e7287 */ /* 0x000fe2000c800000 */
[----:B------:R-:W0:Y:S02]  /*40c30*/  LDGDEPBAR ;  /* 0x00000000000079af */ /* 0x000e240000000000 */
[----:B------:R-:W-:Y:S01]  /*40c40*/  SEL R4, R4, RZ, !P2 ;  /* 0x000000ff04047207 */ /* 0x000fe20005000000 */
[----:B------:R-:W-:-:S03]  /*40c50*/  ULEA UR5, UR14, UR9, 0x11 ;  /* 0x000000090e057291 */ /* 0x000fc6000f8e88ff */
[----:B------:R-:W-:-:S03]  /*40c60*/  ISETP.NE.U32.AND P2, PT, R4, RZ, PT ;  /* 0x000000ff0400720c */ /* 0x000fc60003f45070 */
[----:B------:R-:W-:Y:S01]  /*40c70*/  VIADD R6, R132, UR5 ;  /* 0x0000000584067c36 */ /* 0x000fe20008000000 */
[----:B-----5:R-:W-:-:S04]  /*40c80*/  IADD3 R13, P4, PT, R13, R134, RZ ;  /* 0x000000860d0d7210 */ /* 0x020fc80007f9e0ff */
[----:B----4-:R-:W-:Y:S02]  /*40c90*/  IADD3.X R15, PT, PT, R15, R135, RZ, P4, !PT ;  /* 0x000000870f0f7210 */ /* 0x010fe400027fe4ff */
[----:B------:R-:W-:Y:S01]  /*40ca0*/  IADD3 R19, P5, PT, R19, R134, RZ ;  /* 0x0000008613137210 */ /* 0x000fe20007fbe0ff */
[----:B------:R-:W-:Y:S04]  /*40cb0*/  STL [R1+0x19c], R13 ;  /* 0x00019c0d01007387 */ /* 0x000fe80000100800 */
[----:B------:R-:W-:Y:S01]  /*40cc0*/  IMAD.X R20, R20, 0x1, R135, P5 ;  /* 0x0000000114147824 */ /* 0x000fe200028e0687 */
[----:B------:R1:W-:Y:S01]  /*40cd0*/  STL [R1+0x198], R15 ;  /* 0x0001980f01007387 */ /* 0x0003e20000100800 */
[----:B------:R-:W-:-:S03]  /*40ce0*/  IMAD.MOV.U32 R5, RZ, RZ, R15 ;  /* 0x000000ffff057224 */ /* 0x000fc600078e000f */
[----:B------:R-:W-:Y:S04]  /*40cf0*/  STL [R1+0x1dc], R19 ;  /* 0x0001dc1301007387 */ /* 0x000fe80000100800 */
[----:B------:R-:W-:Y:S04]  /*40d00*/  STL [R1+0x1d8], R20 ;  /* 0x0001d81401007387 */ /* 0x000fe80000100800 */
[----:B-1----:R-:W4:Y:S01]  /*40d10*/  LDL.LU R15, [R1+0x318] ;  /* 0x00031800010f7983 */ /* 0x002f220000300800 */
[----:B------:R-:W-:-:S03]  /*40d20*/  IMAD.MOV.U32 R4, RZ, RZ, R13 ;  /* 0x000000ffff047224 */ /* 0x000fc600078e000d */
[----:B------:R-:W5:Y:S04]  /*40d30*/  LDL.LU R13, [R1+0x358] ;  /* 0x00035800010d7983 */ /* 0x000f680000300800 */
[----:B------:R1:W-:Y:S02]  /*40d40*/  LDGSTS.E [R6], desc[UR22][R4.64], P2 ;  /* 0x0000000004067fae */ /* 0x0003e400091a1016 */
[----:B-1----:R-:W-:Y:S01]  /*40d50*/  MOV R4, R19 ;  /* 0x0000001300047202 */ /* 0x002fe20000000f00 */
[----:B------:R-:W-:-:S05]  /*40d60*/  IMAD.MOV.U32 R5, RZ, RZ, R20 ;  /* 0x000000ffff057224 */ /* 0x000fca00078e0014 */
[----:B------:R1:W-:Y:S01]  /*40d70*/  LDGSTS.E [R6+0x400], desc[UR22][R4.64], P2 ;  /* 0x0040000004067fae */ /* 0x0003e200091a1016 */
[-C--:B---3--:R-:W-:Y:S02]  /*40d80*/  IADD3 R7, P4, PT, R7, R134.reuse, RZ ;  /* 0x0000008607077210 */ /* 0x088fe40007f9e0ff */
[----:B------:R-:W-:-:S03]  /*40d90*/  IADD3 R9, P5, PT, R9, R134, RZ ;  /* 0x0000008609097210 */ /* 0x000fc60007fbe0ff */
[----:B------:R-:W-:Y:S01]  /*40da0*/  IMAD.X R17, R17, 0x1, R135, P4 ;  /* 0x0000000111117824 */ /* 0x000fe200020e0687 */
[----:B------:R-:W-:Y:S01]  /*40db0*/  STL [R1+0x21c], R7 ;  /* 0x00021c0701007387 */ /* 0x000fe20000100800 */
[----:B-1----:R-:W-:Y:S02]  /*40dc0*/  IMAD.MOV.U32 R4, RZ, RZ, R7 ;  /* 0x000000ffff047224 */ /* 0x002fe400078e0007 */
[----:B------:R-:W-:Y:S01]  /*40dd0*/  IMAD.X R18, R18, 0x1, R135, P5 ;  /* 0x0000000112127824 */ /* 0x000fe200028e0687 */
[----:B------:R-:W-:Y:S01]  /*40de0*/  MOV R5, R17 ;  /* 0x0000001100057202 */ /* 0x000fe20000000f00 */
[----:B------:R1:W-:Y:S04]  /*40df0*/  STL [R1+0x218], R17 ;  /* 0x0002181101007387 */ /* 0x0003e80000100800 */
[----:B------:R-:W-:Y:S04]  /*40e00*/  STL [R1+0x25c], R9 ;  /* 0x00025c0901007387 */ /* 0x000fe80000100800 */
[----:B------:R3:W-:Y:S04]  /*40e10*/  LDGSTS.E [R6+0x800], desc[UR22][R4.64], P2 ;  /* 0x0080000004067fae */ /* 0x0007e800091a1016 */
[----:B-1----:R-:W5:Y:S04]  /*40e20*/  LDL.LU R17, [R1+0x39c] ;  /* 0x00039c0001117983 */ /* 0x002f680000300800 */
[----:B------:R1:W-:Y:S04]  /*40e30*/  STL [R1+0x258], R18 ;  /* 0x0002581201007387 */ /* 0x0003e80000100800 */
[----:B------:R-:W5:Y:S01]  /*40e40*/  LDL.LU R7, [R1+0x3dc] ;  /* 0x0003dc0001077983 */ /* 0x000f620000300800 */
[----:B---3--:R-:W-:-:S03]  /*40e50*/  IMAD.MOV.U32 R5, RZ, RZ, R18 ;  /* 0x000000ffff057224 */ /* 0x008fc600078e0012 */
[----:B-1----:R-:W3:Y:S01]  /*40e60*/  LDL.LU R18, [R1+0x398] ;  /* 0x0003980001127983 */ /* 0x002ee20000300800 */
[----:B------:R-:W-:-:S03]  /*40e70*/  IMAD.MOV.U32 R4, RZ, RZ, R9 ;  /* 0x000000ffff047224 */ /* 0x000fc600078e0009 */
[----:B------:R-:W3:Y:S01]  /*40e80*/  LDL.LU R9, [R1+0x3d8] ;  /* 0x0003d80001097983 */ /* 0x000ee20000300800 */
[-C--:B--2---:R-:W-:Y:S02]  /*40e90*/  IADD3 R10, P4, PT, R10, R134.reuse, RZ ;  /* 0x000000860a0a7210 */ /* 0x084fe40007f9e0ff */
[----:B------:R-:W-:Y:S01]  /*40ea0*/  IADD3 R12, P5, PT, R12, R134, RZ ;  /* 0x000000860c0c7210 */ /* 0x000fe20007fbe0ff */
[----:B------:R1:W-:Y:S02]  /*40eb0*/  LDGSTS.E [R6+0xc00], desc[UR22][R4.64], P2 ;  /* 0x00c0000004067fae */ /* 0x0003e400091a1016 */
[--C-:B------:R-:W-:Y:S02]  /*40ec0*/  IMAD.X R11, R11, 0x1, R135.reuse, P4 ;  /* 0x000000010b0b7824 */ /* 0x100fe400020e0687 */
[----:B------:R2:W-:Y:S01]  /*40ed0*/  STL [R1+0x29c], R10 ;  /* 0x00029c0a01007387 */ /* 0x0005e20000100800 */
[----:B------:R-:W-:-:S03]  /*40ee0*/  IMAD.X R16, R16, 0x1, R135, P5 ;  /* 0x0000000110107824 */ /* 0x000fc600028e0687 */
[----:B------:R2:W-:Y:S01]  /*40ef0*/  STL [R1+0x298], R11 ;  /* 0x0002980b01007387 */ /* 0x0005e20000100800 */
[----:B-1----:R-:W-:Y:S01]  /*40f00*/  MOV R4, R10 ;  /* 0x0000000a00047202 */ /* 0x002fe20000000f00 */
[----:B------:R-:W-:Y:S02]  /*40f10*/  IMAD.MOV.U32 R5, RZ, RZ, R11 ;  /* 0x000000ffff057224 */ /* 0x000fe400078e000b */
[----:B------:R-:W-:Y:S04]  /*40f20*/  STL [R1+0x2dc], R12 ;  /* 0x0002dc0c01007387 */ /* 0x000fe80000100800 */
[----:B--2---:R-:W2:Y:S04]  /*40f30*/  LDL.LU R10, [R1+0x41c] ;  /* 0x00041c00010a7983 */ /* 0x004ea80000300800 */
[----:B------:R1:W-:Y:S04]  /*40f40*/  STL [R1+0x2d8], R16 ;  /* 0x0002d81001007387 */ /* 0x0003e80000100800 */
[----:B------:R1:W-:Y:S01]  /*40f50*/  LDGSTS.E [R6+0x1000], desc[UR22][R4.64], P2 ;  /* 0x0100000004067fae */ /* 0x0003e200091a1016 */
[----:B------:R-:W-:-:S03]  /*40f60*/  IADD3 R14, P4, PT, R14, R134, RZ ;  /* 0x000000860e0e7210 */ /* 0x000fc60007f9e0ff */
[----:B------:R-:W2:Y:S01]  /*40f70*/  LDL.LU R11, [R1+0x45c] ;  /* 0x00045c00010b7983 */ /* 0x000ea20000300800 */
[----:B-1----:R-:W-:-:S03]  /*40f80*/  IMAD.MOV.U32 R5, RZ, RZ, R16 ;  /* 0x000000ffff057224 */ /* 0x002fc600078e0010 */
[----:B------:R-:W2:Y:S01]  /*40f90*/  LDL.LU R16, [R1+0x418] ;  /* 0x0004180001107983 */ /* 0x000ea20000300800 */
[----:B------:R-:W-:Y:S01]  /*40fa0*/  IMAD.MOV.U32 R4, RZ, RZ, R12 ;  /* 0x000000ffff047224 */ /* 0x000fe200078e000c */
[----:B------:R-:W-:Y:S02]  /*40fb0*/  IADD3 R8, P5, PT, R8, R134, RZ ;  /* 0x0000008608087210 */ /* 0x000fe40007fbe0ff */
[----:B------:R-:W2:Y:S04]  /*40fc0*/  LDL.LU R12, [R1+0x458] ;  /* 0x00045800010c7983 */ /* 0x000ea80000300800 */
[----:B------:R1:W-:Y:S04]  /*40fd0*/  STL [R1+0x31c], R14 ;  /* 0x00031c0e01007387 */ /* 0x0003e80000100800 */
[----:B------:R1:W-:Y:S02]  /*40fe0*/  LDGSTS.E [R6+0x1400], desc[UR22][R4.64], P2 ;  /* 0x0140000004067fae */ /* 0x0003e400091a1016 */
[----:B-1----:R-:W-:-:S02]  /*40ff0*/  IMAD.MOV.U32 R4, RZ, RZ, R14 ;  /* 0x000000ffff047224 */ /* 0x002fc400078e000e */
[----:B----4-:R-:W-:Y:S01]  /*41000*/  IMAD.X R15, R15, 0x1, R135, P4 ;  /* 0x000000010f0f7824 */ /* 0x010fe200020e0687 */
[----:B-----5:R-:W-:-:S04]  /*41010*/  IADD3.X R13, PT, PT, R13, R135, RZ, P5, !PT ;  /* 0x000000870d0d7210 */ /* 0x020fc80002ffe4ff */
[----:B------:R1:W-:Y:S04]  /*41020*/  STL [R1+0x318], R15 ;  /* 0x0003180f01007387 */ /* 0x0003e80000100800 */
[----:B------:R4:W-:Y:S04]  /*41030*/  STL [R1+0x35c], R8 ;  /* 0x00035c0801007387 */ /* 0x0009e80000100800 */
[----:B------:R-:W5:Y:S01]  /*41040*/  LDL.LU R14, [R1+0x49c] ;  /* 0x00049c00010e7983 */ /* 0x000f620000300800 */
[----:B------:R-:W-:-:S03]  /*41050*/  IMAD.MOV.U32 R5, RZ, RZ, R15 ;  /* 0x000000ffff057224 */ /* 0x000fc600078e000f */
[----:B------:R4:W-:Y:S04]  /*41060*/  STL [R1+0x358], R13 ;  /* 0x0003580d01007387 */ /* 0x0009e80000100800 */
[----:B------:R-:W5:Y:S04]  /*41070*/  LDL.LU R19, [R1+0x4dc] ;  /* 0x0004dc0001137983 */ /* 0x000f680000300800 */
[----:B-1----:R-:W5:Y:S04]  /*41080*/  LDL.LU R15, [R1+0x498] ;  /* 0x00049800010f7983 */ /* 0x002f680000300800 */
[----:B------:R-:W5:Y:S04]  /*41090*/  LDL.LU R20, [R1+0x4d8] ;  /* 0x0004d80001147983 */ /* 0x000f680000300800 */
[----:B------:R1:W-:Y:S02]  /*410a0*/  LDGSTS.E [R6+0x1800], desc[UR22][R4.64], P2 ;  /* 0x0180000004067fae */ /* 0x0003e400091a1016 */
[----:B-1----:R-:W-:-:S02]  /*410b0*/  IMAD.MOV.U32 R4, RZ, RZ, R8 ;  /* 0x000000ffff047224 */ /* 0x002fc400078e0008 */
[----:B------:R-:W-:Y:S01]  /*410c0*/  IMAD.MOV.U32 R5, RZ, RZ, R13 ;  /* 0x000000ffff057224 */ /* 0x000fe200078e000d */
[----:B----4-:R-:W4:Y:S04]  /*410d0*/  LDL.LU R8, [R1+0x51c] ;  /* 0x00051c0001087983 */ /* 0x010f280000300800 */
[----:B------:R-:W4:Y:S04]  /*410e0*/  LDL.LU R13, [R1+0x55c] ;  /* 0x00055c00010d7983 */ /* 0x000f280000300800 */
[----:B------:R1:W-:Y:S01]  /*410f0*/  LDGSTS.E [R6+0x1c00], desc[UR22][R4.64], P2 ;  /* 0x01c0000004067fae */ /* 0x0003e200091a1016 */
[----:B------:R-:W-:-:S05]  /*41100*/  IADD3 R17, P4, PT, R17, R134, RZ ;  /* 0x0000008611117210 */ /* 0x000fca0007f9e0ff */
[----:B------:R3:W-:Y:S01]  /*41110*/  STL [R1+0x39c], R17 ;  /* 0x00039c1101007387 */ /* 0x0007e20000100800 */
[----:B------:R-:W-:Y:S02]  /*41120*/  IADD3 R7, P5, PT, R7, R134, RZ ;  /* 0x0000008607077210 */ /* 0x000fe40007fbe0ff */
[----:B---3--:R-:W-:Y:S01]  /*41130*/  IADD3.X R18, PT, PT, R18, R135, RZ, P4, !PT ;  /* 0x0000008712127210 */ /* 0x008fe200027fe4ff */
[----:B-1----:R-:W-:Y:S02]  /*41140*/  IMAD.MOV.U32 R4, RZ, RZ, R17 ;  /* 0x000000ffff047224 */ /* 0x002fe400078e0011 */
[----:B------:R-:W-:Y:S02]  /*41150*/  IMAD.X R9, R9, 0x1, R135, P5 ;  /* 0x0000000109097824 */ /* 0x000fe400028e0687 */
[----:B------:R1:W-:Y:S04]  /*41160*/  STL [R1+0x398], R18 ;  /* 0x0003981201007387 */ /* 0x0003e80000100800 */
[----:B------:R3:W-:Y:S04]  /*41170*/  STL [R1+0x3dc], R7 ;  /* 0x0003dc0701007387 */ /* 0x0007e80000100800 */
[----:B------:R-:W4:Y:S01]  /*41180*/  LDL.LU R17, [R1+0x518] ;  /* 0x0005180001117983 */ /* 0x000f220000300800 */
[----:B------:R-:W-:-:S03]  /*41190*/  IMAD.MOV.U32 R5, RZ, RZ, R18 ;  /* 0x000000ffff057224 */ /* 0x000fc600078e0012 */
[----:B------:R2:W-:Y:S04]  /*411a0*/  STL [R1+0x3d8], R9 ;  /* 0x0003d80901007387 */ /* 0x0005e80000100800 */
[----:B-1----:R-:W4:Y:S04]  /*411b0*/  LDL.LU R18, [R1+0x558] ;  /* 0x0005580001127983 */ /* 0x002f280000300800 */
[----:B------:R1:W-:Y:S01]  /*411c0*/  LDGSTS.E [R6+0x2000], desc[UR22][R4.64], P2 ;  /* 0x0200000004067fae */ /* 0x0003e200091a1016 */
[-C--:B--2---:R-:W-:Y:S01]  /*411d0*/  IADD3 R10, P4, PT, R10, R134.reuse, RZ ;  /* 0x000000860a0a7210 */ /* 0x084fe20007f9e0ff */
[----:B-1----:R-:W-:Y:S01]  /*411e0*/  IMAD.MOV.U32 R4, RZ, RZ, R7 ;  /* 0x000000ffff047224 */ /* 0x002fe200078e0007 */
[----:B------:R-:W-:Y:S01]  /*411f0*/  MOV R5, R9 ;  /* 0x0000000900057202 */ /* 0x000fe20000000f00 */
[----:B---3--:R-:W2:Y:S01]  /*41200*/  LDL.LU R7, [R1+0x59c] ;  /* 0x00059c0001077983 */ /* 0x008ea20000300800 */
[----:B------:R-:W-:-:S03]  /*41210*/  IADD3 R11, P5, PT, R11, R134, RZ ;  /* 0x000000860b0b7210 */ /* 0x000fc60007fbe0ff */
[----:B------:R-:W3:Y:S01]  /*41220*/  LDL.LU R9, [R1+0x5dc] ;  /* 0x0005dc0001097983 */ /* 0x000ee20000300800 */
[----:B------:R-:W-:-:S03]  /*41230*/  IMAD.X R16, R16, 0x1, R135, P4 ;  /* 0x0000000110107824 */ /* 0x000fc600020e0687 */
[----:B------:R1:W-:Y:S01]  /*41240*/  STL [R1+0x41c], R10 ;  /* 0x00041c0a01007387 */ /* 0x0003e20000100800 */
[----:B------:R-:W-:-:S03]  /*41250*/  IMAD.X R12, R12, 0x1, R135, P5 ;  /* 0x000000010c0c7824 */ /* 0x000fc600028e0687 */
[----:B------:R1:W-:Y:S04]  /*41260*/  LDGSTS.E [R6+0x2400], desc[UR22][R4.64], P2 ;  /* 0x0240000004067fae */ /* 0x0003e800091a1016 */
[----:B------:R1:W-:Y:S04]  /*41270*/  STL [R1+0x418], R16 ;  /* 0x0004181001007387 */ /* 0x0003e80000100800 */
[----:B------:R1:W-:Y:S02]  /*41280*/  STL [R1+0x45c], R11 ;  /* 0x00045c0b01007387 */ /* 0x0003e40000100800 */
[----:B-1----:R-:W-:-:S02]  /*41290*/  IMAD.MOV.U32 R4, RZ, RZ, R10 ;  /* 0x000000ffff047224 */ /* 0x002fc400078e000a */
[----:B------:R-:W3:Y:S01]  /*412a0*/  LDL.LU R10, [R1+0x598] ;  /* 0x00059800010a7983 */ /* 0x000ee20000300800 */
[----:B------:R-:W-:-:S03]  /*412b0*/  IMAD.MOV.U32 R5, RZ, RZ, R16 ;  /* 0x000000ffff057224 */ /* 0x000fc600078e0010 */
[----:B------:R1:W-:Y:S04]  /*412c0*/  STL [R1+0x458], R12 ;  /* 0x0004580c01007387 */ /* 0x0003e80000100800 */
[----:B------:R-:W3:Y:S04]  /*412d0*/  LDL.LU R16, [R1+0x5d8] ;  /* 0x0005d80001107983 */ /* 0x000ee80000300800 */
[----:B------:R1:W-:Y:S02]  /*412e0*/  LDGSTS.E [R6+0x2800], desc[UR22][R4.64], P2 ;  /* 0x0280000004067fae */ /* 0x0003e400091a1016 */
[----:B-1----:R-:W-:Y:S01]  /*412f0*/  MOV R4, R11 ;  /* 0x0000000b00047202 */ /* 0x002fe20000000f00 */
[----:B------:R-:W-:Y:S01]  /*41300*/  IMAD.MOV.U32 R5, RZ, RZ, R12 ;  /* 0x000000ffff057224 */ /* 0x000fe200078e000c */
[----:B------:R-:W3:Y:S04]  /*41310*/  LDL.LU R11, [R1+0x61c] ;  /* 0x00061c00010b7983 */ /* 0x000ee80000300800 */
[----:B------:R-:W3:Y:S04]  /*41320*/  LDL.LU R12, [R1+0x65c] ;  /* 0x00065c00010c7983 */ /* 0x000ee80000300800 */
[----:B------:R1:W-:Y:S01]  /*41330*/  LDGSTS.E [R6+0x2c00], desc[UR22][R4.64], P2 ;  /* 0x02c0000004067fae */ /* 0x0003e200091a1016 */
[----:B-----5:R-:W-:-:S05]  /*41340*/  IADD3 R14, P4, PT, R14, R134, RZ ;  /* 0x000000860e0e7210 */ /* 0x020fca0007f9e0ff */
[----:B------:R-:W-:Y:S01]  /*41350*/  STL [R1+0x49c], R14 ;  /* 0x00049c0e01007387 */ /* 0x000fe20000100800 */
[----:B------:R-:W-:Y:S01]  /*41360*/  IADD3 R19, P5, PT, R19, R134, RZ ;  /* 0x0000008613137210 */ /* 0x000fe20007fbe0ff */
[----:B------:R-:W-:-:S04]  /*41370*/  IMAD.X R15, R15, 0x1, R135, P4 ;  /* 0x000000010f0f7824 */ /* 0x000fc800020e0687 */
[----:B------:R-:W-:Y:S01]  /*41380*/  IMAD.X R20, R20, 0x1, R135, P5 ;  /* 0x0000000114147824 */ /* 0x000fe200028e0687 */
[----:B------:R5:W-:Y:S01]  /*41390*/  STL [R1+0x498], R15 ;  /* 0x0004980f01007387 */ /* 0x000be20000100800 */
[----:B-1----:R-:W-:-:S03]  /*413a0*/  MOV R5, R15 ;  /* 0x0000000f00057202 */ /* 0x002fc60000000f00 */
[----:B------:R-:W-:Y:S01]  /*413b0*/  STL [R1+0x4dc], R19 ;  /* 0x0004dc1301007387 */ /* 0x000fe20000100800 */
[----:B------:R-:W-:-:S03]  /*413c0*/  IMAD.MOV.U32 R4, RZ, RZ, R14 ;  /* 0x000000ffff047224 */ /* 0x000fc600078e000e */
[----:B-----5:R-:W5:Y:S04]  /*413d0*/  LDL.LU R15, [R1+0x618] ;  /* 0x00061800010f7983 */ /* 0x020f680000300800 */
[----:B------:R-:W-:Y:S04]  /*413e0*/  STL [R1+0x4d8], R20 ;  /* 0x0004d81401007387 */ /* 0x000fe80000100800 */
[----:B------:R-:W5:Y:S01]  /*413f0*/  LDL.LU R14, [R1+0x658] ;  /* 0x00065800010e7983 */ /* 0x000f620000300800 */
[----:B----4-:R-:W-:-:S03]  /*41400*/  IADD3 R8, P4, PT, R8, R134, RZ ;  /* 0x0000008608087210 */ /* 0x010fc60007f9e0ff */
[----:B------:R1:W-:Y:S01]  /*41410*/  LDGSTS.E [R6+0x3000], desc[UR22][R4.64], P2 ;  /* 0x0300000004067fae */ /* 0x0003e200091a1016 */
[----:B------:R-:W-:-:S03]  /*41420*/  IADD3 R13, P5, PT, R13, R134, RZ ;  /* 0x000000860d0d7210 */ /* 0x000fc60007fbe0ff */
[----:B------:R-:W-:Y:S01]  /*41430*/  STL [R1+0x51c], R8 ;  /* 0x00051c0801007387 */ /* 0x000fe20000100800 */
[----:B-1----:R-:W-:Y:S02]  /*41440*/  IMAD.MOV.U32 R4, RZ, RZ, R19 ;  /* 0x000000ffff047224 */ /* 0x002fe400078e0013 */
[----:B------:R-:W-:-:S05]  /*41450*/  IMAD.MOV.U32 R5, RZ, RZ, R20 ;  /* 0x000000ffff057224 */ /* 0x000fca00078e0014 */
[----:B------:R1:W-:Y:S02]  /*41460*/  LDGSTS.E [R6+0x3400], desc[UR22][R4.64], P2 ;  /* 0x0340000004067fae */ /* 0x0003e400091a1016 */
[----:B-1----:R-:W-:Y:S01]  /*41470*/  MOV R4, R8 ;  /* 0x0000000800047202 */ /* 0x002fe20000000f00 */
[----:B------:R-:W-:-:S04]  /*41480*/  IMAD.X R17, R17, 0x1, R135, P4 ;  /* 0x0000000111117824 */ /* 0x000fc800020e0687 */
[----:B------:R-:W-:Y:S01]  /*41490*/  IMAD.MOV.U32 R5, RZ, RZ, R17 ;  /* 0x000000ffff057224 */ /* 0x000fe200078e0011 */
[----:B------:R1:W-:Y:S01]  /*414a0*/  STL [R1+0x518], R17 ;  /* 0x0005181101007387 */ /* 0x0003e20000100800 */
[----:B------:R-:W-:-:S03]  /*414b0*/  IMAD.X R18, R18, 0x1, R135, P5 ;  /* 0x0000000112127824 */ /* 0x000fc600028e0687 */
[----:B------:R-:W-:Y:S04]  /*414c0*/  STL [R1+0x55c], R13 ;  /* 0x00055c0d01007387 */ /* 0x000fe80000100800 */
[----:B------:R4:W-:Y:S04]  /*414d0*/  LDGSTS.E [R6+0x3800], desc[UR22][R4.64], P2 ;  /* 0x0380000004067fae */ /* 0x0009e800091a1016 */
[----:B-1----:R-:W5:Y:S04]  /*414e0*/  LDL.LU R17, [R1+0x69c] ;  /* 0x00069c0001117983 */ /* 0x002f680000300800 */
[----:B------:R1:W-:Y:S04]  /*414f0*/  STL [R1+0x558], R18 ;  /* 0x0005581201007387 */ /* 0x0003e80000100800 */
[----:B------:R-:W5:Y:S01]  /*41500*/  LDL.LU R8, [R1+0x6dc] ;  /* 0x0006dc0001087983 */ /* 0x000f620000300800 */
[----:B----4-:R-:W-:-:S03]  /*41510*/  IMAD.MOV.U32 R5, RZ, RZ, R18 ;  /* 0x000000ffff057224 */ /* 0x010fc600078e0012 */
[----:B-1----:R-:W4:Y:S01]  /*41520*/  LDL.LU R18, [R1+0x698] ;  /* 0x0006980001127983 */ /* 0x002f220000300800 */
[----:B------:R-:W-:-:S03]  /*41530*/  IMAD.MOV.U32 R4, RZ, RZ, R13 ;  /* 0x000000ffff047224 */ /* 0x000fc600078e000d */
[----:B------:R-:W4:Y:S01]  /*41540*/  LDL.LU R13, [R1+0x6d8] ;  /* 0x0006d800010d7983 */ /* 0x000f220000300800 */
[-C--:B--2---:R-:W-:Y:S02]  /*41550*/  IADD3 R7, P4, PT, R7, R134.reuse, RZ ;  /* 0x0000008607077210 */ /* 0x084fe40007f9e0ff */
[----:B---3--:R-:W-:Y:S01]  /*41560*/  IADD3 R9, P5, PT, R9, R134, RZ ;  /* 0x0000008609097210 */ /* 0x008fe20007fbe0ff */
[----:B------:R1:W-:Y:S04]  /*41570*/  LDGSTS.E [R6+0x3c00], desc[UR22][R4.64], P2 ;  /* 0x03c0000004067fae */ /* 0x0003e800091a1016 */
[----:B------:R-:W-:Y:S01]  /*41580*/  STL [R1+0x59c], R7 ;  /* 0x00059c0701007387 */ /* 0x000fe20000100800 */
[----:B------:R-:W-:Y:S02]  /*41590*/  IMAD.X R10, R10, 0x1, R135, P4 ;  /* 0x000000010a0a7824 */ /* 0x000fe400020e0687 */
[----:B-1----:R-:W-:-:S02]  /*415a0*/  IMAD.MOV.U32 R4, RZ, RZ, R7 ;  /* 0x000000ffff047224 */ /* 0x002fc400078e0007 */
[----:B------:R-:W-:Y:S01]  /*415b0*/  IMAD.MOV.U32 R5, RZ, RZ, R10 ;  /* 0x000000ffff057224 */ /* 0x000fe200078e000a */
[----:B------:R1:W-:Y:S01]  /*415c0*/  STL [R1+0x598], R10 ;  /* 0x0005980a01007387 */ /* 0x0003e20000100800 */
[----:B------:R-:W-:-:S03]  /*415d0*/  IADD3.X R16, PT, PT, R16, R135, RZ, P5, !PT ;  /* 0x0000008710107210 */ /* 0x000fc60002ffe4ff */
[----:B------:R-:W-:Y:S04]  /*415e0*/  STL [R1+0x5dc], R9 ;  /* 0x0005dc0901007387 */ /* 0x000fe80000100800 */
[----:B------:R2:W-:Y:S04]  /*415f0*/  LDGSTS.E [R6+0x4000], desc[UR22][R4.64], P2 ;  /* 0x0400000004067fae */ /* 0x0005e800091a1016 */
[----:B-1----:R-:W3:Y:S04]  /*41600*/  LDL.LU R10, [R1+0x71c] ;  /* 0x00071c00010a7983 */ /* 0x002ee80000300800 */
[----:B------:R1:W-:Y:S04]  /*41610*/  STL [R1+0x5d8], R16 ;  /* 0x0005d81001007387 */ /* 0x0003e80000100800 */
[----:B------:R-:W3:Y:S01]  /*41620*/  LDL.LU R7, [R1+0x75c] ;  /* 0x00075c0001077983 */ /* 0x000ee20000300800 */
[----:B--2---:R-:W-:Y:S01]  /*41630*/  IMAD.MOV.U32 R5, RZ, RZ, R16 ;  /* 0x000000ffff057224 */ /* 0x004fe200078e0010 */
[----:B------:R-:W-:-:S02]  /*41640*/  IADD3 R11, P4, PT, R11, R134, RZ ;  /* 0x000000860b0b7210 */ /* 0x000fc40007f9e0ff */
[----:B-1----:R-:W2:Y:S01]  /*41650*/  LDL.LU R16, [R1+0x718] ;  /* 0x0007180001107983 */ /* 0x002ea20000300800 */
[----:B------:R-:W-:Y:S01]  /*41660*/  IMAD.MOV.U32 R4, RZ, RZ, R9 ;  /* 0x000000ffff047224 */ /* 0x000fe200078e0009 */
[----:B------:R-:W-:Y:S02]  /*41670*/  IADD3 R12, P5, PT, R12, R134, RZ ;  /* 0x000000860c0c7210 */ /* 0x000fe40007fbe0ff */
[----:B------:R-:W2:Y:S04]  /*41680*/  LDL.LU R9, [R1+0x758] ;  /* 0x0007580001097983 */ /* 0x000ea80000300800 */
[----:B------:R1:W-:Y:S04]  /*41690*/  LDGSTS.E [R6+0x4400], desc[UR22][R4.64], P2 ;  /* 0x0440000004067fae */ /* 0x0003e800091a1016 */
[----:B------:R5:W-:Y:S01]  /*416a0*/  STL [R1+0x61c], R11 ;  /* 0x00061c0b01007387 */ /* 0x000be20000100800 */
[----:B-1----:R-:W-:Y:S01]  /*416b0*/  IMAD.MOV.U32 R4, RZ, RZ, R11 ;  /* 0x000000ffff047224 */ /* 0x002fe200078e000b */
[----:B-----5:R-:W-:-:S05]  /*416c0*/  IADD3.X R15, PT, PT, R15, R135, RZ, P4, !PT ;  /* 0x000000870f0f7210 */ /* 0x020fca00027fe4ff */
[----:B------:R-:W-:Y:S01]  /*416d0*/  STL [R1+0x618], R15 ;  /* 0x0006180f01007387 */ /* 0x000fe20000100800 */
[----:B------:R-:W-:Y:S02]  /*416e0*/  IMAD.MOV.U32 R5, RZ, RZ, R15 ;  /* 0x000000ffff057224 */ /* 0x000fe400078e000f */
[----:B------:R-:W-:Y:S01]  /*416f0*/  IMAD.X R14, R14, 0x1, R135, P5 ;  /* 0x000000010e0e7824 */ /* 0x000fe200028e0687 */
[----:B------:R1:W-:Y:S04]  /*41700*/  STL [R1+0x65c], R12 ;  /* 0x00065c0c01007387 */ /* 0x0003e80000100800 */
[----:B------:R-:W5:Y:S04]  /*41710*/  LDL.LU R11, [R1+0x79c] ;  /* 0x00079c00010b7983 */ /* 0x000f680000300800 */
[----:B------:R1:W-:Y:S04]  /*41720*/  STL [R1+0x658], R14 ;  /* 0x0006580e01007387 */ /* 0x0003e80000100800 */
[----:B------:R1:W-:Y:S04]  /*41730*/  LDGSTS.E [R6+0x4800], desc[UR22][R4.64], P2 ;  /* 0x0480000004067fae */ /* 0x0003e800091a1016 */
[----:B------:R-:W5:Y:S01]  /*41740*/  LDL.LU R19, [R1+0x7dc] ;  /* 0x0007dc0001137983 */ /* 0x000f620000300800 */
[----:B-1----:R-:W-:-:S03]  /*41750*/  IMAD.MOV.U32 R4, RZ, RZ, R12 ;  /* 0x000000ffff047224 */ /* 0x002fc600078e000c */
[----:B------:R-:W5:Y:S04]  /*41760*/  LDL.LU R12, [R1+0x798] ;  /* 0x00079800010c7983 */ /* 0x000f680000300800 */
[----:B------:R-:W5:Y:S01]  /*41770*/  LDL.LU R20, [R1+0x7d8] ;  /* 0x0007d80001147983 */ /* 0x000f620000300800 */
[----:B------:R-:W-:-:S03]  /*41780*/  MOV R5, R14 ;  /* 0x0000000e00057202 */ /* 0x000fc60000000f00 */
[----:B------:R-:W5:Y:S04]  /*41790*/  LDL.LU R14, [R1+0x81c] ;  /* 0x00081c00010e7983 */ /* 0x000f680000300800 */
[----:B------:R-:W5:Y:S04]  /*417a0*/  LDL.LU R15, [R1+0x85c] ;  /* 0x00085c00010f7983 */ /* 0x000f680000300800 */
[----:B------:R1:W-:Y:S01]  /*417b0*/  LDGSTS.E [R6+0x4c00], desc[UR22][R4.64], P2 ;  /* 0x04c0000004067fae */ /* 0x0003e200091a1016 */
[----:B------:R-:W-:-:S05]  /*417c0*/  IADD3 R17, P4, PT, R17, R134, RZ ;  /* 0x0000008611117210 */ /* 0x000fca0007f9e0ff */
[----:B------:R-:W-:Y:S01]  /*417d0*/  STL [R1+0x69c], R17 ;  /* 0x00069c1101007387 */ /* 0x000fe20000100800 */
[----:B------:R-:W-:Y:S01]  /*417e0*/  IADD3 R8, P5, PT, R8, R134, RZ ;  /* 0x0000008608087210 */ /* 0x000fe20007fbe0ff */
[----:B----4-:R-:W-:-:S04]  /*417f0*/  IMAD.X R18, R18, 0x1, R135, P4 ;  /* 0x0000000112127824 */ /* 0x010fc800020e0687 */
[----:B------:R-:W-:Y:S01]  /*41800*/  IMAD.X R13, R13, 0x1, R135, P5 ;  /* 0x000000010d0d7824 */ /* 0x000fe200028e0687 */
[----:B------:R4:W-:Y:S01]  /*41810*/  STL [R1+0x698], R18 ;  /* 0x0006981201007387 */ /* 0x0009e20000100800 */
[----:B-1----:R-:W-:-:S03]  /*41820*/  IMAD.MOV.U32 R5, RZ, RZ, R18 ;  /* 0x000000ffff057224 */ /* 0x002fc600078e0012 */
[----:B------:R1:W-:Y:S01]  /*41830*/  STL [R1+0x6dc], R8 ;  /* 0x0006dc0801007387 */ /* 0x0003e20000100800 */
[----:B------:R-:W-:-:S03]  /*41840*/  IMAD.MOV.U32 R4, RZ, RZ, R17 ;  /* 0x000000ffff047224 */ /* 0x000fc600078e0011 */
[----:B----4-:R-:W4:Y:S04]  /*41850*/  LDL.LU R18, [R1+0x818] ;  /* 0x0008180001127983 */ /* 0x010f280000300800 */
[----:B------:R1:W-:Y:S04]  /*41860*/  STL [R1+0x6d8], R13 ;  /* 0x0006d80d01007387 */ /* 0x0003e80000100800 */
[----:B------:R-:W4:Y:S04]  /*41870*/  LDL.LU R17, [R1+0x858] ;  /* 0x0008580001117983 */ /* 0x000f280000300800 */
[----:B------:R1:W-:Y:S01]  /*41880*/  LDGSTS.E [R6+0x5000], desc[UR22][R4.64], P2 ;  /* 0x0500000004067fae */ /* 0x0003e200091a1016 */
[----:B---3--:R-:W-:Y:S01]  /*41890*/  IADD3 R10, P4, PT, R10, R134, RZ ;  /* 0x000000860a0a7210 */ /* 0x008fe20007f9e0ff */
[----:B-1----:R-:W-:Y:S01]  /*418a0*/  IMAD.MOV.U32 R5, RZ, RZ, R13 ;  /* 0x000000ffff057224 */ /* 0x002fe200078e000d */
[----:B------:R-:W-:-:S02]  /*418b0*/  MOV R4, R8 ;  /* 0x0000000800047202 */ /* 0x000fc40000000f00 */
[----:B------:R-:W3:Y:S01]  /*418c0*/  LDL.LU R8, [R1+0x89c] ;  /* 0x00089c0001087983 */ /* 0x000ee20000300800 */
[----:B------:R-:W-:-:S03]  /*418d0*/  IADD3 R7, P5, PT, R7, R134, RZ ;  /* 0x0000008607077210 */ /* 0x000fc60007fbe0ff */
[----:B------:R-:W3:Y:S01]  /*418e0*/  LDL.LU R13, [R1+0x8dc] ;  /* 0x0008dc00010d7983 */ /* 0x000ee20000300800 */
[----:B--2---:R-:W-:-:S03]  /*418f0*/  IMAD.X R16, R16, 0x1, R135, P4 ;  /* 0x0000000110107824 */ /* 0x004fc600020e0687 */
[----:B------:R1:W-:Y:S01]  /*41900*/  STL [R1+0x71c], R10 ;  /* 0x00071c0a01007387 */ /* 0x0003e20000100800 */
[----:B------:R-:W-:-:S03]  /*41910*/  IMAD.X R9, R9, 0x1, R135, P5 ;  /* 0x0000000109097824 */ /* 0x000fc600028e0687 */
[----:B------:R2:W-:Y:S04]  /*41920*/  LDGSTS.E [R6+0x5400], desc[UR22][R4.64], P2 ;  /* 0x0540000004067fae */ /* 0x0005e800091a1016 */
[----:B------:R1:W-:Y:S04]  /*41930*/  STL [R1+0x718], R16 ;  /* 0x0007181001007387 */ /* 0x0003e80000100800 */
[----:B------:R-:W-:Y:S01]  /*41940*/  STL [R1+0x75c], R7 ;  /* 0x00075c0701007387 */ /* 0x000fe20000100800 */
[----:B--2---:R-:W-:-:S03]  /*41950*/  IMAD.MOV.U32 R4, RZ, RZ, R10 ;  /* 0x000000ffff047224 */ /* 0x004fc600078e000a */
[----:B-1----:R-:W2:Y:S01]  /*41960*/  LDL.LU R10, [R1+0x898] ;  /* 0x00089800010a7983 */ /* 0x002ea20000300800 */
[----:B------:R-:W-:-:S03]  /*41970*/  MOV R5, R16 ;  /* 0x0000001000057202 */ /* 0x000fc60000000f00 */
[----:B------:R1:W-:Y:S04]  /*41980*/  STL [R1+0x758], R9 ;  /* 0x0007580901007387 */ /* 0x0003e80000100800 */
[----:B------:R-:W2:Y:S04]  /*41990*/  LDL.LU R16, [R1+0x8d8] ;  /* 0x0008d80001107983 */ /* 0x000ea80000300800 */
[----:B------:R1:W-:Y:S02]  /*419a0*/  LDGSTS.E [R6+0x5800], desc[UR22][R4.64], P2 ;  /* 0x0580000004067fae */ /* 0x0003e400091a1016 */
[----:B-1----:R-:W-:-:S02]  /*419b0*/  IMAD.MOV.U32 R4, RZ, RZ, R7 ;  /* 0x000000ffff047224 */ /* 0x002fc400078e0007 */
[----:B------:R-:W-:Y:S02]  /*419c0*/  IMAD.MOV.U32 R5, RZ, RZ, R9 ;  /* 0x000000ffff057224 */ /* 0x000fe400078e0009 */
[----:B------:R-:W2:Y:S04]  /*419d0*/  LDL.LU R9, [R1+0x91c] ;  /* 0x00091c0001097983 */ /* 0x000ea80000300800 */
[----:B------:R-:W2:Y:S04]  /*419e0*/  LDL.LU R7, [R1+0x95c] ;  /* 0x00095c0001077983 */ /* 0x000ea80000300800 */
[----:B------:R1:W-:Y:S01]  /*419f0*/  LDGSTS.E [R6+0x5c00], desc[UR22][R4.64], P2 ;  /* 0x05c0000004067fae */ /* 0x0003e200091a1016 */
[----:B-----5:R-:W-:-:S05]  /*41a00*/  IADD3 R11, P4, PT, R11, R134, RZ ;  /* 0x000000860b0b7210 */ /* 0x020fca0007f9e0ff */
[----:B------:R-:W-:Y:S01]  /*41a10*/  STL [R1+0x79c], R11 ;  /* 0x00079c0b01007387 */ /* 0x000fe20000100800 */
[----:B------:R-:W-:Y:S01]  /*41a20*/  IADD3 R19, P5, PT, R19, R134, RZ ;  /* 0x0000008613137210 */ /* 0x000fe20007fbe0ff */
[----:B------:R-:W-:-:S04]  /*41a30*/  IMAD.X R12, R12, 0x1, R135, P4 ;  /* 0x000000010c0c7824 */ /* 0x000fc800020e0687 */
[----:B------:R-:W-:Y:S01]  /*41a40*/  IMAD.X R20, R20, 0x1, R135, P5 ;  /* 0x0000000114147824 */ /* 0x000fe200028e0687 */
[----:B------:R5:W-:Y:S01]  /*41a50*/  STL [R1+0x798], R12 ;  /* 0x0007980c01007387 */ /* 0x000be20000100800 */
[----:B-1----:R-:W-:-:S03]  /*41a60*/  IMAD.MOV.U32 R5, RZ, RZ, R12 ;  /* 0x000000ffff057224 */ /* 0x002fc600078e000c */
[----:B------:R-:W-:Y:S01]  /*41a70*/  STL [R1+0x7dc], R19 ;  /* 0x0007dc1301007387 */ /* 0x000fe20000100800 */
[----:B------:R-:W-:-:S03]  /*41a80*/  MOV R4, R11 ;  /* 0x0000000b00047202 */ /* 0x000fc60000000f00 */
[----:B-----5:R-:W5:Y:S04]  /*41a90*/  LDL.LU R12, [R1+0x918] ;  /* 0x00091800010c7983 */ /* 0x020f680000300800 */
[----:B------:R-:W-:Y:S04]  /*41aa0*/  STL [R1+0x7d8], R20 ;  /* 0x0007d81401007387 */ /* 0x000fe80000100800 */
[----:B------:R-:W5:Y:S01]  /*41ab0*/  LDL.LU R11, [R1+0x958] ;  /* 0x00095800010b7983 */ /* 0x000f620000300800 */
[----:B------:R-:W-:-:S03]  /*41ac0*/  IADD3 R14, P4, PT, R14, R134, RZ ;  /* 0x000000860e0e7210 */ /* 0x000fc60007f9e0ff */
[----:B------:R1:W-:Y:S01]  /*41ad0*/  LDGSTS.E [R6+0x6000], desc[UR22][R4.64], P2 ;  /* 0x0600000004067fae */ /* 0x0003e200091a1016 */
[----:B------:R-:W-:-:S03]  /*41ae0*/  IADD3 R15, P5, PT, R15, R134, RZ ;  /* 0x000000860f0f7210 */ /* 0x000fc60007fbe0ff */
[----:B------:R4:W-:Y:S01]  /*41af0*/  STL [R1+0x81c], R14 ;  /* 0x00081c0e01007387 */ /* 0x0009e20000100800 */
[----:B-1----:R-:W-:Y:S02]  /*41b00*/  IMAD.MOV.U32 R4, RZ, RZ, R19 ;  /* 0x000000ffff047224 */ /* 0x002fe400078e0013 */
[----:B------:R-:W-:-:S05]  /*41b10*/  IMAD.MOV.U32 R5, RZ, RZ, R20 ;  /* 0x000000ffff057224 */ /* 0x000fca00078e0014 */
[----:B------:R1:W-:Y:S02]  /*41b20*/  LDGSTS.E [R6+0x6400], desc[UR22][R4.64], P2 ;  /* 0x0640000004067fae */ /* 0x0003e400091a1016 */
[----:B-1----:R-:W-:Y:S02]  /*41b30*/  IMAD.MOV.U32 R4, RZ, RZ, R14 ;  /* 0x000000ffff047224 */ /* 0x002fe400078e000e */
[----:B----4-:R-:W-:-:S04]  /*41b40*/  IMAD.X R18, R18, 0x1, R135, P4 ;  /* 0x0000000112127824 */ /* 0x010fc800020e0687 */
[----:B------:R-:W-:Y:S01]  /*41b50*/  IMAD.MOV.U32 R5, RZ, RZ, R18 ;  /* 0x000000ffff057224 */ /* 0x000fe200078e0012 */
[----:B------:R-:W-:Y:S01]  /*41b60*/  STL [R1+0x818], R18 ;  /* 0x0008181201007387 */ /* 0x000fe20000100800 */
[----:B------:R-:W-:-:S03]  /*41b70*/  IADD3.X R17, PT, PT, R17, R135, RZ, P5, !PT ;  /* 0x0000008711117210 */ /* 0x000fc60002ffe4ff */
[----:B------:R1:W-:Y:S04]  /*41b80*/  STL [R1+0x85c], R15 ;  /* 0x00085c0f01007387 */ /* 0x0003e80000100800 */
[----:B------:R-:W4:Y:S04]  /*41b90*/  LDL.LU R14, [R1+0x1a4] ;  /* 0x0001a400010e7983 */ /* 0x000f280000300800 */
[----:B------:R-:W-:Y:S04]  /*41ba0*/  STL [R1+0x858], R17 ;  /* 0x0008581101007387 */ /* 0x000fe80000100800 */
[----:B------:R1:W-:Y:S04]  /*41bb0*/  LDGSTS.E [R6+0x6800], desc[UR22][R4.64], P2 ;  /* 0x0680000004067fae */ /* 0x0003e800091a1016 */
[----:B------:R-:W4:Y:S01]  /*41bc0*/  LDL.LU R19, [R1+0x1e4] ;  /* 0x0001e40001137983 */ /* 0x000f220000300800 */
[----:B-1----:R-:W-:-:S03]  /*41bd0*/  IMAD.MOV.U32 R4, RZ, RZ, R15 ;  /* 0x000000ffff047224 */ /* 0x002fc600078e000f */
[----:B------:R-:W4:Y:S01]  /*41be0*/  LDL.LU R15, [R1+0x1a0] ;  /* 0x0001a000010f7983 */ /* 0x000f220000300800 */
[-C--:B---3--:R-:W-:Y:S01]  /*41bf0*/  IADD3 R8, P4, PT, R8, R134.reuse, RZ ;  /* 0x0000008608087210 */ /* 0x088fe20007f9e0ff */
[----:B------:R-:W-:Y:S01]  /*41c00*/  IMAD.MOV.U32 R5, RZ, RZ, R17 ;  /* 0x000000ffff057224 */ /* 0x000fe200078e0011 */
[----:B------:R-:W-:Y:S01]  /*41c10*/  IADD3 R13, P5, PT, R13, R134, RZ ;  /* 0x000000860d0d7210 */ /* 0x000fe20007fbe0ff */
[----:B------:R-:W3:Y:S04]  /*41c20*/  LDL.LU R20, [R1+0x1e0] ;  /* 0x0001e00001147983 */ /* 0x000ee80000300800 */
[----:B------:R1:W-:Y:S04]  /*41c30*/  STL [R1+0x89c], R8 ;  /* 0x00089c0801007387 */ /* 0x0003e80000100800 */
[----:B------:R1:W-:Y:S01]  /*41c40*/  LDGSTS.E [R6+0x6c00], desc[UR22][R4.64], P2 ;  /* 0x06c0000004067fae */ /* 0x0003e200091a1016 */
[----:B--2---:R-:W-:Y:S01]  /*41c50*/  IADD3.X R10, PT, PT, R10, R135, RZ, P4, !PT ;  /* 0x000000870a0a7210 */ /* 0x004fe200027fe4ff */
[----:B-1----:R-:W-:-:S04]  /*41c60*/  IMAD.MOV.U32 R4, RZ, RZ, R8 ;  /* 0x000000ffff047224 */ /* 0x002fc800078e0008 */
[----:B------:R1:W-:Y:S01]  /*41c70*/  STL [R1+0x898], R10 ;  /* 0x0008980a01007387 */ /* 0x0003e20000100800 */
[----:B------:R-:W-:-:S03]  /*41c80*/  IMAD.X R16, R16, 0x1, R135, P5 ;  /* 0x0000000110107824 */ /* 0x000fc600028e0687 */
[----:B------:R-:W-:Y:S01]  /*41c90*/  STL [R1+0x8dc], R13 ;  /* 0x0008dc0d01007387 */ /* 0x000fe20000100800 */
[----:B------:R-:W-:-:S03]  /*41ca0*/  IMAD.MOV.U32 R5, RZ, RZ, R10 ;  /* 0x000000ffff057224 */ /* 0x000fc600078e000a */
[----:B------:R-:W2:Y:S04]  /*41cb0*/  LDL.LU R8, [R1+0x224] ;  /* 0x0002240001087983 */ /* 0x000ea80000300800 */
[----:B------:R-:W-:Y:S04]  /*41cc0*/  STL [R1+0x8d8], R16 ;  /* 0x0008d81001007387 */ /* 0x000fe80000100800 */
[----:B-1----:R-:W2:Y:S04]  /*41cd0*/  LDL.LU R10, [R1+0x264] ;  /* 0x00026400010a7983 */ /* 0x002ea80000300800 */
[----:B------:R-:W2:Y:S01]  /*41ce0*/  LDL.LU R17, [R1+0x220] ;  /* 0x0002200001117983 */ /* 0x000ea20000300800 */
[----:B------:R-:W-:-:S03]  /*41cf0*/  IADD3 R9, P4, PT, R9, R134, RZ ;  /* 0x0000008609097210 */ /* 0x000fc60007f9e0ff */
[----:B------:R1:W-:Y:S01]  /*41d00*/  LDGSTS.E [R6+0x7000], desc[UR22][R4.64], P2 ;  /* 0x0700000004067fae */ /* 0x0003e200091a1016 */
[----:B------:R-:W-:-:S03]  /*41d10*/  IADD3 R7, P5, PT, R7, R134, RZ ;  /* 0x0000008607077210 */ /* 0x000fc60007fbe0ff */
[----:B------:R-:W2:Y:S01]  /*41d20*/  LDL.LU R18, [R1+0x260] ;  /* 0x0002600001127983 */ /* 0x000ea20000300800 */
[----:B-1----:R-:W-:Y:S01]  /*41d30*/  IMAD.MOV.U32 R4, RZ, RZ, R13 ;  /* 0x000000ffff047224 */ /* 0x002fe200078e000d */
[----:B------:R-:W-:Y:S02]  /*41d40*/  MOV R5, R16 ;  /* 0x0000001000057202 */ /* 0x000fe40000000f00 */
[----:B------:R1:W-:Y:S04]  /*41d50*/  STL [R1+0x91c], R9 ;  /* 0x00091c0901007387 */ /* 0x0003e80000100800 */
[----:B------:R1:W-:Y:S02]  /*41d60*/  LDGSTS.E [R6+0x7400], desc[UR22][R4.64], P2 ;  /* 0x0740000004067fae */ /* 0x0003e400091a1016 */
[----:B-1----:R-:W-:-:S02]  /*41d70*/  IMAD.MOV.U32 R4, RZ, RZ, R9 ;  /* 0x000000ffff047224 */ /* 0x002fc400078e0009 */
[----:B-----5:R-:W-:-:S04]  /*41d80*/  IMAD.X R12, R12, 0x1, R135, P4 ;  /* 0x000000010c0c7824 */ /* 0x020fc800020e0687 */
[----:B------:R-:W-:Y:S01]  /*41d90*/  IMAD.MOV.U32 R5, RZ, RZ, R12 ;  /* 0x000000ffff057224 */ /* 0x000fe200078e000c */
[----:B------:R1:W-:Y:S01]  /*41da0*/  STL [R1+0x918], R12 ;  /* 0x0009180c01007387 */ /* 0x0003e20000100800 */
[----:B------:R-:W-:-:S03]  /*41db0*/  IMAD.X R11, R11, 0x1, R135, P5 ;  /* 0x000000010b0b7824 */ /* 0x000fc600028e0687 */
[----:B------:R-:W-:Y:S04]  /*41dc0*/  STL [R1+0x95c], R7 ;  /* 0x00095c0701007387 */ /* 0x000fe80000100800 */
[----:B------:R-:W5:Y:S04]  /*41dd0*/  LDL.LU R9, [R1+0x2a4] ;  /* 0x0002a40001097983 */ /* 0x000f680000300800 */
[----:B------:R1:W-:Y:S04]  /*41de0*/  STL [R1+0x958], R11 ;  /* 0x0009580b01007387 */ /* 0x0003e80000100800 */
[----:B------:R1:W-:Y:S04]  /*41df0*/  LDGSTS.E [R6+0x7800], desc[UR22][R4.64], P2 ;  /* 0x0780000004067fae */ /* 0x0003e800091a1016 */
[----:B-1----:R-:W5:Y:S01]  /*41e00*/  LDL.LU R12, [R1+0x2e4] ;  /* 0x0002e400010c7983 */ /* 0x002f620000300800 */
[----:B------:R-:W-:-:S03]  /*41e10*/  IMAD.MOV.U32 R5, RZ, RZ, R11 ;  /* 0x000000ffff057224 */ /* 0x000fc600078e000b */
[----:B------:R-:W5:Y:S04]  /*41e20*/  LDL.LU R11, [R1+0x2a0] ;  /* 0x0002a000010b7983 */ /* 0x000f680000300800 */
[----:B------:R-:W5:Y:S01]  /*41e30*/  LDL.LU R16, [R1+0x2e0] ;  /* 0x0002e00001107983 */ /* 0x000f620000300800 */
[----:B------:R-:W-:-:S03]  /*41e40*/  MOV R4, R7 ;  /* 0x0000000700047202 */ /* 0x000fc60000000f00 */
[----:B------:R-:W5:Y:S04]  /*41e50*/  LDL.LU R13, [R1+0x324] ;  /* 0x00032400010d7983 */ /* 0x000f680000300800 */
[----:B------:R-:W5:Y:S04]  /*41e60*/  LDL.LU R7, [R1+0x364] ;  /* 0x0003640001077983 */ /* 0x000f680000300800 */
[----:B------:R1:W-:Y:S01]  /*41e70*/  LDGSTS.E [R6+0x7c00], desc[UR22][R4.64], P2 ;  /* 0x07c0000004067fae */ /* 0x0003e200091a1016 */
[----:B----4-:R-:W-:-:S05]  /*41e80*/  IADD3 R14, P4, PT, R14, R134, RZ ;  /* 0x000000860e0e7210 */ /* 0x010fca0007f9e0ff */
[----:B------:R-:W-:Y:S01]  /*41e90*/  STL [R1+0x1a4], R14 ;  /* 0x0001a40e01007387 */ /* 0x000fe20000100800 */
[----:B------:R-:W-:-:S05]  /*41ea0*/  IADD3 R19, P5, PT, R19, R134, RZ ;  /* 0x0000008613137210 */ /* 0x000fca0007fbe0ff */
[----:B------:R-:W-:Y:S01]  /*41eb0*/  STL [R1+0x1e4], R19 ;  /* 0x0001e41301007387 */ /* 0x000fe20000100800 */
[----:B------:R-:W-:-:S04]  /*41ec0*/  IMAD.X R15, R15, 0x1, R135, P4 ;  /* 0x000000010f0f7824 */ /* 0x000fc800020e0687 */
[----:B-1----:R-:W-:Y:S01]  /*41ed0*/  IMAD.MOV.U32 R5, RZ, RZ, R15 ;  /* 0x000000ffff057224 */ /* 0x002fe200078e000f */
[----:B------:R1:W-:Y:S01]  /*41ee0*/  STL [R1+0x1a0], R15 ;  /* 0x0001a00f01007387 */ /* 0x0003e20000100800 */
[----:B------:R-:W-:-:S03]  /*41ef0*/  MOV R4, R14 ;  /* 0x0000000e00047202 */ /* 0x000fc60000000f00 */
[----:B-1----:R-:W4:Y:S04]  /*41f00*/  LDL.LU R15, [R1+0x320] ;  /* 0x00032000010f7983 */ /* 0x002f280000300800 */
[----:B------:R-:W4:Y:S01]  /*41f10*/  LDL.LU R14, [R1+0x360] ;  /* 0x00036000010e7983 */ /* 0x000f220000300800 */
[----:B------:R-:W-:Y:S01]  /*41f20*/  LOP3.LUT R6, R132, 0x10, RZ, 0x3c, !PT ;  /* 0x0000001084067812 */ /* 0x000fe200078e3cff */
[----:B---3--:R-:W-:-:S04]  /*41f30*/  IMAD.X R20, R20, 0x1, R135, P5 ;  /* 0x0000000114147824 */ /* 0x008fc800028e0687 */
[----:B------:R-:W-:-:S05]  /*41f40*/  VIADD R6, R6, UR5 ;  /* 0x0000000506067c36 */ /* 0x000fca0008000000 */
[----:B------:R1:W-:Y:S01]  /*41f50*/  LDGSTS.E [R6+0x80], desc[UR22][R4.64], P2 ;  /* 0x0008000004067fae */ /* 0x0003e200091a1016 */
[----:B--2---:R-:W-:-:S03]  /*41f60*/  IADD3 R8, P4, PT, R8, R134, RZ ;  /* 0x0000008608087210 */ /* 0x004fc60007f9e0ff */
[----:B------:R-:W-:Y:S01]  /*41f70*/  STL [R1+0x1e0], R20 ;  /* 0x0001e01401007387 */ /* 0x000fe20000100800 */
[----:B-1----:R-:W-:Y:S02]  /*41f80*/  IMAD.MOV.U32 R4, RZ, RZ, R19 ;  /* 0x000000ffff047224 */ /* 0x002fe400078e0013 */
[----:B------:R-:W-:Y:S01]  /*41f90*/  IMAD.MOV.U32 R5, RZ, RZ, R20 ;  /* 0x000000ffff057224 */ /* 0x000fe200078e0014 */
[----:B------:R-:W-:Y:S01]  /*41fa0*/  IADD3 R10, P5, PT, R10, R134, RZ ;  /* 0x000000860a0a7210 */ /* 0x000fe20007fbe0ff */
[----:B------:R-:W-:-:S03]  /*41fb0*/  IMAD.X R17, R17, 0x1, R135, P4 ;  /* 0x0000000111117824 */ /* 0x000fc600020e0687 */
[----:B------:R1:W-:Y:S04]  /*41fc0*/  LDGSTS.E [R6+0x480], desc[UR22][R4.64], P2 ;  /* 0x0048000004067fae */ /* 0x0003e800091a1016 */
[----:B------:R-:W-:Y:S01]  /*41fd0*/  STL [R1+0x224], R8 ;  /* 0x0002240801007387 */ /* 0x000fe20000100800 */
[----:B------:R-:W-:-:S03]  /*41fe0*/  IADD3.X R18, PT, PT, R18, R135, RZ, P5, !PT ;  /* 0x0000008712127210 */ /* 0x000fc60002ffe4ff */
[----:B------:R2:W-:Y:S01]  /*41ff0*/  STL [R1+0x220], R17 ;  /* 0x0002201101007387 */ /* 0x0005e20000100800 */
[----:B-1----:R-:W-:-:S03]  /*42000*/  IMAD.MOV.U32 R4, RZ, RZ, R8 ;  /* 0x000000ffff047224 */ /* 0x002fc600078e0008 */
[----:B------:R-:W-:Y:S01]  /*42010*/  STL [R1+0x264], R10 ;  /* 0x0002640a01007387 */ /* 0x000fe20000100800 */
[----:B------:R-:W-:-:S03]  /*42020*/  IMAD.MOV.U32 R5, RZ, RZ, R17 ;  /* 0x000000ffff057224 */ /* 0x000fc600078e0011 */
[----:B--2---:R-:W2:Y:S04]  /*42030*/  LDL.LU R17, [R1+0x3a4] ;  /* 0x0003a40001117983 */ /* 0x004ea80000300800 */
[----:B------:R1:W-:Y:S04]  /*42040*/  STL [R1+0x260], R18 ;  /* 0x0002601201007387 */ /* 0x0003e80000100800 */
[----:B------:R3:W-:Y:S04]  /*42050*/  LDGSTS.E [R6+0x880], desc[UR22][R4.64], P2 ;  /* 0x0088000004067fae */ /* 0x0007e800091a1016 */
[----:B------:R-:W2:Y:S01]  /*42060*/  LDL.LU R8, [R1+0x3e4] ;  /* 0x0003e40001087983 */ /* 0x000ea20000300800 */
[----:B---3--:R-:W-:-:S03]  /*42070*/  IMAD.MOV.U32 R5, RZ, RZ, R18 ;  /* 0x000000ffff057224 */ /* 0x008fc600078e0012 */
[----:B-1----:R-:W3:Y:S01]  /*42080*/  LDL.LU R18, [R1+0x3a0] ;  /* 0x0003a00001127983 */ /* 0x002ee20000300800 */
[----:B------:R-:W-:-:S03]  /*42090*/  IMAD.MOV.U32 R4, RZ, RZ, R10 ;  /* 0x000000ffff047224 */ /* 0x000fc600078e000a */
[----:B------:R-:W3:Y:S04]  /*420a0*/  LDL.LU R10, [R1+0x3e0] ;  /* 0x0003e000010a7983 */ /* 0x000ee80000300800 */
[----:B------:R1:W-:Y:S01]  /*420b0*/  LDGSTS.E [R6+0xc80], desc[UR22][R4.64], P2 ;  /* 0x00c8000004067fae */ /* 0x0003e200091a1016 */
[----:B-----5:R-:W-:-:S05]  /*420c0*/  IADD3 R9, P4, PT, R9, R134, RZ ;  /* 0x0000008609097210 */ /* 0x020fca0007f9e0ff */
[----:B------:R5:W-:Y:S01]  /*420d0*/  STL [R1+0x2a4], R9 ;  /* 0x0002a40901007387 */ /* 0x000be20000100800 */
[----:B-1----:R-:W-:Y:S01]  /*420e0*/  IMAD.MOV.U32 R4, RZ, RZ, R9 ;  /* 0x000000ffff047224 */ /* 0x002fe200078e0009 */
[----:B------:R-:W-:Y:S02]  /*420f0*/  IADD3 R12, P5, PT, R12, R134, RZ ;  /* 0x000000860c0c7210 */ /* 0x000fe40007fbe0ff */
[----:B------:R-:W-:-:S03]  /*42100*/  IADD3.X R11, PT, PT, R11, R135, RZ, P4, !PT ;  /* 0x000000870b0b7210 */ /* 0x000fc600027fe4ff */
[----:B------:R-:W-:Y:S02]  /*42110*/  IMAD.X R16, R16, 0x1, R135, P5 ;  /* 0x0000000110107824 */ /* 0x000fe400028e0687 */
[----:B------:R1:W-:Y:S01]  /*42120*/  STL [R1+0x2a0], R11 ;  /* 0x0002a00b01007387 */ /* 0x0003e20000100800 */
[----:B------:R-:W-:-:S03]  /*42130*/  IMAD.MOV.U32 R5, RZ, RZ, R11 ;  /* 0x000000ffff057224 */ /* 0x000fc600078e000b */
[----:B------:R-:W-:Y:S04]  /*42140*/  STL [R1+0x2e4], R12 ;  /* 0x0002e40c01007387 */ /* 0x000fe80000100800 */
[----:B-----5:R-:W5:Y:S04]  /*42150*/  LDL.LU R9, [R1+0x424] ;  /* 0x0004240001097983 */ /* 0x020f680000300800 */
[----:B------:R1:W-:Y:S04]  /*42160*/  STL [R1+0x2e0], R16 ;  /* 0x0002e01001007387 */ /* 0x0003e80000100800 */
[----:B------:R1:W-:Y:S04]  /*42170*/  LDGSTS.E [R6+0x1080], desc[UR22][R4.64], P2 ;  /* 0x0108000004067fae */ /* 0x0003e800091a1016 */
[----:B-1----:R-:W5:Y:S01]  /*42180*/  LDL.LU R11, [R1+0x464] ;  /* 0x00046400010b7983 */ /* 0x002f620000300800 */
[----:B------:R-:W-:-:S02]  /*42190*/  IADD3 R13, P4, PT, R13, R134, RZ ;  /* 0x000000860d0d7210 */ /* 0x000fc40007f9e0ff */
[----:B------:R-:W-:Y:S02]  /*421a0*/  MOV R5, R16 ;  /* 0x0000001000057202 */ /* 0x000fe40000000f00 */
[----:B------:R-:W5:Y:S01]  /*421b0*/  LDL.LU R16, [R1+0x420] ;  /* 0x0004200001107983 */ /* 0x000f620000300800 */
[----:B------:R-:W-:-:S03]  /*421c0*/  IMAD.MOV.U32 R4, RZ, RZ, R12 ;  /* 0x000000ffff047224 */ /* 0x000fc600078e000c */
[----:B------:R-:W5:Y:S01]  /*421d0*/  LDL.LU R12, [R1+0x460] ;  /* 0x00046000010c7983 */ /* 0x000f620000300800 */
[----:B------:R-:W-:-:S03]  /*421e0*/  IADD3 R7, P5, PT, R7, R134, RZ ;  /* 0x0000008607077210 */ /* 0x000fc60007fbe0ff */
[----:B------:R1:W-:Y:S04]  /*421f0*/  STL [R1+0x324], R13 ;  /* 0x0003240d01007387 */ /* 0x0003e80000100800 */
[----:B------:R1:W-:Y:S02]  /*42200*/  LDGSTS.E [R6+0x1480], desc[UR22][R4.64], P2 ;  /* 0x0148000004067fae */ /* 0x0003e400091a1016 */
[----:B-1----:R-:W-:Y:S02]  /*42210*/  IMAD.MOV.U32 R4, RZ, RZ, R13 ;  /* 0x000000ffff047224 */ /* 0x002fe400078e000d */
[--C-:B----4-:R-:W-:Y:S02]  /*42220*/  IMAD.X R15, R15, 0x1, R135.reuse, P4 ;  /* 0x000000010f0f7824 */ /* 0x110fe400020e0687 */
[----:B------:R-:W-:-:S03]  /*42230*/  IMAD.X R14, R14, 0x1, R135, P5 ;  /* 0x000000010e0e7824 */ /* 0x000fc600028e0687 */
        /* <DEDUP_REMOVED lines=9> */
[----:B-1----:R-:W-:Y:S01]  /*422d0*/  MOV R4, R7 ;  /* 0x0000000700047202 */ /* 0x002fe20000000f00 */
[----:B------:R-:W-:Y:S01]  /*422e0*/  IMAD.MOV.U32 R5, RZ, RZ, R14 ;  /* 0x000000ffff057224 */ /* 0x000fe200078e000e */
[----:B----4-:R-:W4:Y:S04]  /*422f0*/  LDL.LU R7, [R1+0x524] ;  /* 0x0005240001077983 */ /* 0x010f280000300800 */
[----:B------:R-:W4:Y:S01]  /*42300*/  LDL.LU R14, [R1+0x564] ;  /* 0x00056400010e7983 */ /* 0x000f220000300800 */
[----:B--2---:R-:W-:-:S03]  /*42310*/  IADD3 R17, P4, PT, R17, R134, RZ ;  /* 0x0000008611117210 */ /* 0x004fc60007f9e0ff */
[----:B------:R1:W-:Y:S04]  /*42320*/  LDGSTS.E [R6+0x1c80], desc[UR22][R4.64], P2 ;  /* 0x01c8000004067fae */ /* 0x0003e800091a1016 */
[----:B------:R2:W-:Y:S01]  /*42330*/  STL [R1+0x3a4], R17 ;  /* 0x0003a41101007387 */ /* 0x0005e20000100800 */
[----:B------:R-:W-:Y:S01]  /*42340*/  IADD3 R8, P5, PT, R8, R134, RZ ;  /* 0x0000008608087210 */ /* 0x000fe20007fbe0ff */
[----:B-1----:R-:W-:Y:S02]  /*42350*/  IMAD.MOV.U32 R4, RZ, RZ, R17 ;  /* 0x000000ffff047224 */ /* 0x002fe400078e0011 */
[--C-:B---3--:R-:W-:Y:S02]  /*42360*/  IMAD.X R18, R18, 0x1, R135.reuse, P4 ;  /* 0x0000000112127824 */ /* 0x108fe400020e0687 */
[----:B------:R-:W-:-:S03]  /*42370*/  IMAD.X R10, R10, 0x1, R135, P5 ;  /* 0x000000010a0a7824 */ /* 0x000fc600028e0687 */
[----:B------:R1:W-:Y:S04]  /*42380*/  STL [R1+0x3a0], R18 ;  /* 0x0003a01201007387 */ /* 0x0003e80000100800 */
[----:B------:R3:W-:Y:S04]  /*42390*/  STL [R1+0x3e4], R8 ;  /* 0x0003e40801007387 */ /* 0x0007e80000100800 */
[----:B--2---:R-:W2:Y:S01]  /*423a0*/  LDL.LU R17, [R1+0x520] ;  /* 0x0005200001117983 */ /* 0x004ea20000300800 */
[----:B------:R-:W-:-:S03]  /*423b0*/  MOV R5, R18 ;  /* 0x0000001200057202 */ /* 0x000fc60000000f00 */
[----:B------:R3:W-:Y:S04]  /*423c0*/  STL [R1+0x3e0], R10 ;  /* 0x0003e00a01007387 */ /* 0x0007e80000100800 */
[----:B-1----:R-:W2:Y:S04]  /*423d0*/  LDL.LU R18, [R1+0x560] ;  /* 0x0005600001127983 */ /* 0x002ea80000300800 */
[----:B------:R1:W-:Y:S02]  /*423e0*/  LDGSTS.E [R6+0x2080], desc[UR22][R4.64], P2 ;  /* 0x0208000004067fae */ /* 0x0003e400091a1016 */
[----:B-1----:R-:W-:-:S02]  /*423f0*/  IMAD.MOV.U32 R4, RZ, RZ, R8 ;  /* 0x000000ffff047224 */ /* 0x002fc400078e0008 */
[----:B------:R-:W-:Y:S01]  /*42400*/  IMAD.MOV.U32 R5, RZ, RZ, R10 ;  /* 0x000000ffff057224 */ /* 0x000fe200078e000a */
[----:B---3--:R-:W3:Y:S04]  /*42410*/  LDL.LU R8, [R1+0x5a4] ;  /* 0x0005a40001087983 */ /* 0x008ee80000300800 */
[----:B------:R-:W3:Y:S04]  /*42420*/  LDL.LU R10, [R1+0x5e4] ;  /* 0x0005e400010a7983 */ /* 0x000ee80000300800 */
[----:B------:R1:W-:Y:S01]  /*42430*/  LDGSTS.E [R6+0x2480], desc[UR22][R4.64], P2 ;  /* 0x0248000004067fae */ /* 0x0003e200091a1016 */
[----:B-----5:R-:W-:-:S05]  /*42440*/  IADD3 R9, P4, PT, R9, R134, RZ ;  /* 0x0000008609097210 */ /* 0x020fca0007f9e0ff */
[----:B------:R5:W-:Y:S01]  /*42450*/  STL [R1+0x424], R9 ;  /* 0x0004240901007387 */ /* 0x000be20000100800 */
[----:B-1----:R-:W-:Y:S02]  /*42460*/  MOV R4, R9 ;  /* 0x0000000900047202 */ /* 0x002fe40000000f00 */
[----:B------:R-:W-:Y:S01]  /*42470*/  IADD3 R11, P5, PT, R11, R134, RZ ;  /* 0x000000860b0b7210 */ /* 0x000fe20007fbe0ff */
[----:B------:R-:W-:-:S04]  /*42480*/  IMAD.X R16, R16, 0x1, R135, P4 ;  /* 0x0000000110107824 */ /* 0x000fc800020e0687 */
[----:B------:R-:W-:Y:S01]  /*42490*/  IMAD.X R12, R12, 0x1, R135, P5 ;  /* 0x000000010c0c7824 */ /* 0x000fe200028e0687 */
[----:B------:R1:W-:Y:S04]  /*424a0*/  STL [R1+0x420], R16 ;  /* 0x0004201001007387 */ /* 0x0003e80000100800 */
[----:B------:R1:W-:Y:S04]  /*424b0*/  STL [R1+0x464], R11 ;  /* 0x0004640b01007387 */ /* 0x0003e80000100800 */
[----:B-----5:R-:W5:Y:S01]  /*424c0*/  LDL.LU R9, [R1+0x5a0] ;  /* 0x0005a00001097983 */ /* 0x020f620000300800 */
[----:B------:R-:W-:-:S03]  /*424d0*/  IMAD.MOV.U32 R5, RZ, RZ, R16 ;  /* 0x000000ffff057224 */ /* 0x000fc600078e0010 */
[----:B------:R1:W-:Y:S04]  /*424e0*/  STL [R1+0x460], R12 ;  /* 0x0004600c01007387 */ /* 0x0003e80000100800 */
[----:B-1----:R-:W5:Y:S04]  /*424f0*/  LDL.LU R16, [R1+0x5e0] ;  /* 0x0005e00001107983 */ /* 0x002f680000300800 */
[----:B------:R1:W-:Y:S02]  /*42500*/  LDGSTS.E [R6+0x2880], desc[UR22][R4.64], P2 ;  /* 0x0288000004067fae */ /* 0x0003e400091a1016 */
[----:B-1----:R-:W-:-:S02]  /*42510*/  IMAD.MOV.U32 R4, RZ, RZ, R11 ;  /* 0x000000ffff047224 */ /* 0x002fc400078e000b */
[----:B------:R-:W-:Y:S01]  /*42520*/  IMAD.MOV.U32 R5, RZ, RZ, R12 ;  /* 0x000000ffff057224 */ /* 0x000fe200078e000c */
[----:B------:R-:W5:Y:S04]  /*42530*/  LDL.LU R11, [R1+0x624] ;  /* 0x00062400010b7983 */ /* 0x000f680000300800 */
[----:B------:R-:W5:Y:S04]  /*42540*/  LDL.LU R12, [R1+0x664] ;  /* 0x00066400010c7983 */ /* 0x000f680000300800 */
[----:B------:R1:W-:Y:S01]  /*42550*/  LDGSTS.E [R6+0x2c80], desc[UR22][R4.64], P2 ;  /* 0x02c8000004067fae */ /* 0x0003e200091a1016 */
[----:B------:R-:W-:-:S05]  /*42560*/  IADD3 R13, P4, PT, R13, R134, RZ ;  /* 0x000000860d0d7210 */ /* 0x000fca0007f9e0ff */
[----:B------:R-:W-:Y:S01]  /*42570*/  STL [R1+0x4a4], R13 ;  /* 0x0004a40d01007387 */ /* 0x000fe20000100800 */
[----:B------:R-:W-:Y:S01]  /*42580*/  IADD3 R19, P5, PT, R19, R134, RZ ;  /* 0x0000008613137210 */ /* 0x000fe20007fbe0ff */
[----:B------:R-:W-:-:S03]  /*42590*/  IMAD.X R15, R15, 0x1, R135, P4 ;  /* 0x000000010f0f7824 */ /* 0x000fc600020e0687 */
[----:B------:R-:W-:Y:S02]  /*425a0*/  IADD3.X R20, PT, PT, R20, R135, RZ, P5, !PT ;  /* 0x0000008714147210 */ /* 0x000fe40002ffe4ff */
[----:B------:R1:W-:Y:S02]  /*425b0*/  STL [R1+0x4a0], R15 ;  /* 0x0004a00f01007387 */ /* 0x0003e40000100800 */
[----:B-1----:R-:W-:Y:S02]  /*425c0*/  IMAD.MOV.U32 R5, RZ, RZ, R15 ;  /* 0x000000ffff057224 */ /* 0x002fe400078e000f */
[----:B------:R-:W-:Y:S01]  /*425d0*/  STL [R1+0x4e4], R19 ;  /* 0x0004e41301007387 */ /* 0x000fe20000100800 */
[----:B------:R-:W-:-:S03]  /*425e0*/  IMAD.MOV.U32 R4, RZ, RZ, R13 ;  /* 0x000000ffff047224 */ /* 0x000fc600078e000d */
[----:B------:R-:W5:Y:S04]  /*425f0*/  LDL.LU R15, [R1+0x620] ;  /* 0x00062000010f7983 */ /* 0x000f680000300800 */
        /* <DEDUP_REMOVED lines=8> */
[----:B------:R1:W-:Y:S01]  /*42680*/  LDGSTS.E [R6+0x3480], desc[UR22][R4.64], P2 ;  /* 0x0348000004067fae */ /* 0x0003e200091a1016 */
[----:B--2---:R-:W-:Y:S01]  /*42690*/  IADD3.X R17, PT, PT, R17, R135, RZ, P4, !PT ;  /* 0x0000008711117210 */ /* 0x004fe200027fe4ff */
[----:B-1----:R-:W-:-:S04]  /*426a0*/  IMAD.MOV.U32 R4, RZ, RZ, R7 ;  /* 0x000000ffff047224 */ /* 0x002fc800078e0007 */
[----:B------:R1:W-:Y:S01]  /*426b0*/  STL [R1+0x520], R17 ;  /* 0x0005201101007387 */ /* 0x0003e20000100800 */
[----:B------:R-:W-:Y:S02]  /*426c0*/  IMAD.MOV.U32 R5, RZ, RZ, R17 ;  /* 0x000000ffff057224 */ /* 0x000fe400078e0011 */
[----:B------:R-:W-:Y:S01]  /*426d0*/  IMAD.X R18, R18, 0x1, R135, P5 ;  /* 0x0000000112127824 */ /* 0x000fe200028e0687 */
[----:B------:R-:W-:Y:S04]  /*426e0*/  STL [R1+0x564], R14 ;  /* 0x0005640e01007387 */ /* 0x000fe80000100800 */
[----:B------:R2:W-:Y:S04]  /*426f0*/  LDGSTS.E [R6+0x3880], desc[UR22][R4.64], P2 ;  /* 0x0388000004067fae */ /* 0x0005e800091a1016 */
[----:B-1----:R-:W4:Y:S04]  /*42700*/  LDL.LU R17, [R1+0x6a4] ;  /* 0x0006a40001117983 */ /* 0x002f280000300800 */
[----:B------:R1:W-:Y:S04]  /*42710*/  STL [R1+0x560], R18 ;  /* 0x0005601201007387 */ /* 0x0003e80000100800 */
[----:B------:R-:W4:Y:S01]  /*42720*/  LDL.LU R7, [R1+0x6e4] ;  /* 0x0006e40001077983 */ /* 0x000f220000300800 */
[----:B--2---:R-:W-:-:S02]  /*42730*/  MOV R5, R18 ;  /* 0x0000001200057202 */ /* 0x004fc40000000f00 */
[-C--:B---3--:R-:W-:Y:S01]  /*42740*/  IADD3 R8, P4, PT, R8, R134.reuse, RZ ;  /* 0x0000008608087210 */ /* 0x088fe20007f9e0ff */
[----:B-1----:R-:W2:Y:S01]  /*42750*/  LDL.LU R18, [R1+0x6a0] ;  /* 0x0006a00001127983 */ /* 0x002ea20000300800 */
[----:B------:R-:W-:Y:S01]  /*42760*/  IMAD.MOV.U32 R4, RZ, RZ, R14 ;  /* 0x000000ffff047224 */ /* 0x000fe200078e000e */
[----:B------:R-:W-:Y:S02]  /*42770*/  IADD3 R10, P5, PT, R10, R134, RZ ;  /* 0x000000860a0a7210 */ /* 0x000fe40007fbe0ff */
[----:B------:R-:W3:Y:S04]  /*42780*/  LDL.LU R14, [R1+0x6e0] ;  /* 0x0006e000010e7983 */ /* 0x000ee80000300800 */
[----:B------:R1:W-:Y:S04]  /*42790*/  LDGSTS.E [R6+0x3c80], desc[UR22][R4.64], P2 ;  /* 0x03c8000004067fae */ /* 0x0003e800091a1016 */
[----:B------:R-:W-:Y:S01]  /*427a0*/  STL [R1+0x5a4], R8 ;  /* 0x0005a40801007387 */ /* 0x000fe20000100800 */
[----:B-1----:R-:W-:-:S02]  /*427b0*/  IMAD.MOV.U32 R4, RZ, RZ, R8 ;  /* 0x000000ffff047224 */ /* 0x002fc400078e0008 */
[----:B-----5:R-:W-:-:S04]  /*427c0*/  IMAD.X R9, R9, 0x1, R135, P4 ;  /* 0x0000000109097824 */ /* 0x020fc800020e0687 */
[----:B------:R-:W-:Y:S01]  /*427d0*/  IMAD.MOV.U32 R5, RZ, RZ, R9 ;  /* 0x000000ffff057224 */ /* 0x000fe200078e0009 */
[----:B------:R1:W-:Y:S01]  /*427e0*/  STL [R1+0x5a0], R9 ;  /* 0x0005a00901007387 */ /* 0x0003e20000100800 */
[----:B------:R-:W-:-:S03]  /*427f0*/  IMAD.X R16, R16, 0x1, R135, P5 ;  /* 0x0000000110107824 */ /* 0x000fc600028e0687 */
[----:B------:R-:W-:Y:S04]  /*42800*/  STL [R1+0x5e4], R10 ;  /* 0x0005e40a01007387 */ /* 0x000fe80000100800 */
[----:B------:R5:W-:Y:S04]  /*42810*/  LDGSTS.E [R6+0x4080], desc[UR22][R4.64], P2 ;  /* 0x0408000004067fae */ /* 0x000be800091a1016 */
[----:B-1----:R-:W3:Y:S04]  /*42820*/  LDL.LU R9, [R1+0x724] ;  /* 0x0007240001097983 */ /* 0x002ee80000300800 */
[----:B------:R1:W-:Y:S04]  /*42830*/  STL [R1+0x5e0], R16 ;  /* 0x0005e01001007387 */ /* 0x0003e80000100800 */
[----:B------:R-:W3:Y:S01]  /*42840*/  LDL.LU R8, [R1+0x764] ;  /* 0x0007640001087983 */ /* 0x000ee20000300800 */
[----:B-----5:R-:W-:-:S03]  /*42850*/  IMAD.MOV.U32 R5, RZ, RZ, R16 ;  /* 0x000000ffff057224 */ /* 0x020fc600078e0010 */
[----:B-1----:R-:W5:Y:S01]  /*42860*/  LDL.LU R16, [R1+0x720] ;  /* 0x0007200001107983 */ /* 0x002f620000300800 */
[----:B------:R-:W-:Y:S02]  /*42870*/  MOV R4, R10 ;  /* 0x0000000a00047202 */ /* 0x000fe40000000f00 */
[-C--:B------:R-:W-:Y:S01]  /*42880*/  IADD3 R11, P4, PT, R11, R134.reuse, RZ ;  /* 0x000000860b0b7210 */ /* 0x080fe20007f9e0ff */
[----:B------:R-:W5:Y:S01]  /*42890*/  LDL.LU R10, [R1+0x760] ;  /* 0x00076000010a7983 */ /* 0x000f620000300800 */
[----:B------:R-:W-:-:S03]  /*428a0*/  IADD3 R12, P5, PT, R12, R134, RZ ;  /* 0x000000860c0c7210 */ /* 0x000fc60007fbe0ff */
[----:B------:R1:W-:Y:S04]  /*428b0*/  LDGSTS.E [R6+0x4480], desc[UR22][R4.64], P2 ;  /* 0x0448000004067fae */ /* 0x0003e800091a1016 */
[----:B------:R1:W-:Y:S02]  /*428c0*/  STL [R1+0x624], R11 ;  /* 0x0006240b01007387 */ /* 0x0003e40000100800 */
[----:B-1----:R-:W-:Y:S02]  /*428d0*/  IMAD.MOV.U32 R4, RZ, RZ, R11 ;  /* 0x000000ffff047224 */ /* 0x002fe400078e000b */
[----:B------:R-:W-:-:S05]  /*428e0*/  IMAD.X R15, R15, 0x1, R135, P4 ;  /* 0x000000010f0f7824 */ /* 0x000fca00020e0687 */
[----:B------:R-:W-:Y:S01]  /*428f0*/  MOV R5, R15 ;  /* 0x0000000f00057202 */ /* 0x000fe20000000f00 */
[----:B------:R-:W-:Y:S01]  /*42900*/  STL [R1+0x620], R15 ;  /* 0x0006200f01007387 */ /* 0x000fe20000100800 */
[----:B------:R-:W-:-:S03]  /*42910*/  IMAD.X R13, R13, 0x1, R135, P5 ;  /* 0x000000010d0d7824 */ /* 0x000fc600028e0687 */
        /* <DEDUP_REMOVED lines=8> */
[----:B------:R-:W-:-:S03]  /*429a0*/  IMAD.MOV.U32 R5, RZ, RZ, R13 ;  /* 0x000000ffff057224 */ /* 0x000fc600078e000d */
[----:B------:R-:W5:Y:S04]  /*429b0*/  LDL.LU R13, [R1+0x824] ;  /* 0x00082400010d7983 */ /* 0x000f680000300800 */
[----:B------:R-:W5:Y:S04]  /*429c0*/  LDL.LU R15, [R1+0x864] ;  /* 0x00086400010f7983 */ /* 0x000f680000300800 */
[----:B------:R1:W-:Y:S01]  /*429d0*/  LDGSTS.E [R6+0x4c80], desc[UR22][R4.64], P2 ;  /* 0x04c8000004067fae */ /* 0x0003e200091a1016 */
[----:B----4-:R-:W-:-:S05]  /*429e0*/  IADD3 R17, P4, PT, R17, R134, RZ ;  /* 0x0000008611117210 */ /* 0x010fca0007f9e0ff */
[----:B------:R-:W-:Y:S01]  /*429f0*/  STL [R1+0x6a4], R17 ;  /* 0x0006a41101007387 */ /* 0x000fe20000100800 */
[----:B------:R-:W-:Y:S01]  /*42a00*/  IADD3 R7, P5, PT, R7, R134, RZ ;  /* 0x0000008607077210 */ /* 0x000fe20007fbe0ff */
[----:B--2---:R-:W-:-:S04]  /*42a10*/  IMAD.X R18, R18, 0x1, R135, P4 ;  /* 0x0000000112127824 */ /* 0x004fc800020e0687 */
[----:B---3--:R-:W-:Y:S01]  /*42a20*/  IMAD.X R14, R14, 0x1, R135, P5 ;  /* 0x000000010e0e7824 */ /* 0x008fe200028e0687 */
[----:B------:R2:W-:Y:S01]  /*42a30*/  STL [R1+0x6a0], R18 ;  /* 0x0006a01201007387 */ /* 0x0005e20000100800 */
[----:B-1----:R-:W-:-:S03]  /*42a40*/  IMAD.MOV.U32 R5, RZ, RZ, R18 ;  /* 0x000000ffff057224 */ /* 0x002fc600078e0012 */
[----:B------:R1:W-:Y:S01]  /*42a50*/  STL [R1+0x6e4], R7 ;  /* 0x0006e40701007387 */ /* 0x0003e20000100800 */
[----:B------:R-:W-:-:S03]  /*42a60*/  MOV R4, R17 ;  /* 0x0000001100047202 */ /* 0x000fc60000000f00 */
[----:B--2---:R-:W2:Y:S04]  /*42a70*/  LDL.LU R18, [R1+0x820] ;  /* 0x0008200001127983 */ /* 0x004ea80000300800 */
[----:B------:R3:W-:Y:S04]  /*42a80*/  STL [R1+0x6e0], R14 ;  /* 0x0006e00e01007387 */ /* 0x0007e80000100800 */
[----:B------:R-:W4:Y:S04]  /*42a90*/  LDL.LU R17, [R1+0x860] ;  /* 0x0008600001117983 */ /* 0x000f280000300800 */
[----:B------:R1:W-:Y:S02]  /*42aa0*/  LDGSTS.E [R6+0x5080], desc[UR22][R4.64], P2 ;  /* 0x0508000004067fae */ /* 0x0003e400091a1016 */
[----:B-1----:R-:W-:-:S02]  /*42ab0*/  IMAD.MOV.U32 R4, RZ, RZ, R7 ;  /* 0x000000ffff047224 */ /* 0x002fc400078e0007 */
[----:B------:R-:W-:Y:S01]  /*42ac0*/  IMAD.MOV.U32 R5, RZ, RZ, R14 ;  /* 0x000000ffff057224 */ /* 0x000fe200078e000e */
[----:B------:R-:W4:Y:S04]  /*42ad0*/  LDL.LU R7, [R1+0x8a4] ;  /* 0x0008a40001077983 */ /* 0x000f280000300800 */
[----:B---3--:R-:W3:Y:S04]  /*42ae0*/  LDL.LU R14, [R1+0x8e4] ;  /* 0x0008e400010e7983 */ /* 0x008ee80000300800 */
[----:B------:R1:W-:Y:S01]  /*42af0*/  LDGSTS.E [R6+0x5480], desc[UR22][R4.64], P2 ;  /* 0x0548000004067fae */ /* 0x0003e200091a1016 */
[----:B------:R-:W-:-:S05]  /*42b00*/  IADD3 R9, P4, PT, R9, R134, RZ ;  /* 0x0000008609097210 */ /* 0x000fca0007f9e0ff */
[----:B------:R5:W-:Y:S01]  /*42b10*/  STL [R1+0x724], R9 ;  /* 0x0007240901007387 */ /* 0x000be20000100800 */
[----:B------:R-:W-:Y:S01]  /*42b20*/  IADD3 R8, P5, PT, R8, R134, RZ ;  /* 0x0000008608087210 */ /* 0x000fe20007fbe0ff */
[----:B-----5:R-:W-:Y:S02]  /*42b30*/  IMAD.X R16, R16, 0x1, R135, P4 ;  /* 0x0000000110107824 */ /* 0x020fe400020e0687 */
[----:B-1----:R-:W-:Y:S01]  /*42b40*/  IMAD.MOV.U32 R4, RZ, RZ, R9 ;  /* 0x000000ffff047224 */ /* 0x002fe200078e0009 */
[----:B------:R-:W-:Y:S02]  /*42b50*/  IADD3.X R10, PT, PT, R10, R135, RZ, P5, !PT ;  /* 0x000000870a0a7210 */ /* 0x000fe40002ffe4ff */
[----:B------:R1:W-:Y:S04]  /*42b60*/  STL [R1+0x720], R16 ;  /* 0x0007201001007387 */ /* 0x0003e80000100800 */
[----:B------:R-:W-:Y:S04]  /*42b70*/  STL [R1+0x764], R8 ;  /* 0x0007640801007387 */ /* 0x000fe80000100800 */
[----:B------:R-:W5:Y:S01]  /*42b80*/  LDL.LU R9, [R1+0x8a0] ;  /* 0x0008a00001097983 */ /* 0x000f620000300800 */
[----:B------:R-:W-:-:S03]  /*42b90*/  IMAD.MOV.U32 R5, RZ, RZ, R16 ;  /* 0x000000ffff057224 */ /* 0x000fc600078e0010 */
[----:B------:R1:W-:Y:S04]  /*42ba0*/  STL [R1+0x760], R10 ;  /* 0x0007600a01007387 */ /* 0x0003e80000100800 */
[----:B-1----:R-:W5:Y:S04]  /*42bb0*/  LDL.LU R16, [R1+0x8e0] ;  /* 0x0008e00001107983 */ /* 0x002f680000300800 */
[----:B------:R1:W-:Y:S02]  /*42bc0*/  LDGSTS.E [R6+0x5880], desc[UR22][R4.64], P2 ;  /* 0x0588000004067fae */ /* 0x0003e400091a1016 */
[----:B-1----:R-:W-:-:S02]  /*42bd0*/  IMAD.MOV.U32 R4, RZ, RZ, R8 ;  /* 0x000000ffff047224 */ /* 0x002fc400078e0008 */
[----:B------:R-:W-:Y:S02]  /*42be0*/  IMAD.MOV.U32 R5, RZ, RZ, R10 ;  /* 0x000000ffff057224 */ /* 0x000fe400078e000a */
[----:B------:R-:W5:Y:S04]  /*42bf0*/  LDL.LU R10, [R1+0x924] ;  /* 0x00092400010a7983 */ /* 0x000f680000300800 */
[----:B------:R-:W5:Y:S04]  /*42c00*/  LDL.LU R8, [R1+0x964] ;  /* 0x0009640001087983 */ /* 0x000f680000300800 */
[----:B------:R1:W-:Y:S01]  /*42c10*/  LDGSTS.E [R6+0x5c80], desc[UR22][R4.64], P2 ;  /* 0x05c8000004067fae */ /* 0x0003e200091a1016 */
[----:B------:R-:W-:-:S05]  /*42c20*/  IADD3 R11, P4, PT, R11, R134, RZ ;  /* 0x000000860b0b7210 */ /* 0x000fca0007f9e0ff */
[----:B------:R-:W-:Y:S01]  /*42c30*/  STL [R1+0x7a4], R11 ;  /* 0x0007a40b01007387 */ /* 0x000fe20000100800 */
[----:B------:R-:W-:Y:S02]  /*42c40*/  IADD3 R19, P5, PT, R19, R134, RZ ;  /* 0x0000008613137210 */ /* 0x000fe40007fbe0ff */
[----:B------:R-:W-:-:S03]  /*42c50*/  IADD3.X R12, PT, PT, R12, R135, RZ, P4, !PT ;  /* 0x000000870c0c7210 */ /* 0x000fc600027fe4ff */
[----:B------:R-:W-:Y:S02]  /*42c60*/  IMAD.X R20, R20, 0x1, R135, P5 ;  /* 0x0000000114147824 */ /* 0x000fe400028e0687 */
[----:B------:R1:W-:Y:S02]  /*42c70*/  STL [R1+0x7a0], R12 ;  /* 0x0007a00c01007387 */ /* 0x0003e40000100800 */
[----:B-1----:R-:W-:Y:S02]  /*42c80*/  IMAD.MOV.U32 R5, RZ, RZ, R12 ;  /* 0x000000ffff057224 */ /* 0x002fe400078e000c */
[----:B------:R-:W-:Y:S01]  /*42c90*/  STL [R1+0x7e4], R19 ;  /* 0x0007e41301007387 */ /* 0x000fe20000100800 */
[----:B------:R-:W-:-:S03]  /*42ca0*/  IMAD.MOV.U32 R4, RZ, RZ, R11 ;  /* 0x000000ffff047224 */ /* 0x000fc600078e000b */
[----:B------:R-:W5:Y:S04]  /*42cb0*/  LDL.LU R12, [R1+0x920] ;  /* 0x00092000010c7983 */ /* 0x000f680000300800 */
[----:B------:R-:W-:Y:S04]  /*42cc0*/  STL [R1+0x7e0], R20 ;  /* 0x0007e01401007387 */ /* 0x000fe80000100800 */
[----:B------:R-:W5:Y:S01]  /*42cd0*/  LDL.LU R11, [R1+0x960] ;  /* 0x00096000010b7983 */ /* 0x000f620000300800 */
[----:B------:R-:W-:-:S03]  /*42ce0*/  IADD3 R13, P4, PT, R13, R134, RZ ;  /* 0x000000860d0d7210 */ /* 0x000fc60007f9e0ff */
[----:B------:R1:W-:Y:S01]  /*42cf0*/  LDGSTS.E [R6+0x6080], desc[UR22][R4.64], P2 ;  /* 0x0608000004067fae */ /* 0x0003e200091a1016 */
[----:B------:R-:W-:-:S03]  /*42d00*/  IADD3 R15, P5, PT, R15, R134, RZ ;  /* 0x000000860f0f7210 */ /* 0x000fc60007fbe0ff */
[----:B------:R2:W-:Y:S01]  /*42d10*/  STL [R1+0x824], R13 ;  /* 0x0008240d01007387 */ /* 0x0005e20000100800 */
[----:B-1----:R-:W-:Y:S01]  /*42d20*/  IMAD.MOV.U32 R4, RZ, RZ, R19 ;  /* 0x000000ffff047224 */ /* 0x002fe200078e0013 */
[----:B------:R-:W-:-:S05]  /*42d30*/  MOV R5, R20 ;  /* 0x0000001400057202 */ /* 0x000fca0000000f00 */
[----:B------:R1:W-:Y:S01]  /*42d40*/  LDGSTS.E [R6+0x6480], desc[UR22][R4.64], P2 ;  /* 0x0648000004067fae */ /* 0x0003e200091a1016 */
[----:B--2---:R-:W-:Y:S02]  /*42d50*/  IMAD.X R18, R18, 0x1, R135, P4 ;  /* 0x0000000112127824 */ /* 0x004fe400020e0687 */
[----:B-1----:R-:W-:Y:S02]  /*42d60*/  IMAD.MOV.U32 R4, RZ, RZ, R13 ;  /* 0x000000ffff047224 */ /* 0x002fe400078e000d */
[----:B------:R-:W-:Y:S01]  /*42d70*/  IMAD.MOV.U32 R5, RZ, RZ, R18 ;  /* 0x000000ffff057224 */ /* 0x000fe200078e0012 */
[----:B------:R-:W-:Y:S01]  /*42d80*/  STL [R1+0x820], R18 ;  /* 0x0008201201007387 */ /* 0x000fe20000100800 */
[----:B----4-:R-:W-:-:S03]  /*42d90*/  IMAD.X R17, R17, 0x1, R135, P5 ;  /* 0x0000000111117824 */ /* 0x010fc600028e0687 */
[----:B------:R1:W-:Y:S04]  /*42da0*/  STL [R1+0x864], R15 ;  /* 0x0008640f01007387 */ /* 0x0003e80000100800 */
[----:B------:R-:W2:Y:S04]  /*42db0*/  LDL.LU R13, [R1+0x1ac] ;  /* 0x0001ac00010d7983 */ /* 0x000ea80000300800 */
[----:B------:R-:W-:Y:S04]  /*42dc0*/  STL [R1+0x860], R17 ;  /* 0x0008601101007387 */ /* 0x000fe80000100800 */
[----:B------:R4:W-:Y:S04]  /*42dd0*/  LDGSTS.E [R6+0x6880], desc[UR22][R4.64], P2 ;  /* 0x0688000004067fae */ /* 0x0009e800091a1016 */
[----:B------:R-:W2:Y:S01]  /*42de0*/  LDL.LU R19, [R1+0x1ec] ;  /* 0x0001ec0001137983 */ /* 0x000ea20000300800 */
[----:B------:R-:W-:-:S02]  /*42df0*/  IADD3 R7, P4, PT, R7, R134, RZ ;  /* 0x0000008607077210 */ /* 0x000fc40007f9e0ff */
[----:B----4-:R-:W-:Y:S02]  /*42e00*/  MOV R4, R15 ;  /* 0x0000000f00047202 */ /* 0x010fe40000000f00 */
[----:B-1----:R-:W4:Y:S01]  /*42e10*/  LDL.LU R15, [R1+0x1a8] ;  /* 0x0001a800010f7983 */ /* 0x002f220000300800 */
[----:B------:R-:W-:Y:S01]  /*42e20*/  IMAD.MOV.U32 R5, RZ, RZ, R17 ;  /* 0x000000ffff057224 */ /* 0x000fe200078e0011 */
[----:B---3--:R-:W-:Y:S02]  /*42e30*/  IADD3 R14, P5, PT, R14, R134, RZ ;  /* 0x000000860e0e7210 */ /* 0x008fe40007fbe0ff */
[----:B------:R-:W3:Y:S04]  /*42e40*/  LDL.LU R20, [R1+0x1e8] ;  /* 0x0001e80001147983 */ /* 0x000ee80000300800 */
[----:B------:R1:W-:Y:S04]  /*42e50*/  STL [R1+0x8a4], R7 ;  /* 0x0008a40701007387 */ /* 0x0003e80000100800 */
[----:B------:R1:W-:Y:S02]  /*42e60*/  LDGSTS.E [R6+0x6c80], desc[UR22][R4.64], P2 ;  /* 0x06c8000004067fae */ /* 0x0003e400091a1016 */
[----:B-1----:R-:W-:-:S02]  /*42e70*/  IMAD.MOV.U32 R4, RZ, RZ, R7 ;  /* 0x000000ffff047224 */ /* 0x002fc400078e0007 */
[----:B-----5:R-:W-:-:S05]  /*42e80*/  IMAD.X R9, R9, 0x1, R135, P4 ;  /* 0x0000000109097824 */ /* 0x020fca00020e0687 */
[----:B------:R1:W-:Y:S01]  /*42e90*/  STL [R1+0x8a0], R9 ;  /* 0x0008a00901007387 */ /* 0x0003e20000100800 */
[----:B------:R-:W-:-:S03]  /*42ea0*/  IMAD.X R16, R16, 0x1, R135, P5 ;  /* 0x0000000110107824 */ /* 0x000fc600028e0687 */
[----:B------:R-:W-:Y:S01]  /*42eb0*/  STL [R1+0x8e4], R14 ;  /* 0x0008e40e01007387 */ /* 0x000fe20000100800 */
[----:B------:R-:W-:-:S03]  /*42ec0*/  MOV R5, R9 ;  /* 0x0000000900057202 */ /* 0x000fc60000000f00 */
[----:B------:R-:W5:Y:S04]  /*42ed0*/  LDL.LU R7, [R1+0x22c] ;  /* 0x00022c0001077983 */ /* 0x000f680000300800 */
[----:B------:R-:W-:Y:S04]  /*42ee0*/  STL [R1+0x8e0], R16 ;  /* 0x0008e01001007387 */ /* 0x000fe80000100800 */
[----:B-1----:R-:W5:Y:S04]  /*42ef0*/  LDL.LU R9, [R1+0x26c] ;  /* 0x00026c0001097983 */ /* 0x002f680000300800 */
[----:B------:R-:W5:Y:S01]  /*42f00*/  LDL.LU R17, [R1+0x228] ;  /* 0x0002280001117983 */ /* 0x000f620000300800 */
[----:B------:R-:W-:-:S03]  /*42f10*/  IADD3 R10, P4, PT, R10, R134, RZ ;  /* 0x000000860a0a7210 */ /* 0x000fc60007f9e0ff */
[----:B------:R-:W5:Y:S04]  /*42f20*/  LDL.LU R18, [R1+0x268] ;  /* 0x0002680001127983 */ /* 0x000f680000300800 */
[----:B------:R1:W-:Y:S01]  /*42f30*/  LDGSTS.E [R6+0x7080], desc[UR22][R4.64], P2 ;  /* 0x0708000004067fae */ /* 0x0003e200091a1016 */
[----:B------:R-:W-:-:S03]  /*42f40*/  IADD3 R8, P5, PT, R8, R134, RZ ;  /* 0x0000008608087210 */ /* 0x000fc60007fbe0ff */
[----:B------:R1:W-:Y:S02]  /*42f50*/  STL [R1+0x924], R10 ;  /* 0x0009240a01007387 */ /* 0x0003e40000100800 */
        /* <DEDUP_REMOVED lines=16> */
[----:B------:R-:W-:-:S03]  /*43060*/  IMAD.MOV.U32 R4, RZ, RZ, R8 ;  /* 0x000000ffff047224 */ /* 0x000fc600078e0008 */
[----:B------:R-:W5:Y:S04]  /*43070*/  LDL.LU R14, [R1+0x32c] ;  /* 0x00032c00010e7983 */ /* 0x000f680000300800 */
[----:B------:R-:W5:Y:S04]  /*43080*/  LDL.LU R8, [R1+0x36c] ;  /* 0x00036c0001087983 */ /* 0x000f680000300800 */
[----:B------:R1:W-:Y:S01]  /*43090*/  LDGSTS.E [R6+0x7c80], desc[UR22][R4.64], P2 ;  /* 0x07c8000004067fae */ /* 0x0003e200091a1016 */
[----:B--2---:R-:W-:-:S05]  /*430a0*/  IADD3 R13, P4, PT, R13, R134, RZ ;  /* 0x000000860d0d7210 */ /* 0x004fca0007f9e0ff */
[----:B------:R-:W-:Y:S01]  /*430b0*/  STL [R1+0x1ac], R13 ;  /* 0x0001ac0d01007387 */ /* 0x000fe20000100800 */
[----:B------:R-:W-:Y:S02]  /*430c0*/  IADD3 R19, P5, PT, R19, R134, RZ ;  /* 0x0000008613137210 */ /* 0x000fe40007fbe0ff */
[----:B-1----:R-:W-:-:S03]  /*430d0*/  LOP3.LUT R6, R132, 0x20, RZ, 0x3c, !PT ;  /* 0x0000002084067812 */ /* 0x002fc600078e3cff */
[----:B------:R-:W-:Y:S01]  /*430e0*/  STL [R1+0x1ec], R19 ;  /* 0x0001ec1301007387 */ /* 0x000fe20000100800 */
[----:B----4-:R-:W-:-:S04]  /*430f0*/  IMAD.X R15, R15, 0x1, R135, P4 ;  /* 0x000000010f0f7824 */ /* 0x010fc800020e0687 */
[----:B------:R-:W-:Y:S01]  /*43100*/  IMAD.MOV.U32 R5, RZ, RZ, R15 ;  /* 0x000000ffff057224 */ /* 0x000fe200078e000f */
[----:B------:R1:W-:Y:S01]  /*43110*/  STL [R1+0x1a8], R15 ;  /* 0x0001a80f01007387 */ /* 0x0003e20000100800 */
[----:B------:R-:W-:Y:S01]  /*43120*/  IMAD.MOV.U32 R4, RZ, RZ, R13 ;  /* 0x000000ffff047224 */ /* 0x000fe200078e000d */
[----:B------:R-:W-:Y:S01]  /*43130*/  IADD3 R6, PT, PT, R6, UR5, RZ ;  /* 0x0000000506067c10 */ /* 0x000fe2000fffe0ff */
[----:B---3--:R-:W-:-:S04]  /*43140*/  IMAD.X R20, R20, 0x1, R135, P5 ;  /* 0x0000000114147824 */ /* 0x008fc800028e0687 */
[----:B------:R2:W-:Y:S04]  /*43150*/  LDGSTS.E [R6+0x100], desc[UR22][R4.64], P2 ;  /* 0x0010000004067fae */ /* 0x0005e800091a1016 */
[----:B-1----:R-:W3:Y:S04]  /*43160*/  LDL.LU R15, [R1+0x328] ;  /* 0x00032800010f7983 */ /* 0x002ee80000300800 */
[----:B------:R-:W4:Y:S01]  /*43170*/  LDL.LU R13, [R1+0x368] ;  /* 0x00036800010d7983 */ /* 0x000f220000300800 */
[----:B--2---:R-:W-:Y:S01]  /*43180*/  IMAD.MOV.U32 R4, RZ, RZ, R19 ;  /* 0x000000ffff047224 */ /* 0x004fe200078e0013 */
[----:B------:R-:W-:-:S02]  /*43190*/  MOV R5, R20 ;  /* 0x0000001400057202 */ /* 0x000fc40000000f00 */
[----:B------:R-:W-:Y:S04]  /*431a0*/  STL [R1+0x1e8], R20 ;  /* 0x0001e81401007387 */ /* 0x000fe80000100800 */
[----:B------:R1:W-:Y:S01]  /*431b0*/  LDGSTS.E [R6+0x500], desc[UR22][R4.64], P2 ;  /* 0x0050000004067fae */ /* 0x0003e200091a1016 */
[-C--:B-----5:R-:W-:Y:S02]  /*431c0*/  IADD3 R7, P4, PT, R7, R134.reuse, RZ ;  /* 0x0000008607077210 */ /* 0x0a0fe40007f9e0ff */
[----:B------:R-:W-:-:S03]  /*431d0*/  IADD3 R9, P5, PT, R9, R134, RZ ;  /* 0x0000008609097210 */ /* 0x000fc60007fbe0ff */
[----:B------:R-:W-:Y:S01]  /*431e0*/  IMAD.X R17, R17, 0x1, R135, P4 ;  /* 0x0000000111117824 */ /* 0x000fe200020e0687 */
[----:B------:R-:W-:Y:S01]  /*431f0*/  STL [R1+0x22c], R7 ;  /* 0x00022c0701007387 */ /* 0x000fe20000100800 */
[----:B-1----:R-:W-:Y:S02]  /*43200*/  IMAD.MOV.U32 R4, RZ, RZ, R7 ;  /* 0x000000ffff047224 */ /* 0x002fe400078e0007 */
[----:B------:R-:W-:Y:S01]  /*43210*/  IMAD.X R18, R18, 0x1, R135, P5 ;  /* 0x0000000112127824 */ /* 0x000fe200028e0687 */
[----:B------:R1:W-:Y:S01]  /*43220*/  STL [R1+0x228], R17 ;  /* 0x0002281101007387 */ /* 0x0003e20000100800 */
[----:B------:R-:W-:-:S03]  /*43230*/  IMAD.MOV.U32 R5, RZ, RZ, R17 ;  /* 0x000000ffff057224 */ /* 0x000fc600078e0011 */
[----:B------:R-:W-:Y:S04]  /*43240*/  STL [R1+0x26c], R9 ;  /* 0x00026c0901007387 */ /* 0x000fe80000100800 */
[----:B------:R2:W-:Y:S04]  /*43250*/  LDGSTS.E [R6+0x900], desc[UR22][R4.64], P2 ;  /* 0x0090000004067fae */ /* 0x0005e800091a1016 */
[----:B-1----:R-:W5:Y:S04]  /*43260*/  LDL.LU R17, [R1+0x3ac] ;  /* 0x0003ac0001117983 */ /* 0x002f680000300800 */
[----:B------:R1:W-:Y:S04]  /*43270*/  STL [R1+0x268], R18 ;  /* 0x0002681201007387 */ /* 0x0003e80000100800 */
[----:B------:R-:W5:Y:S01]  /*43280*/  LDL.LU R7, [R1+0x3ec] ;  /* 0x0003ec0001077983 */ /* 0x000f620000300800 */
[----:B--2---:R-:W-:-:S03]  /*43290*/  IMAD.MOV.U32 R5, RZ, RZ, R18 ;  /* 0x000000ffff057224 */ /* 0x004fc600078e0012 */
[----:B-1----:R-:W2:Y:S01]  /*432a0*/  LDL.LU R18, [R1+0x3a8] ;  /* 0x0003a80001127983 */ /* 0x002ea20000300800 */
[----:B------:R-:W-:-:S03]  /*432b0*/  MOV R4, R9 ;  /* 0x0000000900047202 */ /* 0x000fc60000000f00 */
[----:B------:R-:W2:Y:S04]  /*432c0*/  LDL.LU R9, [R1+0x3e8] ;  /* 0x0003e80001097983 */ /* 0x000ea80000300800 */
[----:B------:R1:W-:Y:S01]  /*432d0*/  LDGSTS.E [R6+0xd00], desc[UR22][R4.64], P2 ;  /* 0x00d0000004067fae */ /* 0x0003e200091a1016 */
[----:B------:R-:W-:-:S05]  /*432e0*/  IADD3 R10, P4, PT, R10, R134, RZ ;  /* 0x000000860a0a7210 */ /* 0x000fca0007f9e0ff */
[----:B------:R1:W-:Y:S02]  /*432f0*/  STL [R1+0x2ac], R10 ;  /* 0x0002ac0a01007387 */ /* 0x0003e40000100800 */
[----:B-1----:R-:W-:Y:S01]  /*43300*/  IMAD.MOV.U32 R4, RZ, RZ, R10 ;  /* 0x000000ffff047224 */ /* 0x002fe200078e000a */
[----:B------:R-:W-:Y:S01]  /*43310*/  IADD3 R12, P5, PT, R12, R134, RZ ;  /* 0x000000860c0c7210 */ /* 0x000fe20007fbe0ff */
[----:B------:R-:W-:-:S04]  /*43320*/  IMAD.X R11, R11, 0x1, R135, P4 ;  /* 0x000000010b0b7824 */ /* 0x000fc800020e0687 */
[----:B------:R-:W-:Y:S01]  /*43330*/  IMAD.X R16, R16, 0x1, R135, P5 ;  /* 0x0000000110107824 */ /* 0x000fe200028e0687 */
[----:B------:R-:W-:Y:S01]  /*43340*/  MOV R5, R11 ;  /* 0x0000000b00057202 */ /* 0x000fe20000000f00 */
[----:B------:R1:W-:Y:S04]  /*43350*/  STL [R1+0x2a8], R11 ;  /* 0x0002a80b01007387 */ /* 0x0003e80000100800 */
[----:B------:R-:W-:Y:S04]  /*43360*/  STL [R1+0x2ec], R12 ;  /* 0x0002ec0c01007387 */ /* 0x000fe80000100800 */
[----:B------:R-:W2:Y:S04]  /*43370*/  LDL.LU R10, [R1+0x42c] ;  /* 0x00042c00010a7983 */ /* 0x000ea80000300800 */
[----:B------:R1:W-:Y:S04]  /*43380*/  STL [R1+0x2e8], R16 ;  /* 0x0002e81001007387 */ /* 0x0003e80000100800 */
[----:B------:R1:W-:Y:S04]  /*43390*/  LDGSTS.E [R6+0x1100], desc[UR22][R4.64], P2 ;  /* 0x0110000004067fae */ /* 0x0003e800091a1016 */
[----:B-1----:R-:W2:Y:S01]  /*433a0*/  LDL.LU R11, [R1+0x46c] ;  /* 0x00046c00010b7983 */ /* 0x002ea20000300800 */
[----:B------:R-:W-:-:S03]  /*433b0*/  IMAD.MOV.U32 R5, RZ, RZ, R16 ;  /* 0x000000ffff057224 */ /* 0x000fc600078e0010 */
[----:B------:R-:W2:Y:S01]  /*433c0*/  LDL.LU R16, [R1+0x428] ;  /* 0x0004280001107983 */ /* 0x000ea20000300800 */
[----:B------:R-:W-:-:S03]  /*433d0*/  IMAD.MOV.U32 R4, RZ, RZ, R12 ;  /* 0x000000ffff047224 */ /* 0x000fc600078e000c */
[----:B------:R-:W2:Y:S01]  /*433e0*/  LDL.LU R12, [R1+0x468] ;  /* 0x00046800010c7983 */ /* 0x000ea20000300800 */
[-C--:B------:R-:W-:Y:S02]  /*433f0*/  IADD3 R14, P4, PT, R14, R134.reuse, RZ ;  /* 0x000000860e0e7210 */ /* 0x080fe40007f9e0ff */
[----:B------:R-:W-:Y:S01]  /*43400*/  IADD3 R8, P5, PT, R8, R134, RZ ;  /* 0x0000008608087210 */ /* 0x000fe20007fbe0ff */
[----:B------:R1:W-:Y:S04]  /*43410*/  LDGSTS.E [R6+0x1500], desc[UR22][R4.64], P2 ;  /* 0x0150000004067fae */ /* 0x0003e800091a1016 */
[----:B------:R1:W-:Y:S01]  /*43420*/  STL [R1+0x32c], R14 ;  /* 0x00032c0e01007387 */ /* 0x0003e20000100800 */
[--C-:B---3--:R-:W-:Y:S01]  /*43430*/  IMAD.X R15, R15, 0x1, R135.reuse, P4 ;  /* 0x000000010f0f7824 */ /* 0x108fe200020e0687 */
[----:B-1----:R-:W-:Y:S01]  /*43440*/  MOV R4, R14 ;  /* 0x0000000e00047202 */ /* 0x002fe20000000f00 */
[----:B----4-:R-:W-:-:S03]  /*43450*/  IMAD.X R13, R13, 0x1, R135, P5 ;  /* 0x000000010d0d7824 */ /* 0x010fc600028e0687 */
[----:B------:R1:W-:Y:S04]  /*43460*/  STL [R1+0x328], R15 ;  /* 0x0003280f01007387 */ /* 0x0003e80000100800 */
[----:B------:R3:W-:Y:S04]  /*43470*/  STL [R1+0x36c], R8 ;  /* 0x00036c0801007387 */ /* 0x0007e80000100800 */
[----:B------:R-:W4:Y:S01]  /*43480*/  LDL.LU R14, [R1+0x4ac] ;  /* 0x0004ac00010e7983 */ /* 0x000f220000300800 */
[----:B------:R-:W-:-:S03]  /*43490*/  IMAD.MOV.U32 R5, RZ, RZ, R15 ;  /* 0x000000ffff057224 */ /* 0x000fc600078e000f */
[----:B------:R3:W-:Y:S04]  /*434a0*/  STL [R1+0x368], R13 ;  /* 0x0003680d01007387 */ /* 0x0007e80000100800 */
[----:B------:R-:W4:Y:S04]  /*434b0*/  LDL.LU R19, [R1+0x4ec] ;  /* 0x0004ec0001137983 */ /* 0x000f280000300800 */
[----:B-1----:R-:W4:Y:S04]  /*434c0*/  LDL.LU R15, [R1+0x4a8] ;  /* 0x0004a800010f7983 */ /* 0x002f280000300800 */
[----:B------:R-:W4:Y:S04]  /*434d0*/  LDL.LU R20, [R1+0x4e8] ;  /* 0x0004e80001147983 */ /* 0x000f280000300800 */
        /* <DEDUP_REMOVED lines=8> */
[----:B------:R-:W-:Y:S01]  /*43560*/  IADD3 R7, P5, PT, R7, R134, RZ ;  /* 0x0000008607077210 */ /* 0x000fe20007fbe0ff */
[----:B--2---:R-:W-:Y:S02]  /*43570*/  IMAD.X R18, R18, 0x1, R135, P4 ;  /* 0x0000000112127824 */ /* 0x004fe400020e0687 */
[----:B-1----:R-:W-:Y:S01]  /*43580*/  IMAD.MOV.U32 R4, RZ, RZ, R17 ;  /* 0x000000ffff047224 */ /* 0x002fe200078e0011 */
[----:B------:R-:W-:Y:S02]  /*43590*/  IADD3.X R9, PT, PT, R9, R135, RZ, P5, !PT ;  /* 0x0000008709097210 */ /* 0x000fe40002ffe4ff */
        /* <DEDUP_REMOVED lines=9> */
[----:B--2---:R-:W2:Y:S04]  /*43630*/  LDL.LU R7, [R1+0x5ac] ;  /* 0x0005ac0001077983 */ /* 0x004ea80000300800 */
[----:B------:R-:W2:Y:S04]  /*43640*/  LDL.LU R9, [R1+0x5ec] ;  /* 0x0005ec0001097983 */ /* 0x000ea80000300800 */
[----:B------:R1:W-:Y:S01]  /*43650*/  LDGSTS.E [R6+0x2500], desc[UR22][R4.64], P2 ;  /* 0x0250000004067fae */ /* 0x0003e200091a1016 */
[----:B------:R-:W-:-:S05]  /*43660*/  IADD3 R10, P4, PT, R10, R134, RZ ;  /* 0x000000860a0a7210 */ /* 0x000fca0007f9e0ff */
[----:B------:R1:W-:Y:S02]  /*43670*/  STL [R1+0x42c], R10 ;  /* 0x00042c0a01007387 */ /* 0x0003e40000100800 */
[----:B-1----:R-:W-:Y:S01]  /*43680*/  IMAD.MOV.U32 R4, RZ, RZ, R10 ;  /* 0x000000ffff047224 */ /* 0x002fe200078e000a */
[----:B------:R-:W-:Y:S02]  /*43690*/  IADD3 R11, P5, PT, R11, R134, RZ ;  /* 0x000000860b0b7210 */ /* 0x000fe40007fbe0ff */
[----:B------:R-:W-:-:S03]  /*436a0*/  IADD3.X R16, PT, PT, R16, R135, RZ, P4, !PT ;  /* 0x0000008710107210 */ /* 0x000fc600027fe4ff */
[----:B------:R-:W-:Y:S02]  /*436b0*/  IMAD.X R12, R12, 0x1, R135, P5 ;  /* 0x000000010c0c7824 */ /* 0x000fe400028e0687 */
[----:B------:R1:W-:Y:S04]  /*436c0*/  STL [R1+0x428], R16 ;  /* 0x0004281001007387 */ /* 0x0003e80000100800 */
[----:B------:R1:W-:Y:S04]  /*436d0*/  STL [R1+0x46c], R11 ;  /* 0x00046c0b01007387 */ /* 0x0003e80000100800 */
[----:B------:R-:W2:Y:S01]  /*436e0*/  LDL.LU R10, [R1+0x5a8] ;  /* 0x0005a800010a7983 */ /* 0x000ea20000300800 */
[----:B------:R-:W-:-:S03]  /*436f0*/  IMAD.MOV.U32 R5, RZ, RZ, R16 ;  /* 0x000000ffff057224 */ /* 0x000fc600078e0010 */
[----:B------:R4:W-:Y:S04]  /*43700*/  STL [R1+0x468], R12 ;  /* 0x0004680c01007387 */ /* 0x0009e80000100800 */
[----:B-1----:R-:W2:Y:S04]  /*43710*/  LDL.LU R16, [R1+0x5e8] ;  /* 0x0005e80001107983 */ /* 0x002ea80000300800 */
[----:B------:R1:W-:Y:S01]  /*43720*/  LDGSTS.E [R6+0x2900], desc[UR22][R4.64], P2 ;  /* 0x0290000004067fae */ /* 0x0003e200091a1016 */
[----:B----4-:R-:W-:Y:S01]  /*43730*/  IADD3 R14, P4, PT, R14, R134, RZ ;  /* 0x000000860e0e7210 */ /* 0x010fe20007f9e0ff */
[----:B-1----:R-:W-:Y:S01]  /*43740*/  IMAD.MOV.U32 R4, RZ, RZ, R11 ;  /* 0x000000ffff047224 */ /* 0x002fe200078e000b */
[----:B------:R-:W-:Y:S01]  /*43750*/  MOV R5, R12 ;  /* 0x0000000c00057202 */ /* 0x000fe20000000f00 */
[----:B------:R-:W4:Y:S01]  /*43760*/  LDL.LU R11, [R1+0x62c] ;  /* 0x00062c00010b7983 */ /* 0x000f220000300800 */
[----:B------:R-:W-:-:S03]  /*43770*/  IADD3 R19, P5, PT, R19, R134, RZ ;  /* 0x0000008613137210 */ /* 0x000fc60007fbe0ff */
[----:B------:R-:W4:Y:S01]  /*43780*/  LDL.LU R12, [R1+0x66c] ;  /* 0x00066c00010c7983 */ /* 0x000f220000300800 */
[----:B------:R-:W-:-:S03]  /*43790*/  IMAD.X R15, R15, 0x1, R135, P4 ;  /* 0x000000010f0f7824 */ /* 0x000fc600020e0687 */
[----:B------:R-:W-:Y:S01]  /*437a0*/  STL [R1+0x4ac], R14 ;  /* 0x0004ac0e01007387 */ /* 0x000fe20000100800 */
[----:B------:R-:W-:-:S03]  /*437b0*/  IMAD.X R20, R20, 0x1, R135, P5 ;  /* 0x0000000114147824 */ /* 0x000fc600028e0687 */
[----:B------:R1:W-:Y:S04]  /*437c0*/  LDGSTS.E [R6+0x2d00], desc[UR22][R4.64], P2 ;  /* 0x02d0000004067fae */ /* 0x0003e800091a1016 */
[----:B------:R1:W-:Y:S04]  /*437d0*/  STL [R1+0x4a8], R15 ;  /* 0x0004a80f01007387 */ /* 0x0003e80000100800 */
[----:B------:R-:W-:Y:S01]  /*437e0*/  STL [R1+0x4ec], R19 ;  /* 0x0004ec1301007387 */ /* 0x000fe20000100800 */
[----:B-1----:R-:W-:-:S03]  /*437f0*/  IMAD.MOV.U32 R5, RZ, RZ, R15 ;  /* 0x000000ffff057224 */ /* 0x002fc600078e000f */
[----:B------:R-:W4:Y:S01]  /*43800*/  LDL.LU R15, [R1+0x628] ;  /* 0x00062800010f7983 */ /* 0x000f220000300800 */
[----:B------:R-:W-:-:S03]  /*43810*/  IMAD.MOV.U32 R4, RZ, RZ, R14 ;  /* 0x000000ffff047224 */ /* 0x000fc600078e000e */
[----:B------:R-:W-:Y:S01]  /*43820*/  STL [R1+0x4e8], R20 ;  /* 0x0004e81401007387 */ /* 0x000fe20000100800 */
[----:B---3--:R-:W-:-:S03]  /*43830*/  IADD3 R8, P4, PT, R8, R134, RZ ;  /* 0x0000008608087210 */ /* 0x008fc60007f9e0ff */
[----:B------:R-:W3:Y:S01]  /*43840*/  LDL.LU R14, [R1+0x668] ;  /* 0x00066800010e7983 */ /* 0x000ee20000300800 */
[----:B------:R-:W-:-:S03]  /*43850*/  IADD3 R13, P5, PT, R13, R134, RZ ;  /* 0x000000860d0d7210 */ /* 0x000fc60007fbe0ff */
[----:B------:R1:W-:Y:S04]  /*43860*/  LDGSTS.E [R6+0x3100], desc[UR22][R4.64], P2 ;  /* 0x0310000004067fae */ /* 0x0003e800091a1016 */
[----:B------:R-:W-:Y:S01]  /*43870*/  STL [R1+0x52c], R8 ;  /* 0x00052c0801007387 */ /* 0x000fe20000100800 */
[----:B-1----:R-:W-:Y:S01]  /*43880*/  MOV R4, R19 ;  /* 0x0000001300047202 */ /* 0x002fe20000000f00 */
[----:B------:R-:W-:-:S05]  /*43890*/  IMAD.MOV.U32 R5, RZ, RZ, R20 ;  /* 0x000000ffff057224 */ /* 0x000fca00078e0014 */
[----:B------:R1:W-:Y:S02]  /*438a0*/  LDGSTS.E [R6+0x3500], desc[UR22][R4.64], P2 ;  /* 0x0350000004067fae */ /* 0x0003e400091a1016 */
[----:B-1----:R-:W-:Y:S02]  /*438b0*/  IMAD.MOV.U32 R4, RZ, RZ, R8 ;  /* 0x000000ffff047224 */ /* 0x002fe400078e0008 */
[----:B-----5:R-:W-:-:S05]  /*438c0*/  IMAD.X R17, R17, 0x1, R135, P4 ;  /* 0x0000000111117824 */ /* 0x020fca00020e0687 */
[----:B------:R-:W-:Y:S01]  /*438d0*/  MOV R5, R17 ;  /* 0x0000001100057202 */ /* 0x000fe20000000f00 */
        /* <DEDUP_REMOVED lines=9> */
[----:B------:R-:W-:Y:S01]  /*43970*/  IMAD.MOV.U32 R4, RZ, RZ, R13 ;  /* 0x000000ffff047224 */ /* 0x000fe200078e000d */
[-C--:B--2---:R-:W-:Y:S02]  /*43980*/  IADD3 R7, P4, PT, R7, R134.reuse, RZ ;  /* 0x0000008607077210 */ /* 0x084fe40007f9e0ff */
[----:B------:R-:W2:Y:S01]  /*43990*/  LDL.LU R13, [R1+0x6e8] ;  /* 0x0006e800010d7983 */ /* 0x000ea20000300800 */
[----:B------:R-:W-:-:S03]  /*439a0*/  IADD3 R9, P5, PT, R9, R134, RZ ;  /* 0x0000008609097210 */ /* 0x000fc60007fbe0ff */
[----:B------:R1:W-:Y:S04]  /*439b0*/  LDGSTS.E [R6+0x3d00], desc[UR22][R4.64], P2 ;  /* 0x03d0000004067fae */ /* 0x0003e800091a1016 */
[----:B------:R-:W-:Y:S01]  /*439c0*/  STL [R1+0x5ac], R7 ;  /* 0x0005ac0701007387 */ /* 0x000fe20000100800 */
[----:B-1----:R-:W-:Y:S01]  /*439d0*/  MOV R4, R7 ;  /* 0x0000000700047202 */ /* 0x002fe20000000f00 */
[----:B------:R-:W-:-:S04]  /*439e0*/  IMAD.X R10, R10, 0x1, R135, P4 ;  /* 0x000000010a0a7824 */ /* 0x000fc800020e0687 */
[----:B------:R-:W-:Y:S01]  /*439f0*/  IMAD.MOV.U32 R5, RZ, RZ, R10 ;  /* 0x000000ffff057224 */ /* 0x000fe200078e000a */
[----:B------:R1:W-:Y:S01]  /*43a00*/  STL [R1+0x5a8], R10 ;  /* 0x0005a80a01007387 */ /* 0x0003e20000100800 */
[----:B------:R-:W-:-:S03]  /*43a10*/  IMAD.X R16, R16, 0x1, R135, P5 ;  /* 0x0000000110107824 */ /* 0x000fc600028e0687 */
[----:B------:R-:W-:Y:S04]  /*43a20*/  STL [R1+0x5ec], R9 ;  /* 0x0005ec0901007387 */ /* 0x000fe80000100800 */
[----:B------:R1:W-:Y:S04]  /*43a30*/  LDGSTS.E [R6+0x4100], desc[UR22][R4.64], P2 ;  /* 0x0410000004067fae */ /* 0x0003e800091a1016 */
[----:B-1----:R-:W2:Y:S04]  /*43a40*/  LDL.LU R10, [R1+0x72c] ;  /* 0x00072c00010a7983 */ /* 0x002ea80000300800 */
[----:B------:R1:W-:Y:S04]  /*43a50*/  STL [R1+0x5e8], R16 ;  /* 0x0005e81001007387 */ /* 0x0003e80000100800 */
[----:B------:R-:W2:Y:S01]  /*43a60*/  LDL.LU R7, [R1+0x76c] ;  /* 0x00076c0001077983 */ /* 0x000ea20000300800 */
[----:B------:R-:W-:-:S03]  /*43a70*/  IMAD.MOV.U32 R5, RZ, RZ, R16 ;  /* 0x000000ffff057224 */ /* 0x000fc600078e0010 */
[----:B-1----:R-:W2:Y:S01]  /*43a80*/  LDL.LU R16, [R1+0x728] ;  /* 0x0007280001107983 */ /* 0x002ea20000300800 */
[----:B------:R-:W-:-:S03]  /*43a90*/  IMAD.MOV.U32 R4, RZ, RZ, R9 ;  /* 0x000000ffff047224 */ /* 0x000fc600078e0009 */
[----:B------:R-:W2:Y:S01]  /*43aa0*/  LDL.LU R9, [R1+0x768] ;  /* 0x0007680001097983 */ /* 0x000ea20000300800 */
[-C--:B----4-:R-:W-:Y:S02]  /*43ab0*/  IADD3 R11, P4, PT, R11, R134.reuse, RZ ;  /* 0x000000860b0b7210 */ /* 0x090fe40007f9e0ff */
[----:B------:R-:W-:Y:S01]  /*43ac0*/  IADD3 R12, P5, PT, R12, R134, RZ ;  /* 0x000000860c0c7210 */ /* 0x000fe20007fbe0ff */
[----:B------:R1:W-:Y:S04]  /*43ad0*/  LDGSTS.E [R6+0x4500], desc[UR22][R4.64], P2 ;  /* 0x0450000004067fae */ /* 0x0003e800091a1016 */
[----:B------:R4:W-:Y:S01]  /*43ae0*/  STL [R1+0x62c], R11 ;  /* 0x00062c0b01007387 */ /* 0x0009e20000100800 */
[----:B------:R-:W-:Y:S02]  /*43af0*/  IMAD.X R15, R15, 0x1, R135, P4 ;  /* 0x000000010f0f7824 */ /* 0x000fe400020e0687 */
[----:B-1----:R-:W-:-:S02]  /*43b00*/  IMAD.MOV.U32 R4, RZ, RZ, R11 ;  /* 0x000000ffff047224 */ /* 0x002fc400078e000b */
[----:B------:R-:W-:Y:S01]  /*43b10*/  IMAD.MOV.U32 R5, RZ, RZ, R15 ;  /* 0x000000ffff057224 */ /* 0x000fe200078e000f */
[----:B------:R-:W-:Y:S01]  /*43b20*/  STL [R1+0x628], R15 ;  /* 0x0006280f01007387 */ /* 0x000fe20000100800 */
[----:B---3--:R-:W-:-:S03]  /*43b30*/  IADD3.X R14, PT, PT, R14, R135, RZ, P5, !PT ;  /* 0x000000870e0e7210 */ /* 0x008fc60002ffe4ff */
[----:B------:R1:W-:Y:S04]  /*43b40*/  STL [R1+0x66c], R12 ;  /* 0x00066c0c01007387 */ /* 0x0003e80000100800 */
[----:B----4-:R-:W3:Y:S04]  /*43b50*/  LDL.LU R11, [R1+0x7ac] ;  /* 0x0007ac00010b7983 */ /* 0x010ee80000300800 */
[----:B------:R4:W-:Y:S04]  /*43b60*/  STL [R1+0x668], R14 ;  /* 0x0006680e01007387 */ /* 0x0009e80000100800 */
[----:B------:R1:W-:Y:S04]  /*43b70*/  LDGSTS.E [R6+0x4900], desc[UR22][R4.64], P2 ;  /* 0x0490000004067fae */ /* 0x0003e800091a1016 */
[----:B------:R-:W3:Y:S01]  /*43b80*/  LDL.LU R19, [R1+0x7ec] ;  /* 0x0007ec0001137983 */ /* 0x000ee20000300800 */
[----:B-1----:R-:W-:-:S03]  /*43b90*/  IMAD.MOV.U32 R4, RZ, RZ, R12 ;  /* 0x000000ffff047224 */ /* 0x002fc600078e000c */
[----:B------:R-:W3:Y:S04]  /*43ba0*/  LDL.LU R12, [R1+0x7a8] ;  /* 0x0007a800010c7983 */ /* 0x000ee80000300800 */
[----:B------:R-:W3:Y:S01]  /*43bb0*/  LDL.LU R20, [R1+0x7e8] ;  /* 0x0007e80001147983 */ /* 0x000ee20000300800 */
[----:B------:R-:W-:-:S03]  /*43bc0*/  IMAD.MOV.U32 R5, RZ, RZ, R14 ;  /* 0x000000ffff057224 */ /* 0x000fc600078e000e */
[----:B----4-:R-:W4:Y:S04]  /*43bd0*/  LDL.LU R14, [R1+0x82c] ;  /* 0x00082c00010e7983 */ /* 0x010f280000300800 */
[----:B------:R-:W4:Y:S04]  /*43be0*/  LDL.LU R15, [R1+0x86c] ;  /* 0x00086c00010f7983 */ /* 0x000f280000300800 */
[----:B------:R1:W-:Y:S01]  /*43bf0*/  LDGSTS.E [R6+0x4d00], desc[UR22][R4.64], P2 ;  /* 0x04d0000004067fae */ /* 0x0003e200091a1016 */
[----:B------:R-:W-:-:S05]  /*43c00*/  IADD3 R17, P4, PT, R17, R134, RZ ;  /* 0x0000008611117210 */ /* 0x000fca0007f9e0ff */
[----:B------:R-:W-:Y:S01]  /*43c10*/  STL [R1+0x6ac], R17 ;  /* 0x0006ac1101007387 */ /* 0x000fe20000100800 */
[----:B------:R-:W-:Y:S02]  /*43c20*/  IADD3 R8, P5, PT, R8, R134, RZ ;  /* 0x0000008608087210 */ /* 0x000fe40007fbe0ff */
[----:B-----5:R-:W-:-:S03]  /*43c30*/  IADD3.X R18, PT, PT, R18, R135, RZ, P4, !PT ;  /* 0x0000008712127210 */ /* 0x020fc600027fe4ff */
[----:B--2---:R-:W-:Y:S02]  /*43c40*/  IMAD.X R13, R13, 0x1, R135, P5 ;  /* 0x000000010d0d7824 */ /* 0x004fe400028e0687 */
[----:B------:R2:W-:Y:S01]  /*43c50*/  STL [R1+0x6a8], R18 ;  /* 0x0006a81201007387 */ /* 0x0005e20000100800 */
[----:B-1----:R-:W-:-:S03]  /*43c60*/  IMAD.MOV.U32 R5, RZ, RZ, R18 ;  /* 0x000000ffff057224 */ /* 0x002fc600078e0012 */
[----:B------:R1:W-:Y:S01]  /*43c70*/  STL [R1+0x6ec], R8 ;  /* 0x0006ec0801007387 */ /* 0x0003e20000100800 */
[----:B------:R-:W-:-:S03]  /*43c80*/  IMAD.MOV.U32 R4, RZ, RZ, R17 ;  /* 0x000000ffff047224 */ /* 0x000fc600078e0011 */
[----:B--2---:R-:W2:Y:S04]  /*43c90*/  LDL.LU R18, [R1+0x828] ;  /* 0x0008280001127983 */ /* 0x004ea80000300800 */
[----:B------:R5:W-:Y:S04]  /*43ca0*/  STL [R1+0x6e8], R13 ;  /* 0x0006e80d01007387 */ /* 0x000be80000100800 */
[----:B------:R-:W2:Y:S04]  /*43cb0*/  LDL.LU R17, [R1+0x868] ;  /* 0x0008680001117983 */ /* 0x000ea80000300800 */
[----:B------:R1:W-:Y:S02]  /*43cc0*/  LDGSTS.E [R6+0x5100], desc[UR22][R4.64], P2 ;  /* 0x0510000004067fae */ /* 0x0003e400091a1016 */
[----:B-1----:R-:W-:Y:S01]  /*43cd0*/  IMAD.MOV.U32 R4, RZ, RZ, R8 ;  /* 0x000000ffff047224 */ /* 0x002fe200078e0008 */
[----:B------:R-:W-:Y:S01]  /*43ce0*/  MOV R5, R13 ;  /* 0x0000000d00057202 */ /* 0x000fe20000000f00 */
[----:B------:R-:W2:Y:S04]  /*43cf0*/  LDL.LU R8, [R1+0x8ac] ;  /* 0x0008ac0001087983 */ /* 0x000ea80000300800 */
[----:B-----5:R-:W5:Y:S04]  /*43d00*/  LDL.LU R13, [R1+0x8ec] ;  /* 0x0008ec00010d7983 */ /* 0x020f680000300800 */
[----:B------:R1:W-:Y:S01]  /*43d10*/  LDGSTS.E [R6+0x5500], desc[UR22][R4.64], P2 ;  /* 0x0550000004067fae */ /* 0x0003e200091a1016 */
[----:B------:R-:W-:-:S05]  /*43d20*/  IADD3 R10, P4, PT, R10, R134, RZ ;  /* 0x000000860a0a7210 */ /* 0x000fca0007f9e0ff */
[----:B------:R1:W-:Y:S01]  /*43d30*/  STL [R1+0x72c], R10 ;  /* 0x00072c0a01007387 */ /* 0x0003e20000100800 */
[----:B------:R-:W-:Y:S01]  /*43d40*/  IADD3 R7, P5, PT, R7, R134, RZ ;  /* 0x0000008607077210 */ /* 0x000fe20007fbe0ff */
[--C-:B------:R-:W-:Y:S02]  /*43d50*/  IMAD.X R16, R16, 0x1, R135.reuse, P4 ;  /* 0x0000000110107824 */ /* 0x100fe400020e0687 */
[----:B-1----:R-:W-:Y:S02]  /*43d60*/  IMAD.MOV.U32 R4, RZ, RZ, R10 ;  /* 0x000000ffff047224 */ /* 0x002fe400078e000a */
[----:B------:R-:W-:Y:S01]  /*43d70*/  IMAD.X R9, R9, 0x1, R135, P5 ;  /* 0x0000000109097824 */ /* 0x000fe200028e0687 */
[----:B------:R1:W-:Y:S04]  /*43d80*/  STL [R1+0x728], R16 ;  /* 0x0007281001007387 */ /* 0x0003e80000100800 */
[----:B------:R-:W-:Y:S04]  /*43d90*/  STL [R1+0x76c], R7 ;  /* 0x00076c0701007387 */ /* 0x000fe80000100800 */
[----:B------:R-:W5:Y:S01]  /*43da0*/  LDL.LU R10, [R1+0x8a8] ;  /* 0x0008a800010a7983 */ /* 0x000f620000300800 */
[----:B------:R-:W-:-:S03]  /*43db0*/  IMAD.MOV.U32 R5, RZ, RZ, R16 ;  /* 0x000000ffff057224 */ /* 0x000fc600078e0010 */
[----:B------:R3:W-:Y:S04]  /*43dc0*/  STL [R1+0x768], R9 ;  /* 0x0007680901007387 */ /* 0x0007e80000100800 */
[----:B-1----:R-:W5:Y:S04]  /*43dd0*/  LDL.LU R16, [R1+0x8e8] ;  /* 0x0008e80001107983 */ /* 0x002f680000300800 */
[----:B------:R1:W-:Y:S01]  /*43de0*/  LDGSTS.E [R6+0x5900], desc[UR22][R4.64], P2 ;  /* 0x0590000004067fae */ /* 0x0003e200091a1016 */
[----:B---3--:R-:W-:Y:S02]  /*43df0*/  IADD3 R11, P4, PT, R11, R134, RZ ;  /* 0x000000860b0b7210 */ /* 0x008fe40007f9e0ff */
[----:B-1----:R-:W-:Y:S01]  /*43e00*/  MOV R4, R7 ;  /* 0x0000000700047202 */ /* 0x002fe20000000f00 */
[----:B------:R-:W-:-:S02]  /*43e10*/  IMAD.MOV.U32 R5, RZ, RZ, R9 ;  /* 0x000000ffff057224 */ /* 0x000fc400078e0009 */
[----:B------:R-:W3:Y:S04]  /*43e20*/  LDL.LU R9, [R1+0x92c] ;  /* 0x00092c0001097983 */ /* 0x000ee80000300800 */
[----:B------:R-:W3:Y:S01]  /*43e30*/  LDL.LU R7, [R1+0x96c] ;  /* 0x00096c0001077983 */ /* 0x000ee20000300800 */
[----:B------:R-:W-:-:S03]  /*43e40*/  IADD3 R19, P5, PT, R19, R134, RZ ;  /* 0x0000008613137210 */ /* 0x000fc60007fbe0ff */
[----:B------:R-:W-:Y:S04]  /*43e50*/  STL [R1+0x7ac], R11 ;  /* 0x0007ac0b01007387 */ /* 0x000fe80000100800 */
[----:B------:R1:W-:Y:S01]  /*43e60*/  LDGSTS.E [R6+0x5d00], desc[UR22][R4.64], P2 ;  /* 0x05d0000004067fae */ /* 0x0003e200091a1016 */
[--C-:B------:R-:W-:Y:S02]  /*43e70*/  IMAD.X R12, R12, 0x1, R135.reuse, P4 ;  /* 0x000000010c0c7824 */ /* 0x100fe400020e0687 */
[----:B------:R-:W-:-:S03]  /*43e80*/  IMAD.X R20, R20, 0x1, R135, P5 ;  /* 0x0000000114147824 */ /* 0x000fc600028e0687 */
[----:B------:R4:W-:Y:S01]  /*43e90*/  STL [R1+0x7a8], R12 ;  /* 0x0007a80c01007387 */ /* 0x0009e20000100800 */
[----:B-1----:R-:W-:-:S03]  /*43ea0*/  MOV R5, R12 ;  /* 0x0000000c00057202 */ /* 0x002fc60000000f00 */
[----:B------:R-:W-:Y:S01]  /*43eb0*/  STL [R1+0x7ec], R19 ;  /* 0x0007ec1301007387 */ /* 0x000fe20000100800 */
[----:B------:R-:W-:-:S03]  /*43ec0*/  IMAD.MOV.U32 R4, RZ, RZ, R11 ;  /* 0x000000ffff047224 */ /* 0x000fc600078e000b */
[----:B----4-:R-:W4:Y:S01]  /*43ed0*/  LDL.LU R12, [R1+0x928] ;  /* 0x00092800010c7983 */ /* 0x010f220000300800 */
[----:B------:R-:W-:-:S03]  /*43ee0*/  IADD3 R14, P4, PT, R14, R134, RZ ;  /* 0x000000860e0e7210 */ /* 0x000fc60007f9e0ff */
[----:B------:R-:W-:Y:S04]  /*43ef0*/  STL [R1+0x7e8], R20 ;  /* 0x0007e81401007387 */ /* 0x000fe80000100800 */
[----:B------:R-:W4:Y:S01]  /*43f00*/  LDL.LU R11, [R1+0x968] ;  /* 0x00096800010b7983 */ /* 0x000f220000300800 */
[----:B------:R-:W-:-:S03]  /*43f10*/  IADD3 R15, P5, PT, R15, R134, RZ ;  /* 0x000000860f0f7210 */ /* 0x000fc60007fbe0ff */
[----:B------:R1:W-:Y:S04]  /*43f20*/  LDGSTS.E [R6+0x6100], desc[UR22][R4.64], P2 ;  /* 0x0610000004067fae */ /* 0x0003e800091a1016 */
[----:B------:R2:W-:Y:S01]  /*43f30*/  STL [R1+0x82c], R14 ;  /* 0x00082c0e01007387 */ /* 0x0005e20000100800 */
[----:B-1----:R-:W-:Y:S02]  /*43f40*/  IMAD.MOV.U32 R4, RZ, RZ, R19 ;  /* 0x000000ffff047224 */ /* 0x002fe400078e0013 */
[----:B------:R-:W-:-:S05]  /*43f50*/  IMAD.MOV.U32 R5, RZ, RZ, R20 ;  /* 0x000000ffff057224 */ /* 0x000fca00078e0014 */
[----:B------:R1:W-:Y:S02]  /*43f60*/  LDGSTS.E [R6+0x6500], desc[UR22][R4.64], P2 ;  /* 0x0650000004067fae */ /* 0x0003e400091a1016 */
[----:B-1----:R-:W-:Y:S01]  /*43f70*/  MOV R4, R14 ;  /* 0x0000000e00047202 */ /* 0x002fe20000000f00 */
[----:B--2---:R-:W-:-:S04]  /*43f80*/  IMAD.X R18, R18, 0x1, R135, P4 ;  /* 0x0000000112127824 */ /* 0x004fc800020e0687 */
[----:B------:R-:W-:Y:S01]  /*43f90*/  IMAD.MOV.U32 R5, RZ, RZ, R18 ;  /* 0x000000ffff057224 */ /* 0x000fe200078e0012 */
[----:B------:R-:W-:Y:S01]  /*43fa0*/  STL [R1+0x828], R18 ;  /* 0x0008281201007387 */ /* 0x000fe20000100800 */
[----:B------:R-:W-:-:S03]  /*43fb0*/  IMAD.X R17, R17, 0x1, R135, P5 ;  /* 0x0000000111117824 */ /* 0x000fc600028e0687 */
[----:B------:R1:W-:Y:S04]  /*43fc0*/  STL [R1+0x86c], R15 ;  /* 0x00086c0f01007387 */ /* 0x0003e80000100800 */
[----:B------:R-:W2:Y:S04]  /*43fd0*/  LDL.LU R14, [R1+0x1b4] ;  /* 0x0001b400010e7983 */ /* 0x000ea80000300800 */
[----:B------:R-:W-:Y:S04]  /*43fe0*/  STL [R1+0x868], R17 ;  /* 0x0008681101007387 */ /* 0x000fe80000100800 */
[----:B------:R1:W-:Y:S04]  /*43ff0*/  LDGSTS.E [R6+0x6900], desc[UR22][R4.64], P2 ;  /* 0x0690000004067fae */ /* 0x0003e800091a1016 */
[----:B------:R-:W2:Y:S01]  /*44000*/  LDL.LU R19, [R1+0x1f4] ;  /* 0x0001f40001137983 */ /* 0x000ea20000300800 */
[----:B------:R-:W-:Y:S01]  /*44010*/  IADD3 R8, P4, PT, R8, R134, RZ ;  /* 0x0000008608087210 */ /* 0x000fe20007f9e0ff */
[----:B-1----:R-:W-:-:S02]  /*44020*/  IMAD.MOV.U32 R4, RZ, RZ, R15 ;  /* 0x000000ffff047224 */ /* 0x002fc400078e000f */
[----:B------:R-:W2:Y:S01]  /*44030*/  LDL.LU R15, [R1+0x1b0] ;  /* 0x0001b000010f7983 */ /* 0x000ea20000300800 */
[----:B------:R-:W-:Y:S01]  /*44040*/  IMAD.MOV.U32 R5, RZ, RZ, R17 ;  /* 0x000000ffff057224 */ /* 0x000fe200078e0011 */
[----:B-----5:R-:W-:Y:S02]  /*44050*/  IADD3 R13, P5, PT, R13, R134, RZ ;  /* 0x000000860d0d7210 */ /* 0x020fe40007fbe0ff */
[----:B------:R-:W5:Y:S04]  /*44060*/  LDL.LU R20, [R1+0x1f0] ;  /* 0x0001f00001147983 */ /* 0x000f680000300800 */
[----:B------:R1:W-:Y:S04]  /*44070*/  STL [R1+0x8ac], R8 ;  /* 0x0008ac0801007387 */ /* 0x0003e80000100800 */
[----:B------:R1:W-:Y:S02]  /*44080*/  LDGSTS.E [R6+0x6d00], desc[UR22][R4.64], P2 ;  /* 0x06d0000004067fae */ /* 0x0003e400091a1016 */
[----:B-1----:R-:W-:-:S02]  /*44090*/  IMAD.MOV.U32 R4, RZ, RZ, R8 ;  /* 0x000000ffff047224 */ /* 0x002fc400078e0008 */
[----:B------:R-:W-:-:S05]  /*440a0*/  IMAD.X R10, R10, 0x1, R135, P4 ;  /* 0x000000010a0a7824 */ /* 0x000fca00020e0687 */
[----:B------:R1:W-:Y:S01]  /*440b0*/  STL [R1+0x8a8], R10 ;  /* 0x0008a80a01007387 */ /* 0x0003e20000100800 */
[----:B------:R-:W-:-:S03]  /*440c0*/  IADD3.X R16, PT, PT, R16, R135, RZ, P5, !PT ;  /* 0x0000008710107210 */ /* 0x000fc60002ffe4ff */
[----:B------:R-:W-:Y:S01]  /*440d0*/  STL [R1+0x8ec], R13 ;  /* 0x0008ec0d01007387 */ /* 0x000fe20000100800 */
[----:B------:R-:W-:-:S03]  /*440e0*/  IMAD.MOV.U32 R5, RZ, RZ, R10 ;  /* 0x000000ffff057224 */ /* 0x000fc600078e000a */
[----:B------:R-:W5:Y:S04]  /*440f0*/  LDL.LU R8, [R1+0x234] ;  /* 0x0002340001087983 */ /* 0x000f680000300800 */
[----:B------:R-:W-:Y:S04]  /*44100*/  STL [R1+0x8e8], R16 ;  /* 0x0008e81001007387 */ /* 0x000fe80000100800 */
[----:B-1----:R-:W5:Y:S04]  /*44110*/  LDL.LU R10, [R1+0x274] ;  /* 0x00027400010a7983 */ /* 0x002f680000300800 */
[----:B------:R-:W5:Y:S04]  /*44120*/  LDL.LU R17, [R1+0x230] ;  /* 0x0002300001117983 */ /* 0x000f680000300800 */
[----:B------:R-:W5:Y:S01]  /*44130*/  LDL.LU R18, [R1+0x270] ;  /* 0x0002700001127983 */ /* 0x000f620000300800 */
[----:B---3--:R-:W-:-:S03]  /*44140*/  IADD3 R9, P4, PT, R9, R134, RZ ;  /* 0x0000008609097210 */ /* 0x008fc60007f9e0ff */
[----:B------:R1:W-:Y:S01]  /*44150*/  LDGSTS.E [R6+0x7100], desc[UR22][R4.64], P2 ;  /* 0x0710000004067fae */ /* 0x0003e200091a1016 */
[----:B------:R-:W-:-:S03]  /*44160*/  IADD3 R7, P5, PT, R7, R134, RZ ;  /* 0x0000008607077210 */ /* 0x000fc60007fbe0ff */
[----:B------:R3:W-:Y:S01]  /*44170*/  STL [R1+0x92c], R9 ;  /* 0x00092c0901007387 */ /* 0x0007e20000100800 */
[----:B-1----:R-:W-:Y:S02]  /*44180*/  IMAD.MOV.U32 R4, RZ, RZ, R13 ;  /* 0x000000ffff047224 */ /* 0x002fe400078e000d */
[----:B------:R-:W-:-:S05]  /*44190*/  IMAD.MOV.U32 R5, RZ, RZ, R16 ;  /* 0x000000ffff057224 */ /* 0x000fca00078e0010 */
[----:B------:R1:W-:Y:S01]  /*441a0*/  LDGSTS.E [R6+0x7500], desc[UR22][R4.64], P2 ;  /* 0x0750000004067fae */ /* 0x0003e200091a1016 */
[----:B----4-:R-:W-:-:S05]  /*441b0*/  IADD3.X R12, PT, PT, R12, R135, RZ, P4, !PT ;  /* 0x000000870c0c7210 */ /* 0x010fca00027fe4ff */
[----:B------:R4:W-:Y:S01]  /*441c0*/  STL [R1+0x928], R12 ;  /* 0x0009280c01007387 */ /* 0x0009e20000100800 */
[----:B-1----:R-:W-:Y:S02]  /*441d0*/  IMAD.MOV.U32 R4, RZ, RZ, R9 ;  /* 0x000000ffff047224 */ /* 0x002fe400078e0009 */
[----:B------:R-:W-:Y:S01]  /*441e0*/  IMAD.X R11, R11, 0x1, R135, P5 ;  /* 0x000000010b0b7824 */ /* 0x000fe200028e0687 */
[----:B------:R-:W-:Y:S01]  /*441f0*/  STL [R1+0x96c], R7 ;  /* 0x00096c0701007387 */ /* 0x000fe20000100800 */
[----:B------:R-:W-:-:S03]  /*44200*/  IMAD.MOV.U32 R5, RZ, RZ, R12 ;  /* 0x000000ffff057224 */ /* 0x000fc600078e000c */
[----:B---3--:R-:W3:Y:S04]  /*44210*/  LDL.LU R9, [R1+0x2b4] ;  /* 0x0002b40001097983 */ /* 0x008ee80000300800 */
[----:B------:R1:W-:Y:S04]  /*44220*/  STL [R1+0x968], R11 ;  /* 0x0009680b01007387 */ /* 0x0003e80000100800 */
[----:B------:R1:W-:Y:S04]  /*44230*/  LDGSTS.E [R6+0x7900], desc[UR22][R4.64], P2 ;  /* 0x0790000004067fae */ /* 0x0003e800091a1016 */
[----:B----4-:R-:W4:Y:S01]  /*44240*/  LDL.LU R12, [R1+0x2f4] ;  /* 0x0002f400010c7983 */ /* 0x010f220000300800 */
[----:B-1----:R-:W-:-:S03]  /*44250*/  MOV R5, R11 ;  /* 0x0000000b00057202 */ /* 0x002fc60000000f00 */
[----:B------:R-:W4:Y:S04]  /*44260*/  LDL.LU R11, [R1+0x2b0] ;  /* 0x0002b000010b7983 */ /* 0x000f280000300800 */
[----:B------:R-:W4:Y:S01]  /*44270*/  LDL.LU R16, [R1+0x2f0] ;  /* 0x0002f00001107983 */ /* 0x000f220000300800 */
[----:B------:R-:W-:-:S03]  /*44280*/  IMAD.MOV.U32 R4, RZ, RZ, R7 ;  /* 0x000000ffff047224 */ /* 0x000fc600078e0007 */
[----:B------:R-:W4:Y:S04]  /*44290*/  LDL.LU R13, [R1+0x334] ;  /* 0x00033400010d7983 */ /* 0x000f280000300800 */
[----:B------:R-:W4:Y:S04]  /*442a0*/  LDL.LU R7, [R1+0x374] ;  /* 0x0003740001077983 */ /* 0x000f280000300800 */
[----:B------:R1:W-:Y:S01]  /*442b0*/  LDGSTS.E [R6+0x7d00], desc[UR22][R4.64], P2 ;  /* 0x07d0000004067fae */ /* 0x0003e200091a1016 */
[----:B--2---:R-:W-:-:S05]  /*442c0*/  IADD3 R14, P4, PT, R14, R134, RZ ;  /* 0x000000860e0e7210 */ /* 0x004fca0007f9e0ff */
[----:B------:R-:W-:Y:S01]  /*442d0*/  STL [R1+0x1b4], R14 ;  /* 0x0001b40e01007387 */ /* 0x000fe20000100800 */
[----:B------:R-:W-:-:S05]  /*442e0*/  IADD3 R19, P5, PT, R19, R134, RZ ;  /* 0x0000008613137210 */ /* 0x000fca0007fbe0ff */
[----:B------:R-:W-:Y:S01]  /*442f0*/  STL [R1+0x1f4], R19 ;  /* 0x0001f41301007387 */ /* 0x000fe20000100800 */
[----:B------:R-:W-:-:S05]  /*44300*/  IMAD.X R15, R15, 0x1, R135, P4 ;  /* 0x000000010f0f7824 */ /* 0x000fca00020e0687 */
[----:B------:R2:W-:Y:S01]  /*44310*/  STL [R1+0x1b0], R15 ;  /* 0x0001b00f01007387 */ /* 0x0005e20000100800 */
[----:B-1----:R-:W-:Y:S01]  /*44320*/  MOV R5, R15 ;  /* 0x0000000f00057202 */ /* 0x002fe20000000f00 */
[----:B------:R-:W-:Y:S01]  /*44330*/  IMAD.MOV.U32 R4, RZ, RZ, R14 ;  /* 0x000000ffff047224 */ /* 0x000fe200078e000e */
[----:B------:R-:W-:Y:S01]  /*44340*/  LOP3.LUT R6, R132, 0x30, RZ, 0x3c, !PT ;  /* 0x0000003084067812 */ /* 0x000fe200078e3cff */
[----:B--2---:R-:W2:Y:S04]  /*44350*/  LDL.LU R15, [R1+0x330] ;  /* 0x00033000010f7983 */ /* 0x004ea80000300800 */
[----:B------:R-:W2:Y:S01]  /*44360*/  LDL.LU R14, [R1+0x370] ;  /* 0x00037000010e7983 */ /* 0x000ea20000300800 */
[----:B------:R-:W-:Y:S02]  /*44370*/  VIADD R6, R6, UR5 ;  /* 0x0000000506067c36 */ /* 0x000fe40008000000 */
[----:B-----5:R-:W-:-:S03]  /*44380*/  IMAD.X R20, R20, 0x1, R135, P5 ;  /* 0x0000000114147824 */ /* 0x020fc600028e0687 */
[----:B------:R1:W-:Y:S04]  /*44390*/  LDGSTS.E [R6+0x180], desc[UR22][R4.64], P2 ;  /* 0x0018000004067fae */ /* 0x0003e800091a1016 */
[----:B------:R-:W-:Y:S01]  /*443a0*/  STL [R1+0x1f0], R20 ;  /* 0x0001f01401007387 */ /* 0x000fe20000100800 */
[----:B-1----:R-:W-:Y:S02]  /*443b0*/  IMAD.MOV.U32 R4, RZ, RZ, R19 ;  /* 0x000000ffff047224 */ /* 0x002fe400078e0013 */
[----:B------:R-:W-:-:S05]  /*443c0*/  IMAD.MOV.U32 R5, RZ, RZ, R20 ;  /* 0x000000ffff057224 */ /* 0x000fca00078e0014 */
[----:B------:R1:W-:Y:S01]  /*443d0*/  LDGSTS.E [R6+0x580], desc[UR22][R4.64], P2 ;  /* 0x0058000004067fae */ /* 0x0003e200091a1016 */
[-C--:B------:R-:W-:Y:S02]  /*443e0*/  IADD3 R8, P4, PT, R8, R134.reuse, RZ ;  /* 0x0000008608087210 */ /* 0x080fe40007f9e0ff */
[----:B------:R-:W-:-:S03]  /*443f0*/  IADD3 R10, P5, PT, R10, R134, RZ ;  /* 0x000000860a0a7210 */ /* 0x000fc60007fbe0ff */
[--C-:B------:R-:W-:Y:S01]  /*44400*/  IMAD.X R17, R17, 0x1, R135.reuse, P4 ;  /* 0x0000000111117824 */ /* 0x100fe200020e0687 */
[----:B------:R-:W-:Y:S01]  /*44410*/  STL [R1+0x234], R8 ;  /* 0x0002340801007387 */ /* 0x000fe20000100800 */
[----:B-1----:R-:W-:Y:S01]  /*44420*/  MOV R4, R8 ;  /* 0x0000000800047202 */ /* 0x002fe20000000f00 */
[----:B------:R-:W-:Y:S02]  /*44430*/  IMAD.X R18, R18, 0x1, R135, P5 ;  /* 0x0000000112127824 */ /* 0x000fe400028e0687 */
[----:B------:R1:W-:Y:S01]  /*44440*/  STL [R1+0x230], R17 ;  /* 0x0002301101007387 */ /* 0x0003e20000100800 */
[----:B------:R-:W-:-:S03]  /*44450*/  IMAD.MOV.U32 R5, RZ, RZ, R17 ;  /* 0x000000ffff057224 */ /* 0x000fc600078e0011 */
[----:B------:R-:W-:Y:S04]  /*44460*/  STL [R1+0x274], R10 ;  /* 0x0002740a01007387 */ /* 0x000fe80000100800 */
[----:B------:R5:W-:Y:S04]  /*44470*/  LDGSTS.E [R6+0x980], desc[UR22][R4.64], P2 ;  /* 0x0098000004067fae */ /* 0x000be800091a1016 */
[----:B-1----:R-:W2:Y:S04]  /*44480*/  LDL.LU R17, [R1+0x3b4] ;  /* 0x0003b40001117983 */ /* 0x002ea80000300800 */
[----:B------:R1:W-:Y:S04]  /*44490*/  STL [R1+0x270], R18 ;  /* 0x0002701201007387 */ /* 0x0003e80000100800 */
[----:B------:R-:W2:Y:S01]  /*444a0*/  LDL.LU R8, [R1+0x3f4] ;  /* 0x0003f40001087983 */ /* 0x000ea20000300800 */
[----:B-----5:R-:W-:-:S03]  /*444b0*/  IMAD.MOV.U32 R5, RZ, RZ, R18 ;  /* 0x000000ffff057224 */ /* 0x020fc600078e0012 */
[----:B-1----:R-:W5:Y:S01]  /*444c0*/  LDL.LU R18, [R1+0x3b0] ;  /* 0x0003b00001127983 */ /* 0x002f620000300800 */
[----:B------:R-:W-:-:S03]  /*444d0*/  IMAD.MOV.U32 R4, RZ, RZ, R10 ;  /* 0x000000ffff047224 */ /* 0x000fc600078e000a */
[----:B------:R-:W5:Y:S04]  /*444e0*/  LDL.LU R10, [R1+0x3f0] ;  /* 0x0003f000010a7983 */ /* 0x000f680000300800 */
[----:B------:R1:W-:Y:S01]  /*444f0*/  LDGSTS.E [R6+0xd80], desc[UR22][R4.64], P2 ;  /* 0x00d8000004067fae */ /* 0x0003e200091a1016 */
[----:B---3--:R-:W-:-:S05]  /*44500*/  IADD3 R9, P4, PT, R9, R134, RZ ;  /* 0x0000008609097210 */ /* 0x008fca0007f9e0ff */
[----:B------:R3:W-:Y:S01]  /*44510*/  STL [R1+0x2b4], R9 ;  /* 0x0002b40901007387 */ /* 0x0007e20000100800 */
[----:B-1----:R-:W-:Y:S01]  /*44520*/  IMAD.MOV.U32 R4, RZ, RZ, R9 ;  /* 0x000000ffff047224 */ /* 0x002fe200078e0009 */
[----:B----4-:R-:W-:Y:S01]  /*44530*/  IADD3 R12, P5, PT, R12, R134, RZ ;  /* 0x000000860c0c7210 */ /* 0x010fe20007fbe0ff */
[----:B------:R-:W-:-:S03]  /*44540*/  IMAD.X R11, R11, 0x1, R135, P4 ;  /* 0x000000010b0b7824 */ /* 0x000fc600020e0687 */
[----:B------:R-:W-:Y:S02]  /*44550*/  IADD3.X R16, PT, PT, R16, R135, RZ, P5, !PT ;  /* 0x0000008710107210 */ /* 0x000fe40002ffe4ff */
[----:B------:R1:W-:Y:S01]  /*44560*/  STL [R1+0x2b0], R11 ;  /* 0x0002b00b01007387 */ /* 0x0003e20000100800 */
[----:B------:R-:W-:-:S03]  /*44570*/  IMAD.MOV.U32 R5, RZ, RZ, R11 ;  /* 0x000000ffff057224 */ /* 0x000fc600078e000b */
[----:B------:R-:W-:Y:S04]  /*44580*/  STL [R1+0x2f4], R12 ;  /* 0x0002f40c01007387 */ /* 0x000fe80000100800 */
[----:B---3--:R-:W3:Y:S04]  /*44590*/  LDL.LU R9, [R1+0x434] ;  /* 0x0004340001097983 */ /* 0x008ee80000300800 */
[----:B------:R4:W-:Y:S04]  /*445a0*/  STL [R1+0x2f0], R16 ;  /* 0x0002f01001007387 */ /* 0x0009e80000100800 */
[----:B------:R4:W-:Y:S01]  /*445b0*/  LDGSTS.E [R6+0x1180], desc[UR22][R4.64], P2 ;  /* 0x0118000004067fae */ /* 0x0009e200091a1016 */
[----:B------:R-:W-:-:S03]  /*445c0*/  IADD3 R13, P4, PT, R13, R134, RZ ;  /* 0x000000860d0d7210 */ /* 0x000fc60007f9e0ff */
[----:B-1----:R-:W3:Y:S01]  /*445d0*/  LDL.LU R11, [R1+0x474] ;  /* 0x00047400010b7983 */ /* 0x002ee20000300800 */
[----:B------:R-:W-:Y:S01]  /*445e0*/  IADD3 R7, P5, PT, R7, R134, RZ ;  /* 0x0000008607077210 */ /* 0x000fe20007fbe0ff */
[----:B----4-:R-:W-:Y:S02]  /*445f0*/  IMAD.MOV.U32 R5, RZ, RZ, R16 ;  /* 0x000000ffff057224 */ /* 0x010fe400078e0010 */
[----:B------:R-:W4:Y:S01]  /*44600*/  LDL.LU R16, [R1+0x430] ;  /* 0x0004300001107983 */ /* 0x000f220000300800 */
[----:B------:R-:W-:-:S03]  /*44610*/  IMAD.MOV.U32 R4, RZ, RZ, R12 ;  /* 0x000000ffff047224 */ /* 0x000fc600078e000c */
[----:B------:R-:W4:Y:S04]  /*44620*/  LDL.LU R12, [R1+0x470] ;  /* 0x00047000010c7983 */ /* 0x000f280000300800 */
[----:B------:R1:W-:Y:S04]  /*44630*/  STL [R1+0x334], R13 ;  /* 0x0003340d01007387 */ /* 0x0003e80000100800 */
[----:B------:R1:W-:Y:S02]  /*44640*/  LDGSTS.E [R6+0x1580], desc[UR22][R4.64], P2 ;  /* 0x0158000004067fae */ /* 0x0003e400091a1016 */
[----:B-1----:R-:W-:Y:S01]  /*44650*/  IMAD.MOV.U32 R4, RZ, RZ, R13 ;  /* 0x000000ffff047224 */ /* 0x002fe200078e000d */
[----:B--2---:R-:W-:Y:S01]  /*44660*/  IADD3.X R15, PT, PT, R15, R135, RZ, P4, !PT ;  /* 0x000000870f0f7210 */ /* 0x004fe200027fe4ff */
[----:B------:R-:W-:-:S04]  /*44670*/  IMAD.X R14, R14, 0x1, R135, P5 ;  /* 0x000000010e0e7824 */ /* 0x000fc800028e0687 */
        /* <DEDUP_REMOVED lines=9> */
[----:B-1----:R-:W-:Y:S01]  /*44710*/  IMAD.MOV.U32 R4, RZ, RZ, R7 ;  /* 0x000000ffff047224 */ /* 0x002fe200078e0007 */
[----:B------:R-:W-:Y:S01]  /*44720*/  MOV R5, R14 ;  /* 0x0000000e00057202 */ /* 0x000fe20000000f00 */
[----:B--2---:R-:W2:Y:S04]  /*44730*/  LDL.LU R7, [R1+0x534] ;  /* 0x0005340001077983 */ /* 0x004ea80000300800 */
[----:B------:R-:W2:Y:S04]  /*44740*/  LDL.LU R14, [R1+0x574] ;  /* 0x00057400010e7983 */ /* 0x000ea80000300800 */
[----:B------:R1:W-:Y:S01]  /*44750*/  LDGSTS.E [R6+0x1d80], desc[UR22][R4.64], P2 ;  /* 0x01d8000004067fae */ /* 0x0003e200091a1016 */
[----:B------:R-:W-:-:S05]  /*44760*/  IADD3 R17, P4, PT, R17, R134, RZ ;  /* 0x0000008611117210 */ /* 0x000fca0007f9e0ff */
[----:B------:R5:W-:Y:S01]  /*44770*/  STL [R1+0x3b4], R17 ;  /* 0x0003b41101007387 */ /* 0x000be20000100800 */
[----:B------:R-:W-:Y:S01]  /*44780*/  IADD3 R8, P5, PT, R8, R134, RZ ;  /* 0x0000008608087210 */ /* 0x000fe20007fbe0ff */
[----:B-----5:R-:W-:Y:S02]  /*44790*/  IMAD.X R18, R18, 0x1, R135, P4 ;  /* 0x0000000112127824 */ /* 0x020fe400020e0687 */
[----:B-1----:R-:W-:Y:S02]  /*447a0*/  IMAD.MOV.U32 R4, RZ, RZ, R17 ;  /* 0x000000ffff047224 */ /* 0x002fe400078e0011 */
[----:B------:R-:W-:Y:S01]  /*447b0*/  IMAD.X R10, R10, 0x1, R135, P5 ;  /* 0x000000010a0a7824 */ /* 0x000fe200028e0687 */
[----:B------:R1:W-:Y:S04]  /*447c0*/  STL [R1+0x3b0], R18 ;  /* 0x0003b01201007387 */ /* 0x0003e80000100800 */
[----:B------:R5:W-:Y:S04]  /*447d0*/  STL [R1+0x3f4], R8 ;  /* 0x0003f40801007387 */ /* 0x000be80000100800 */
[----:B------:R-:W2:Y:S01]  /*447e0*/  LDL.LU R17, [R1+0x530] ;  /* 0x0005300001117983 */ /* 0x000ea20000300800 */
[----:B------:R-:W-:-:S03]  /*447f0*/  IMAD.MOV.U32 R5, RZ, RZ, R18 ;  /* 0x000000ffff057224 */ /* 0x000fc600078e0012 */
[----:B------:R5:W-:Y:S04]  /*44800*/  STL [R1+0x3f0], R10 ;  /* 0x0003f00a01007387 */ /* 0x000be80000100800 */
[----:B-1----:R-:W2:Y:S04]  /*44810*/  LDL.LU R18, [R1+0x570] ;  /* 0x0005700001127983 */ /* 0x002ea80000300800 */
[----:B------:R1:W-:Y:S02]  /*44820*/  LDGSTS.E [R6+0x2180], desc[UR22][R4.64], P2 ;  /* 0x0218000004067fae */ /* 0x0003e400091a1016 */
[----:B-1----:R-:W-:Y:S01]  /*44830*/  MOV R4, R8 ;  /* 0x0000000800047202 */ /* 0x002fe20000000f00 */
[----:B------:R-:W-:Y:S01]  /*44840*/  IMAD.MOV.U32 R5, RZ, RZ, R10 ;  /* 0x000000ffff057224 */ /* 0x000fe200078e000a */
[----:B-----5:R-:W5:Y:S04]  /*44850*/  LDL.LU R8, [R1+0x5b4] ;  /* 0x0005b40001087983 */ /* 0x020f680000300800 */
[----:B------:R-:W5:Y:S04]  /*44860*/  LDL.LU R10, [R1+0x5f4] ;  /* 0x0005f400010a7983 */ /* 0x000f680000300800 */
[----:B------:R1:W-:Y:S01]  /*44870*/  LDGSTS.E [R6+0x2580], desc[UR22][R4.64], P2 ;  /* 0x0258000004067fae */ /* 0x0003e200091a1016 */
[----:B---3--:R-:W-:-:S05]  /*44880*/  IADD3 R9, P4, PT, R9, R134, RZ ;  /* 0x0000008609097210 */ /* 0x008fca0007f9e0ff */
[----:B------:R3:W-:Y:S01]  /*44890*/  STL [R1+0x434], R9 ;  /* 0x0004340901007387 */ /* 0x0007e20000100800 */
[----:B------:R-:W-:Y:S01]  /*448a0*/  IADD3 R11, P5, PT, R11, R134, RZ ;  /* 0x000000860b0b7210 */ /* 0x000fe20007fbe0ff */
[----:B-1----:R-:W-:Y:S02]  /*448b0*/  IMAD.MOV.U32 R4, RZ, RZ, R9 ;  /* 0x000000ffff047224 */ /* 0x002fe400078e0009 */
[--C-:B----4-:R-:W-:Y:S02]  /*448c0*/  IMAD.X R16, R16, 0x1, R135.reuse, P4 ;  /* 0x0000000110107824 */ /* 0x110fe400020e0687 */
[----:B------:R-:W-:-:S03]  /*448d0*/  IMAD.X R12, R12, 0x1, R135, P5 ;  /* 0x000000010c0c7824 */ /* 0x000fc600028e0687 */
[----:B------:R1:W-:Y:S04]  /*448e0*/  STL [R1+0x430], R16 ;  /* 0x0004301001007387 */ /* 0x0003e80000100800 */
[----:B------:R4:W-:Y:S04]  /*448f0*/  STL [R1+0x474], R11 ;  /* 0x0004740b01007387 */ /* 0x0009e80000100800 */
[----:B---3--:R-:W3:Y:S01]  /*44900*/  LDL.LU R9, [R1+0x5b0] ;  /* 0x0005b00001097983 */ /* 0x008ee20000300800 */
[----:B------:R-:W-:-:S03]  /*44910*/  MOV R5, R16 ;  /* 0x0000001000057202 */ /* 0x000fc60000000f00 */
[----:B------:R4:W-:Y:S04]  /*44920*/  STL [R1+0x470], R12 ;  /* 0x0004700c01007387 */ /* 0x0009e80000100800 */
[----:B-1----:R-:W3:Y:S04]  /*44930*/  LDL.LU R16, [R1+0x5f0] ;  /* 0x0005f00001107983 */ /* 0x002ee80000300800 */
[----:B------:R1:W-:Y:S02]  /*44940*/  LDGSTS.E [R6+0x2980], desc[UR22][R4.64], P2 ;  /* 0x0298000004067fae */ /* 0x0003e400091a1016 */
[----:B-1----:R-:W-:-:S02]  /*44950*/  IMAD.MOV.U32 R4, RZ, RZ, R11 ;  /* 0x000000ffff047224 */ /* 0x002fc400078e000b */
[----:B------:R-:W-:Y:S01]  /*44960*/  IMAD.MOV.U32 R5, RZ, RZ, R12 ;  /* 0x000000ffff057224 */ /* 0x000fe200078e000c */
[----:B----4-:R-:W4:Y:S04]  /*44970*/  LDL.LU R11, [R1+0x634] ;  /* 0x00063400010b7983 */ /* 0x010f280000300800 */
[----:B------:R-:W4:Y:S04]  /*44980*/  LDL.LU R12, [R1+0x674] ;  /* 0x00067400010c7983 */ /* 0x000f280000300800 */
[----:B------:R1:W-:Y:S01]  /*44990*/  LDGSTS.E [R6+0x2d80], desc[UR22][R4.64], P2 ;  /* 0x02d8000004067fae */ /* 0x0003e200091a1016 */
[----:B------:R-:W-:-:S05]  /*449a0*/  IADD3 R13, P4, PT, R13, R134, RZ ;  /* 0x000000860d0d7210 */ /* 0x000fca0007f9e0ff */
[----:B------:R-:W-:Y:S01]  /*449b0*/  STL [R1+0x4b4], R13 ;  /* 0x0004b40d01007387 */ /* 0x000fe20000100800 */
[----:B------:R-:W-:Y:S01]  /*449c0*/  IADD3 R19, P5, PT, R19, R134, RZ ;  /* 0x0000008613137210 */ /* 0x000fe20007fbe0ff */
[----:B------:R-:W-:-:S04]  /*449d0*/  IMAD.X R15, R15, 0x1, R135, P4 ;  /* 0x000000010f0f7824 */ /* 0x000fc800020e0687 */
[----:B------:R-:W-:Y:S01]  /*449e0*/  IMAD.X R20, R20, 0x1, R135, P5 ;  /* 0x0000000114147824 */ /* 0x000fe200028e0687 */
[----:B------:R1:W-:Y:S02]  /*449f0*/  STL [R1+0x4b0], R15 ;  /* 0x0004b00f01007387 */ /* 0x0003e40000100800 */
[----:B-1----:R-:W-:Y:S02]  /*44a00*/  IMAD.MOV.U32 R5, RZ, RZ, R15 ;  /* 0x000000ffff057224 */ /* 0x002fe400078e000f */
[----:B------:R-:W-:Y:S01]  /*44a10*/  STL [R1+0x4f4], R19 ;  /* 0x0004f41301007387 */ /* 0x000fe20000100800 */
[----:B------:R-:W-:-:S03]  /*44a20*/  MOV R4, R13 ;  /* 0x0000000d00047202 */ /* 0x000fc60000000f00 */
[----:B------:R-:W4:Y:S04]  /*44a30*/  LDL.LU R15, [R1+0x630] ;  /* 0x00063000010f7983 */ /* 0x000f280000300800 */
[----:B------:R-:W-:Y:S04]  /*44a40*/  STL [R1+0x4f0], R20 ;  /* 0x0004f01401007387 */ /* 0x000fe80000100800 */
[----:B------:R-:W4:Y:S01]  /*44a50*/  LDL.LU R13, [R1+0x670] ;  /* 0x00067000010d7983 */ /* 0x000f220000300800 */
[----:B--2---:R-:W-:-:S03]  /*44a60*/  IADD3 R7, P4, PT, R7, R134, RZ ;  /* 0x0000008607077210 */ /* 0x004fc60007f9e0ff */
[----:B------:R1:W-:Y:S01]  /*44a70*/  LDGSTS.E [R6+0x3180], desc[UR22][R4.64], P2 ;  /* 0x0318000004067fae */ /* 0x0003e200091a1016 */
[----:B------:R-:W-:-:S03]  /*44a80*/  IADD3 R14, P5, PT, R14, R134, RZ ;  /* 0x000000860e0e7210 */ /* 0x000fc60007fbe0ff */
[----:B------:R-:W-:Y:S01]  /*44a90*/  STL [R1+0x534], R7 ;  /* 0x0005340701007387 */ /* 0x000fe20000100800 */
[----:B-1----:R-:W-:Y:S02]  /*44aa0*/  IMAD.MOV.U32 R4, RZ, RZ, R19 ;  /* 0x000000ffff047224 */ /* 0x002fe400078e0013 */
[----:B------:R-:W-:-:S05]  /*44ab0*/  IMAD.MOV.U32 R5, RZ, RZ, R20 ;  /* 0x000000ffff057224 */ /* 0x000fca00078e0014 */
[----:B------:R1:W-:Y:S02]  /*44ac0*/  LDGSTS.E [R6+0x3580], desc[UR22][R4.64], P2 ;  /* 0x0358000004067fae */ /* 0x0003e400091a1016 */
[----:B-1----:R-:W-:Y:S02]  /*44ad0*/  IMAD.MOV.U32 R4, RZ, RZ, R7 ;  /* 0x000000ffff047224 */ /* 0x002fe400078e0007 */
[----:B------:R-:W-:-:S04]  /*44ae0*/  IMAD.X R17, R17, 0x1, R135, P4 ;  /* 0x0000000111117824 */ /* 0x000fc800020e0687 */
[----:B------:R-:W-:Y:S01]  /*44af0*/  IMAD.MOV.U32 R5, RZ, RZ, R17 ;  /* 0x000000ffff057224 */ /* 0x000fe200078e0011 */
[----:B------:R1:W-:Y:S01]  /*44b00*/  STL [R1+0x530], R17 ;  /* 0x0005301101007387 */ /* 0x0003e20000100800 */
[----:B------:R-:W-:-:S03]  /*44b10*/  IADD3.X R18, PT, PT, R18, R135, RZ, P5, !PT ;  /* 0x0000008712127210 */ /* 0x000fc60002ffe4ff */
[----:B------:R-:W-:Y:S04]  /*44b20*/  STL [R1+0x574], R14 ;  /* 0x0005740e01007387 */ /* 0x000fe80000100800 */
[----:B------:R2:W-:Y:S04]  /*44b30*/  LDGSTS.E [R6+0x3980], desc[UR22][R4.64], P2 ;  /* 0x0398000004067fae */ /* 0x0005e800091a1016 */
[----:B-1----:R-:W4:Y:S04]  /*44b40*/  LDL.LU R17, [R1+0x6b4] ;  /* 0x0006b40001117983 */ /* 0x002f280000300800 */
[----:B------:R1:W-:Y:S04]  /*44b50*/  STL [R1+0x570], R18 ;  /* 0x0005701201007387 */ /* 0x0003e80000100800 */
[----:B------:R-:W4:Y:S01]  /*44b60*/  LDL.LU R7, [R1+0x6f4] ;  /* 0x0006f40001077983 */ /* 0x000f220000300800 */
[----:B--2---:R-:W-:-:S03]  /*44b70*/  IMAD.MOV.U32 R5, RZ, RZ, R18 ;  /* 0x000000ffff057224 */ /* 0x004fc600078e0012 */
[----:B-1----:R-:W2:Y:S01]  /*44b80*/  LDL.LU R18, [R1+0x6b0] ;  /* 0x0006b00001127983 */ /* 0x002ea20000300800 */
[----:B------:R-:W-:-:S03]  /*44b90*/  IMAD.MOV.U32 R4, RZ, RZ, R14 ;  /* 0x000000ffff047224 */ /* 0x000fc600078e000e */
[----:B------:R-:W2:Y:S01]  /*44ba0*/  LDL.LU R14, [R1+0x6f0] ;  /* 0x0006f000010e7983 */ /* 0x000ea20000300800 */
[-C--:B-----5:R-:W-:Y:S02]  /*44bb0*/  IADD3 R8, P4, PT, R8, R134.reuse, RZ ;  /* 0x0000008608087210 */ /* 0x0a0fe40007f9e0ff */
[----:B------:R-:W-:Y:S01]  /*44bc0*/  IADD3 R10, P5, PT, R10, R134, RZ ;  /* 0x000000860a0a7210 */ /* 0x000fe20007fbe0ff */
[----:B------:R1:W-:Y:S04]  /*44bd0*/  LDGSTS.E [R6+0x3d80], desc[UR22][R4.64], P2 ;  /* 0x03d8000004067fae */ /* 0x0003e800091a1016 */
[----:B------:R-:W-:Y:S01]  /*44be0*/  STL [R1+0x5b4], R8 ;  /* 0x0005b40801007387 */ /* 0x000fe20000100800 */
[----:B-1----:R-:W-:Y:S01]  /*44bf0*/  IMAD.MOV.U32 R4, RZ, RZ, R8 ;  /* 0x000000ffff047224 */ /* 0x002fe200078e0008 */
[----:B---3--:R-:W-:-:S05]  /*44c00*/  IADD3.X R9, PT, PT, R9, R135, RZ, P4, !PT ;  /* 0x0000008709097210 */ /* 0x008fca00027fe4ff */
[----:B------:R1:W-:Y:S01]  /*44c10*/  STL [R1+0x5b0], R9 ;  /* 0x0005b00901007387 */ /* 0x0003e20000100800 */
[----:B------:R-:W-:Y:S02]  /*44c20*/  IMAD.MOV.U32 R5, RZ, RZ, R9 ;  /* 0x000000ffff057224 */ /* 0x000fe400078e0009 */
[----:B------:R-:W-:Y:S01]  /*44c30*/  IMAD.X R16, R16, 0x1, R135, P5 ;  /* 0x0000000110107824 */ /* 0x000fe200028e0687 */
[----:B------:R-:W-:Y:S04]  /*44c40*/  STL [R1+0x5f4], R10 ;  /* 0x0005f40a01007387 */ /* 0x000fe80000100800 */
[----:B------:R3:W-:Y:S04]  /*44c50*/  LDGSTS.E [R6+0x4180], desc[UR22][R4.64], P2 ;  /* 0x0418000004067fae */ /* 0x0007e800091a1016 */
[----:B-1----:R-:W5:Y:S04]  /*44c60*/  LDL.LU R9, [R1+0x734] ;  /* 0x0007340001097983 */ /* 0x002f680000300800 */
[----:B------:R1:W-:Y:S04]  /*44c70*/  STL [R1+0x5f0], R16 ;  /* 0x0005f01001007387 */ /* 0x0003e80000100800 */
[----:B------:R-:W5:Y:S01]  /*44c80*/  LDL.LU R8, [R1+0x774] ;  /* 0x0007740001087983 */ /* 0x000f620000300800 */
[----:B---3--:R-:W-:-:S02]  /*44c90*/  MOV R5, R16 ;  /* 0x0000001000057202 */ /* 0x008fc40000000f00 */
[-C--:B----4-:R-:W-:Y:S01]  /*44ca0*/  IADD3 R11, P4, PT, R11, R134.reuse, RZ ;  /* 0x000000860b0b7210 */ /* 0x090fe20007f9e0ff */
[----:B-1----:R-:W3:Y:S01]  /*44cb0*/  LDL.LU R16, [R1+0x730] ;  /* 0x0007300001107983 */ /* 0x002ee20000300800 */
[----:B------:R-:W-:Y:S01]  /*44cc0*/  IMAD.MOV.U32 R4, RZ, RZ, R10 ;  /* 0x000000ffff047224 */ /* 0x000fe200078e000a */
[----:B------:R-:W-:Y:S02]  /*44cd0*/  IADD3 R12, P5, PT, R12, R134, RZ ;  /* 0x000000860c0c7210 */ /* 0x000fe40007fbe0ff */
[----:B------:R-:W4:Y:S04]  /*44ce0*/  LDL.LU R10, [R1+0x770] ;  /* 0x00077000010a7983 */ /* 0x000f280000300800 */
[----:B------:R1:W-:Y:S04]  /*44cf0*/  LDGSTS.E [R6+0x4580], desc[UR22][R4.64], P2 ;  /* 0x0458000004067fae */ /* 0x0003e800091a1016 */
[----:B------:R1:W-:Y:S02]  /*44d00*/  STL [R1+0x634], R11 ;  /* 0x0006340b01007387 */ /* 0x0003e40000100800 */
[----:B-1----:R-:W-:-:S02]  /*44d10*/  IMAD.MOV.U32 R4, RZ, RZ, R11 ;  /* 0x000000ffff047224 */ /* 0x002fc400078e000b */
[----:B------:R-:W-:-:S04]  /*44d20*/  IMAD.X R15, R15, 0x1, R135, P4 ;  /* 0x000000010f0f7824 */ /* 0x000fc800020e0687 */
[----:B------:R-:W-:Y:S01]  /*44d30*/  IMAD.MOV.U32 R5, RZ, RZ, R15 ;  /* 0x000000ffff057224 */ /* 0x000fe200078e000f */
[----:B------:R-:W-:Y:S01]  /*44d40*/  STL [R1+0x630], R15 ;  /* 0x0006300f01007387 */ /* 0x000fe20000100800 */
[----:B------:R-:W-:-:S03]  /*44d50*/  IMAD.X R13, R13, 0x1, R135, P5 ;  /* 0x000000010d0d7824 */ /* 0x000fc600028e0687 */
[----:B------:R1:W-:Y:S04]  /*44d60*/  STL [R1+0x674], R12 ;  /* 0x0006740c01007387 */ /* 0x0003e80000100800 */
[----:B------:R-:W4:Y:S04]  /*44d70*/  LDL.LU R11, [R1+0x7b4] ;  /* 0x0007b400010b7983 */ /* 0x000f280000300800 */
[----:B------:R1:W-:Y:S04]  /*44d80*/  STL [R1+0x670], R13 ;  /* 0x0006700d01007387 */ /* 0x0003e80000100800 */
[----:B------:R1:W-:Y:S04]  /*44d90*/  LDGSTS.E [R6+0x4980], desc[UR22][R4.64], P2 ;  /* 0x0498000004067fae */ /* 0x0003e800091a1016 */
[----:B------:R-:W4:Y:S01]  /*44da0*/  LDL.LU R19, [R1+0x7f4] ;  /* 0x0007f40001137983 */ /* 0x000f220000300800 */
[----:B-1----:R-:W-:-:S03]  /*44db0*/  MOV R4, R12 ;  /* 0x0000000c00047202 */ /* 0x002fc60000000f00 */
[----:B------:R-:W4:Y:S04]  /*44dc0*/  LDL.LU R12, [R1+0x7b0] ;  /* 0x0007b000010c7983 */ /* 0x000f280000300800 */
[----:B------:R-:W4:Y:S01]  /*44dd0*/  LDL.LU R20, [R1+0x7f0] ;  /* 0x0007f00001147983 */ /* 0x000f220000300800 */
[----:B------:R-:W-:-:S03]  /*44de0*/  IMAD.MOV.U32 R5, RZ, RZ, R13 ;  /* 0x000000ffff057224 */ /* 0x000fc600078e000d */
[----:B------:R-:W4:Y:S04]  /*44df0*/  LDL.LU R13, [R1+0x834] ;  /* 0x00083400010d7983 */ /* 0x000f280000300800 */
[----:B------:R-:W4:Y:S04]  /*44e00*/  LDL.LU R15, [R1+0x874] ;  /* 0x00087400010f7983 */ /* 0x000f280000300800 */
[----:B------:R1:W-:Y:S01]  /*44e10*/  LDGSTS.E [R6+0x4d80], desc[UR22][R4.64], P2 ;  /* 0x04d8000004067fae */ /* 0x0003e200091a1016 */
[----:B------:R-:W-:-:S05]  /*44e20*/  IADD3 R17, P4, PT, R17, R134, RZ ;  /* 0x0000008611117210 */ /* 0x000fca0007f9e0ff */
[----:B------:R-:W-:Y:S01]  /*44e30*/  STL [R1+0x6b4], R17 ;  /* 0x0006b41101007387 */ /* 0x000fe20000100800 */
[----:B------:R-:W-:Y:S01]  /*44e40*/  IADD3 R7, P5, PT, R7, R134, RZ ;  /* 0x0000008607077210 */ /* 0x000fe20007fbe0ff */
[----:B--2---:R-:W-:-:S04]  /*44e50*/  IMAD.X R18, R18, 0x1, R135, P4 ;  /* 0x0000000112127824 */ /* 0x004fc800020e0687 */
[----:B------:R-:W-:Y:S01]  /*44e60*/  IMAD.X R14, R14, 0x1, R135, P5 ;  /* 0x000000010e0e7824 */ /* 0x000fe200028e0687 */
[----:B------:R2:W-:Y:S01]  /*44e70*/  STL [R1+0x6b0], R18 ;  /* 0x0006b01201007387 */ /* 0x0005e20000100800 */
[----:B-1----:R-:W-:-:S03]  /*44e80*/  MOV R5, R18 ;  /* 0x0000001200057202 */ /* 0x002fc60000000f00 */
[----:B------:R1:W-:Y:S01]  /*44e90*/  STL [R1+0x6f4], R7 ;  /* 0x0006f40701007387 */ /* 0x0003e20000100800 */
[----:B------:R-:W-:-:S03]  /*44ea0*/  IMAD.MOV.U32 R4, RZ, RZ, R17 ;  /* 0x000000ffff047224 */ /* 0x000fc600078e0011 */
[----:B--2---:R-:W2:Y:S04]  /*44eb0*/  LDL.LU R18, [R1+0x830] ;  /* 0x0008300001127983 */ /* 0x004ea80000300800 */
[----:B------:R1:W-:Y:S04]  /*44ec0*/  STL [R1+0x6f0], R14 ;  /* 0x0006f00e01007387 */ /* 0x0003e80000100800 */
[----:B------:R-:W2:Y:S04]  /*44ed0*/  LDL.LU R17, [R1+0x870] ;  /* 0x0008700001117983 */ /* 0x000ea80000300800 */
[----:B------:R1:W-:Y:S02]  /*44ee0*/  LDGSTS.E [R6+0x5180], desc[UR22][R4.64], P2 ;  /* 0x0518000004067fae */ /* 0x0003e400091a1016 */
[----:B-1----:R-:W-:-:S02]  /*44ef0*/  IMAD.MOV.U32 R4, RZ, RZ, R7 ;  /* 0x000000ffff047224 */ /* 0x002fc400078e0007 */
[----:B------:R-:W-:Y:S01]  /*44f00*/  IMAD.MOV.U32 R5, RZ, RZ, R14 ;  /* 0x000000ffff057224 */ /* 0x000fe200078e000e */
[----:B------:R-:W2:Y:S04]  /*44f10*/  LDL.LU R7, [R1+0x8b4] ;  /* 0x0008b40001077983 */ /* 0x000ea80000300800 */
[----:B------:R-:W2:Y:S04]  /*44f20*/  LDL.LU R14, [R1+0x8f4] ;  /* 0x0008f400010e7983 */ /* 0x000ea80000300800 */
[----:B------:R1:W-:Y:S01]  /*44f30*/  LDGSTS.E [R6+0x5580], desc[UR22][R4.64], P2 ;  /* 0x0558000004067fae */ /* 0x0003e200091a1016 */
[----:B-----5:R-:W-:-:S02]  /*44f40*/  IADD3 R9, P4, PT, R9, R134, RZ ;  /* 0x0000008609097210 */ /* 0x020fc40007f9e0ff */
[----:B------:R-:W-:-:S03]  /*44f50*/  IADD3 R8, P5, PT, R8, R134, RZ ;  /* 0x0000008608087210 */ /* 0x000fc60007fbe0ff */
[----:B------:R5:W-:Y:S01]  /*44f60*/  STL [R1+0x734], R9 ;  /* 0x0007340901007387 */ /* 0x000be20000100800 */
[--C-:B---3--:R-:W-:Y:S01]  /*44f70*/  IMAD.X R16, R16, 0x1, R135.reuse, P4 ;  /* 0x0000000110107824 */ /* 0x108fe200020e0687 */
[----:B-1----:R-:W-:Y:S01]  /*44f80*/  MOV R4, R9 ;  /* 0x0000000900047202 */ /* 0x002fe20000000f00 */
[----:B----4-:R-:W-:-:S03]  /*44f90*/  IMAD.X R10, R10, 0x1, R135, P5 ;  /* 0x000000010a0a7824 */ /* 0x010fc600028e0687 */
[----:B------:R1:W-:Y:S04]  /*44fa0*/  STL [R1+0x730], R16 ;  /* 0x0007301001007387 */ /* 0x0003e80000100800 */
[----:B------:R-:W-:Y:S01]  /*44fb0*/  STL [R1+0x774], R8 ;  /* 0x0007740801007387 */ /* 0x000fe20000100800 */
[----:B------:R-:W-:-:S03]  /*44fc0*/  IMAD.MOV.U32 R5, RZ, RZ, R16 ;  /* 0x000000ffff057224 */ /* 0x000fc600078e0010 */
[----:B-----5:R-:W3:Y:S04]  /*44fd0*/  LDL.LU R9, [R1+0x8b0] ;  /* 0x0008b00001097983 */ /* 0x020ee80000300800 */
[----:B------:R4:W-:Y:S04]  /*44fe0*/  STL [R1+0x770], R10 ;  /* 0x0007700a01007387 */ /* 0x0009e80000100800 */
[----:B-1----:R-:W5:Y:S04]  /*44ff0*/  LDL.LU R16, [R1+0x8f0] ;  /* 0x0008f00001107983 */ /* 0x002f680000300800 */
[----:B------:R1:W-:Y:S02]  /*45000*/  LDGSTS.E [R6+0x5980], desc[UR22][R4.64], P2 ;  /* 0x0598000004067fae */ /* 0x0003e400091a1016 */
[----:B-1----:R-:W-:-:S02]  /*45010*/  IMAD.MOV.U32 R4, RZ, RZ, R8 ;  /* 0x000000ffff047224 */ /* 0x002fc400078e0008 */
[----:B------:R-:W-:Y:S02]  /*45020*/  IMAD.MOV.U32 R5, RZ, RZ, R10 ;  /* 0x000000ffff057224 */ /* 0x000fe400078e000a */
[----:B----4-:R-:W4:Y:S04]  /*45030*/  LDL.LU R10, [R1+0x934] ;  /* 0x00093400010a7983 */ /* 0x010f280000300800 */
[----:B------:R-:W4:Y:S01]  /*45040*/  LDL.LU R8, [R1+0x974] ;  /* 0x0009740001087983 */ /* 0x000f220000300800 */
[----:B------:R-:W-:-:S03]  /*45050*/  IADD3 R11, P4, PT, R11, R134, RZ ;  /* 0x000000860b0b7210 */ /* 0x000fc60007f9e0ff */
[----:B------:R1:W-:Y:S04]  /*45060*/  LDGSTS.E [R6+0x5d80], desc[UR22][R4.64], P2 ;  /* 0x05d8000004067fae */ /* 0x0003e800091a1016 */
        /* <DEDUP_REMOVED lines=8> */
[----:B------:R-:W4:Y:S04]  /*450f0*/  LDL.LU R12, [R1+0x930] ;  /* 0x00093000010c7983 */ /* 0x000f280000300800 */
[----:B------:R-:W-:Y:S04]  /*45100*/  STL [R1+0x7f0], R20 ;  /* 0x0007f01401007387 */ /* 0x000fe80000100800 */
[----:B------:R-:W4:Y:S01]  /*45110*/  LDL.LU R11, [R1+0x970] ;  /* 0x00097000010b7983 */ /* 0x000f220000300800 */
[----:B------:R-:W-:-:S03]  /*45120*/  IADD3 R13, P4, PT, R13, R134, RZ ;  /* 0x000000860d0d7210 */ /* 0x000fc60007f9e0ff */
[----:B------:R1:W-:Y:S01]  /*45130*/  LDGSTS.E [R6+0x6180], desc[UR22][R4.64], P2 ;  /* 0x0618000004067fae */ /* 0x0003e200091a1016 */
[----:B------:R-:W-:-:S03]  /*45140*/  IADD3 R15, P5, PT, R15, R134, RZ ;  /* 0x000000860f0f7210 */ /* 0x000fc60007fbe0ff */
[----:B------:R2:W-:Y:S01]  /*45150*/  STL [R1+0x834], R13 ;  /* 0x0008340d01007387 */ /* 0x0005e20000100800 */
[----:B-1----:R-:W-:Y:S02]  /*45160*/  IMAD.MOV.U32 R4, RZ, RZ, R19 ;  /* 0x000000ffff047224 */ /* 0x002fe400078e0013 */
[----:B------:R-:W-:-:S05]  /*45170*/  IMAD.MOV.U32 R5, RZ, RZ, R20 ;  /* 0x000000ffff057224 */ /* 0x000fca00078e0014 */
[----:B------:R1:W-:Y:S02]  /*45180*/  LDGSTS.E [R6+0x6580], desc[UR22][R4.64], P2 ;  /* 0x0658000004067fae */ /* 0x0003e400091a1016 */
[----:B-1----:R-:W-:Y:S01]  /*45190*/  IMAD.MOV.U32 R4, RZ, RZ, R13 ;  /* 0x000000ffff047224 */ /* 0x002fe200078e000d */
[----:B--2---:R-:W-:-:S05]  /*451a0*/  IADD3.X R18, PT, PT, R18, R135, RZ, P4, !PT ;  /* 0x0000008712127210 */ /* 0x004fca00027fe4ff */
[----:B------:R-:W-:Y:S01]  /*451b0*/  STL [R1+0x830], R18 ;  /* 0x0008301201007387 */ /* 0x000fe20000100800 */
[----:B------:R-:W-:Y:S02]  /*451c0*/  IMAD.MOV.U32 R5, RZ, RZ, R18 ;  /* 0x000000ffff057224 */ /* 0x000fe400078e0012 */
[----:B------:R-:W-:Y:S01]  /*451d0*/  IMAD.X R17, R17, 0x1, R135, P5 ;  /* 0x0000000111117824 */ /* 0x000fe200028e0687 */
[----:B------:R1:W-:Y:S04]  /*451e0*/  STL [R1+0x874], R15 ;  /* 0x0008740f01007387 */ /* 0x0003e80000100800 */
[----:B------:R-:W2:Y:S04]  /*451f0*/  LDL.LU R13, [R1+0x1bc] ;  /* 0x0001bc00010d7983 */ /* 0x000ea80000300800 */
[----:B------:R-:W-:Y:S04]  /*45200*/  STL [R1+0x870], R17 ;  /* 0x0008701101007387 */ /* 0x000fe80000100800 */
[----:B------:R1:W-:Y:S04]  /*45210*/  LDGSTS.E [R6+0x6980], desc[UR22][R4.64], P2 ;  /* 0x0698000004067fae */ /* 0x0003e800091a1016 */
[----:B------:R-:W2:Y:S01]  /*45220*/  LDL.LU R19, [R1+0x1fc] ;  /* 0x0001fc0001137983 */ /* 0x000ea20000300800 */
[----:B-1----:R-:W-:-:S03]  /*45230*/  IMAD.MOV.U32 R4, RZ, RZ, R15 ;  /* 0x000000ffff047224 */ /* 0x002fc600078e000f */
[----:B------:R-:W2:Y:S01]  /*45240*/  LDL.LU R15, [R1+0x1b8] ;  /* 0x0001b800010f7983 */ /* 0x000ea20000300800 */
[-C--:B------:R-:W-:Y:S02]  /*45250*/  IADD3 R7, P4, PT, R7, R134.reuse, RZ ;  /* 0x0000008607077210 */ /* 0x080fe40007f9e0ff */
[----:B------:R-:W-:Y:S01]  /*45260*/  IADD3 R14, P5, PT, R14, R134, RZ ;  /* 0x000000860e0e7210 */ /* 0x000fe20007fbe0ff */
[----:B------:R-:W2:Y:S01]  /*45270*/  LDL.LU R20, [R1+0x1f8] ;  /* 0x0001f80001147983 */ /* 0x000ea20000300800 */
[----:B------:R-:W-:-:S03]  /*45280*/  MOV R5, R17 ;  /* 0x0000001100057202 */ /* 0x000fc60000000f00 */
[----:B------:R1:W-:Y:S04]  /*45290*/  STL [R1+0x8b4], R7 ;  /* 0x0008b40701007387 */ /* 0x0003e80000100800 */
[----:B------:R1:W-:Y:S02]  /*452a0*/  LDGSTS.E [R6+0x6d80], desc[UR22][R4.64], P2 ;  /* 0x06d8000004067fae */ /* 0x0003e400091a1016 */
[----:B-1----:R-:W-:Y:S02]  /*452b0*/  IMAD.MOV.U32 R4, RZ, RZ, R7 ;  /* 0x000000ffff047224 */ /* 0x002fe400078e0007 */
[----:B---3--:R-:W-:-:S05]  /*452c0*/  IMAD.X R9, R9, 0x1, R135, P4 ;  /* 0x0000000109097824 */ /* 0x008fca00020e0687 */
[----:B------:R1:W-:Y:S01]  /*452d0*/  STL [R1+0x8b0], R9 ;  /* 0x0008b00901007387 */ /* 0x0003e20000100800 */
[----:B-----5:R-:W-:-:S03]  /*452e0*/  IMAD.X R16, R16, 0x1, R135, P5 ;  /* 0x0000000110107824 */ /* 0x020fc600028e0687 */
[----:B------:R-:W-:Y:S01]  /*452f0*/  STL [R1+0x8f4], R14 ;  /* 0x0008f40e01007387 */ /* 0x000fe20000100800 */
[----:B------:R-:W-:-:S03]  /*45300*/  IMAD.MOV.U32 R5, RZ, RZ, R9 ;  /* 0x000000ffff057224 */ /* 0x000fc600078e0009 */
[----:B------:R-:W3:Y:S04]  /*45310*/  LDL.LU R7, [R1+0x23c] ;  /* 0x00023c0001077983 */ /* 0x000ee80000300800 */
[----:B------:R-:W-:Y:S04]  /*45320*/  STL [R1+0x8f0], R16 ;  /* 0x0008f01001007387 */ /* 0x000fe80000100800 */
[----:B-1----:R-:W5:Y:S04]  /*45330*/  LDL.LU R9, [R1+0x27c] ;  /* 0x00027c0001097983 */ /* 0x002f680000300800 */
[----:B------:R-:W5:Y:S01]  /*45340*/  LDL.LU R17, [R1+0x238] ;  /* 0x0002380001117983 */ /* 0x000f620000300800 */
[----:B----4-:R-:W-:-:S03]  /*45350*/  IADD3 R10, P4, PT, R10, R134, RZ ;  /* 0x000000860a0a7210 */ /* 0x010fc60007f9e0ff */
[----:B------:R1:W-:Y:S04]  /*45360*/  LDGSTS.E [R6+0x7180], desc[UR22][R4.64], P2 ;  /* 0x0718000004067fae */ /* 0x0003e800091a1016 */
[----:B------:R-:W4:Y:S01]  /*45370*/  LDL.LU R18, [R1+0x278] ;  /* 0x0002780001127983 */ /* 0x000f220000300800 */
[----:B------:R-:W-:Y:S02]  /*45380*/  IADD3 R8, P5, PT, R8, R134, RZ ;  /* 0x0000008608087210 */ /* 0x000fe40007fbe0ff */
[----:B-1----:R-:W-:Y:S01]  /*45390*/  MOV R4, R14 ;  /* 0x0000000e00047202 */ /* 0x002fe20000000f00 */
[----:B------:R-:W-:Y:S01]  /*453a0*/  IMAD.MOV.U32 R5, RZ, RZ, R16 ;  /* 0x000000ffff057224 */ /* 0x000fe200078e0010 */
[----:B------:R1:W-:Y:S04]  /*453b0*/  STL [R1+0x934], R10 ;  /* 0x0009340a01007387 */ /* 0x0003e80000100800 */
[----:B------:R1:W-:Y:S02]  /*453c0*/  LDGSTS.E [R6+0x7580], desc[UR22][R4.64], P2 ;  /* 0x0758000004067fae */ /* 0x0003e400091a1016 */
[----:B-1----:R-:W-:-:S02]  /*453d0*/  IMAD.MOV.U32 R4, RZ, RZ, R10 ;  /* 0x000000ffff047224 */ /* 0x002fc400078e000a */
[----:B------:R-:W-:-:S05]  /*453e0*/  IMAD.X R12, R12, 0x1, R135, P4 ;  /* 0x000000010c0c7824 */ /* 0x000fca00020e0687 */
[----:B------:R1:W-:Y:S01]  /*453f0*/  STL [R1+0x930], R12 ;  /* 0x0009300c01007387 */ /* 0x0003e20000100800 */
[----:B------:R-:W-:Y:S01]  /*45400*/  MOV R5, R12 ;  /* 0x0000000c00057202 */ /* 0x000fe20000000f00 */
[----:B------:R-:W-:Y:S02]  /*45410*/  IMAD.X R11, R11, 0x1, R135, P5 ;  /* 0x000000010b0b7824 */ /* 0x000fe400028e0687 */
[----:B------:R-:W-:Y:S04]  /*45420*/  STL [R1+0x974], R8 ;  /* 0x0009740801007387 */ /* 0x000fe80000100800 */
[----:B------:R-:W4:Y:S04]  /*45430*/  LDL.LU R10, [R1+0x2bc] ;  /* 0x0002bc00010a7983 */ /* 0x000f280000300800 */
[----:B------:R1:W-:Y:S04]  /*45440*/  STL [R1+0x970], R11 ;  /* 0x0009700b01007387 */ /* 0x0003e80000100800 */
[----:B------:R1:W-:Y:S04]  /*45450*/  LDGSTS.E [R6+0x7980], desc[UR22][R4.64], P2 ;  /* 0x0798000004067fae */ /* 0x0003e800091a1016 */
[----:B-1----:R-:W4:Y:S01]  /*45460*/  LDL.LU R12, [R1+0x2fc] ;  /* 0x0002fc00010c7983 */ /* 0x002f220000300800 */
[----:B------:R-:W-:-:S03]  /*45470*/  IMAD.MOV.U32 R5, RZ, RZ, R11 ;  /* 0x000000ffff057224 */ /* 0x000fc600078e000b */
        /* <DEDUP_REMOVED lines=10> */
[----:B------:R-:W-:-:S04]  /*45520*/  IMAD.X R15, R15, 0x1, R135, P4 ;  /* 0x000000010f0f7824 */ /* 0x000fc800020e0687 */
[----:B-1----:R-:W-:Y:S01]  /*45530*/  IMAD.MOV.U32 R5, RZ, RZ, R15 ;  /* 0x000000ffff057224 */ /* 0x002fe200078e000f */
[----:B------:R1:W-:Y:S01]  /*45540*/  STL [R1+0x1b8], R15 ;  /* 0x0001b80f01007387 */ /* 0x0003e20000100800 */
[----:B------:R-:W-:-:S03]  /*45550*/  IMAD.MOV.U32 R4, RZ, RZ, R13 ;  /* 0x000000ffff047224 */ /* 0x000fc600078e000d */
[----:B-1----:R-:W2:Y:S04]  /*45560*/  LDL.LU R15, [R1+0x338] ;  /* 0x00033800010f7983 */ /* 0x002ea80000300800 */
[----:B------:R-:W2:Y:S01]  /*45570*/  LDL.LU R13, [R1+0x378] ;  /* 0x00037800010d7983 */ /* 0x000ea20000300800 */
[----:B------:R-:W-:Y:S02]  /*45580*/  LOP3.LUT R6, R132, 0x40, RZ, 0x3c, !PT ;  /* 0x0000004084067812 */ /* 0x000fe400078e3cff */
[----:B------:R-:W-:-:S03]  /*45590*/  IADD3.X R20, PT, PT, R20, R135, RZ, P5, !PT ;  /* 0x0000008714147210 */ /* 0x000fc60002ffe4ff */
[----:B------:R-:W-:-:S05]  /*455a0*/  VIADD R6, R6, UR5 ;  /* 0x0000000506067c36 */ /* 0x000fca0008000000 */
[----:B------:R1:W-:Y:S04]  /*455b0*/  LDGSTS.E [R6+0x200], desc[UR22][R4.64], P2 ;  /* 0x0020000004067fae */ /* 0x0003e800091a1016 */
[----:B------:R-:W-:Y:S01]  /*455c0*/  STL [R1+0x1f8], R20 ;  /* 0x0001f81401007387 */ /* 0x000fe20000100800 */
[----:B-1----:R-:W-:Y:S02]  /*455d0*/  IMAD.MOV.U32 R4, RZ, RZ, R19 ;  /* 0x000000ffff047224 */ /* 0x002fe400078e0013 */
[----:B------:R-:W-:Y:S01]  /*455e0*/  IMAD.MOV.U32 R5, RZ, RZ, R20 ;  /* 0x000000ffff057224 */ /* 0x000fe200078e0014 */
[----:B---3--:R-:W-:-:S04]  /*455f0*/  IADD3 R7, P4, PT, R7, R134, RZ ;  /* 0x0000008607077210 */ /* 0x008fc80007f9e0ff */
[----:B------:R1:W-:Y:S01]  /*45600*/  LDGSTS.E [R6+0x600], desc[UR22][R4.64], P2 ;  /* 0x0060000004067fae */ /* 0x0003e200091a1016 */
[----:B-----5:R-:W-:Y:S02]  /*45610*/  IADD3 R9, P5, PT, R9, R134, RZ ;  /* 0x0000008609097210 */ /* 0x020fe40007fbe0ff */
[----:B------:R-:W-:Y:S01]  /*45620*/  IADD3.X R17, PT, PT, R17, R135, RZ, P4, !PT ;  /* 0x0000008711117210 */ /* 0x000fe200027fe4ff */
[----:B------:R-:W-:Y:S01]  /*45630*/  STL [R1+0x23c], R7 ;  /* 0x00023c0701007387 */ /* 0x000fe20000100800 */
[----:B-1----:R-:W-:-:S03]  /*45640*/  IMAD.MOV.U32 R4, RZ, RZ, R7 ;  /* 0x000000ffff047224 */ /* 0x002fc600078e0007 */
[----:B------:R1:W-:Y:S01]  /*45650*/  STL [R1+0x238], R17 ;  /* 0x0002381101007387 */ /* 0x0003e20000100800 */
[----:B------:R-:W-:Y:S02]  /*45660*/  IMAD.MOV.U32 R5, RZ, RZ, R17 ;  /* 0x000000ffff057224 */ /* 0x000fe400078e0011 */
[----:B----4-:R-:W-:Y:S01]  /*45670*/  IMAD.X R18, R18, 0x1, R135, P5 ;  /* 0x0000000112127824 */ /* 0x010fe200028e0687 */
[----:B------:R-:W-:Y:S04]  /*45680*/  STL [R1+0x27c], R9 ;  /* 0x00027c0901007387 */ /* 0x000fe80000100800 */
[----:B------:R3:W-:Y:S04]  /*45690*/  LDGSTS.E [R6+0xa00], desc[UR22][R4.64], P2 ;  /* 0x00a0000004067fae */ /* 0x0007e800091a1016 */
[----:B-1----:R-:W4:Y:S04]  /*456a0*/  LDL.LU R17, [R1+0x3bc] ;  /* 0x0003bc0001117983 */ /* 0x002f280000300800 */
[----:B------:R1:W-:Y:S04]  /*456b0*/  STL [R1+0x278], R18 ;  /* 0x0002781201007387 */ /* 0x0003e80000100800 */
[----:B------:R-:W5:Y:S01]  /*456c0*/  LDL.LU R7, [R1+0x3fc] ;  /* 0x0003fc0001077983 */ /* 0x000f620000300800 */
[----:B---3--:R-:W-:-:S03]  /*456d0*/  MOV R5, R18 ;  /* 0x0000001200057202 */ /* 0x008fc60000000f00 */
[----:B-1----:R-:W3:Y:S01]  /*456e0*/  LDL.LU R18, [R1+0x3b8] ;  /* 0x0003b80001127983 */ /* 0x002ee20000300800 */
[----:B------:R-:W-:-:S03]  /*456f0*/  IMAD.MOV.U32 R4, RZ, RZ, R9 ;  /* 0x000000ffff047224 */ /* 0x000fc600078e0009 */
[----:B------:R-:W3:Y:S04]  /*45700*/  LDL.LU R9, [R1+0x3f8] ;  /* 0x0003f80001097983 */ /* 0x000ee80000300800 */
[----:B------:R1:W-:Y:S01]  /*45710*/  LDGSTS.E [R6+0xe00], desc[UR22][R4.64], P2 ;  /* 0x00e0000004067fae */ /* 0x0003e200091a1016 */
[----:B------:R-:W-:-:S05]  /*45720*/  IADD3 R10, P4, PT, R10, R134, RZ ;  /* 0x000000860a0a7210 */ /* 0x000fca0007f9e0ff */
[----:B------:R1:W-:Y:S02]  /*45730*/  STL [R1+0x2bc], R10 ;  /* 0x0002bc0a01007387 */ /* 0x0003e40000100800 */
[----:B-1----:R-:W-:Y:S01]  /*45740*/  IMAD.MOV.U32 R4, RZ, RZ, R10 ;  /* 0x000000ffff047224 */ /* 0x002fe200078e000a */
[----:B------:R-:W-:Y:S01]  /*45750*/  IADD3 R12, P5, PT, R12, R134, RZ ;  /* 0x000000860c0c7210 */ /* 0x000fe20007fbe0ff */
[----:B------:R-:W-:-:S04]  /*45760*/  IMAD.X R11, R11, 0x1, R135, P4 ;  /* 0x000000010b0b7824 */ /* 0x000fc800020e0687 */
[----:B------:R-:W-:Y:S01]  /*45770*/  IMAD.X R16, R16, 0x1, R135, P5 ;  /* 0x0000000110107824 */ /* 0x000fe200028e0687 */
[----:B------:R1:W-:Y:S01]  /*45780*/  STL [R1+0x2b8], R11 ;  /* 0x0002b80b01007387 */ /* 0x0003e20000100800 */
[----:B------:R-:W-:-:S03]  /*45790*/  IMAD.MOV.U32 R5, RZ, RZ, R11 ;  /* 0x000000ffff057224 */ /* 0x000fc600078e000b */
[----:B------:R-:W-:Y:S04]  /*457a0*/  STL [R1+0x2fc], R12 ;  /* 0x0002fc0c01007387 */ /* 0x000fe80000100800 */
[----:B------:R-:W3:Y:S04]  /*457b0*/  LDL.LU R10, [R1+0x43c] ;  /* 0x00043c00010a7983 */ /* 0x000ee80000300800 */
[----:B------:R1:W-:Y:S04]  /*457c0*/  STL [R1+0x2f8], R16 ;  /* 0x0002f81001007387 */ /* 0x0003e80000100800 */
[----:B------:R1:W-:Y:S04]  /*457d0*/  LDGSTS.E [R6+0x1200], desc[UR22][R4.64], P2 ;  /* 0x0120000004067fae */ /* 0x0003e800091a1016 */
[----:B-1----:R-:W3:Y:S01]  /*457e0*/  LDL.LU R11, [R1+0x47c] ;  /* 0x00047c00010b7983 */ /* 0x002ee20000300800 */
[----:B------:R-:W-:Y:S01]  /*457f0*/  IADD3 R14, P4, PT, R14, R134, RZ ;  /* 0x000000860e0e7210 */ /* 0x000fe20007f9e0ff */
[----:B------:R-:W-:-:S02]  /*45800*/  IMAD.MOV.U32 R5, RZ, RZ, R16 ;  /* 0x000000ffff057224 */ /* 0x000fc400078e0010 */
[----:B------:R-:W3:Y:S01]  /*45810*/  LDL.LU R16, [R1+0x438] ;  /* 0x0004380001107983 */ /* 0x000ee20000300800 */
[----:B------:R-:W-:-:S03]  /*45820*/  MOV R4, R12 ;  /* 0x0000000c00047202 */ /* 0x000fc60000000f00 */
[----:B------:R-:W3:Y:S01]  /*45830*/  LDL.LU R12, [R1+0x478] ;  /* 0x00047800010c7983 */ /* 0x000ee20000300800 */
[----:B------:R-:W-:-:S03]  /*45840*/  IADD3 R8, P5, PT, R8, R134, RZ ;  /* 0x0000008608087210 */ /* 0x000fc60007fbe0ff */
[----:B------:R1:W-:Y:S04]  /*45850*/  STL [R1+0x33c], R14 ;  /* 0x00033c0e01007387 */ /* 0x0003e80000100800 */
[----:B------:R1:W-:Y:S02]  /*45860*/  LDGSTS.E [R6+0x1600], desc[UR22][R4.64], P2 ;  /* 0x0160000004067fae */ /* 0x0003e400091a1016 */
[----:B-1----:R-:W-:Y:S02]  /*45870*/  IMAD.MOV.U32 R4, RZ, RZ, R14 ;  /* 0x000000ffff047224 */ /* 0x002fe400078e000e */
[--C-:B--2---:R-:W-:Y:S02]  /*45880*/  IMAD.X R15, R15, 0x1, R135.reuse, P4 ;  /* 0x000000010f0f7824 */ /* 0x104fe400020e0687 */
[----:B------:R-:W-:-:S03]  /*45890*/  IMAD.X R13, R13, 0x1, R135, P5 ;  /* 0x000000010d0d7824 */ /* 0x000fc600028e0687 */
[----:B------:R1:W-:Y:S04]  /*458a0*/  STL [R1+0x338], R15 ;  /* 0x0003380f01007387 */ /* 0x0003e80000100800 */
[----:B------:R2:W-:Y:S01]  /*458b0*/  STL [R1+0x37c], R8 ;  /* 0x00037c0801007387 */ /* 0x0005e20000100800 */
[----:B------:R-:W-:-:S03]  /*458c0*/  MOV R5, R15 ;  /* 0x0000000f00057202 */ /* 0x000fc60000000f00 */
[----:B------:R-:W3:Y:S04]  /*458d0*/  LDL.LU R14, [R1+0x4bc] ;  /* 0x0004bc00010e7983 */ /* 0x000ee80000300800 */
[----:B------:R2:W-:Y:S04]  /*458e0*/  STL [R1+0x378], R13 ;  /* 0x0003780d01007387 */ /* 0x0005e80000100800 */
[----:B------:R-:W3:Y:S04]  /*458f0*/  LDL.LU R19, [R1+0x4fc] ;  /* 0x0004fc0001137983 */ /* 0x000ee80000300800 */
[----:B-1----:R-:W3:Y:S04]  /*45900*/  LDL.LU R15, [R1+0x4b8] ;  /* 0x0004b800010f7983 */ /* 0x002ee80000300800 */
[----:B------:R-:W3:Y:S04]  /*45910*/  LDL.LU R20, [R1+0x4f8] ;  /* 0x0004f80001147983 */ /* 0x000ee80000300800 */
[----:B------:R1:W-:Y:S02]  /*45920*/  LDGSTS.E [R6+0x1a00], desc[UR22][R4.64], P2 ;  /* 0x01a0000004067fae */ /* 0x0003e400091a1016 */
[----:B-1----:R-:W-:-:S02]  /*45930*/  IMAD.MOV.U32 R4, RZ, RZ, R8 ;  /* 0x000000ffff047224 */ /* 0x002fc400078e0008 */
[----:B------:R-:W-:Y:S01]  /*45940*/  IMAD.MOV.U32 R5, RZ, RZ, R13 ;  /* 0x000000ffff057224 */ /* 0x000fe200078e000d */
[----:B--2---:R-:W2:Y:S04]  /*45950*/  LDL.LU R8, [R1+0x53c] ;  /* 0x00053c0001087983 */ /* 0x004ea80000300800 */
[----:B------:R-:W2:Y:S04]  /*45960*/  LDL.LU R13, [R1+0x57c] ;  /* 0x00057c00010d7983 */ /* 0x000ea80000300800 */
[----:B------:R1:W-:Y:S01]  /*45970*/  LDGSTS.E [R6+0x1e00], desc[UR22][R4.64], P2 ;  /* 0x01e0000004067fae */ /* 0x0003e200091a1016 */
[----:B----4-:R-:W-:-:S05]  /*45980*/  IADD3 R17, P4, PT, R17, R134, RZ ;  /* 0x0000008611117210 */ /* 0x010fca0007f9e0ff */
[----:B------:R4:W-:Y:S01]  /*45990*/  STL [R1+0x3bc], R17 ;  /* 0x0003bc1101007387 */ /* 0x0009e20000100800 */
[----:B-----5:R-:W-:Y:S01]  /*459a0*/  IADD3 R7, P5, PT, R7, R134, RZ ;  /* 0x0000008607077210 */ /* 0x020fe20007fbe0ff */
[----:B---3--:R-:W-:Y:S01]  /*459b0*/  IMAD.X R18, R18, 0x1, R135, P4 ;  /* 0x0000000112127824 */ /* 0x008fe200020e0687 */
[----:B-1----:R-:W-:-:S03]  /*459c0*/  MOV R4, R17 ;  /* 0x0000001100047202 */ /* 0x002fc60000000f00 */
[----:B------:R-:W-:Y:S01]  /*459d0*/  IMAD.X R9, R9, 0x1, R135, P5 ;  /* 0x0000000109097824 */ /* 0x000fe200028e0687 */
[----:B------:R1:W-:Y:S04]  /*459e0*/  STL [R1+0x3b8], R18 ;  /* 0x0003b81201007387 */ /* 0x0003e80000100800 */
[----:B------:R3:W-:Y:S04]  /*459f0*/  STL [R1+0x3fc], R7 ;  /* 0x0003fc0701007387 */ /* 0x0007e80000100800 */
[----:B----4-:R-:W4:Y:S01]  /*45a00*/  LDL.LU R17, [R1+0x538] ;  /* 0x0005380001117983 */ /* 0x010f220000300800 */
[----:B------:R-:W-:-:S03]  /*45a10*/  IMAD.MOV.U32 R5, RZ, RZ, R18 ;  /* 0x000000ffff057224 */ /* 0x000fc600078e0012 */
[----:B------:R5:W-:Y:S04]  /*45a20*/  STL [R1+0x3f8], R9 ;  /* 0x0003f80901007387 */ /* 0x000be80000100800 */
[----:B-1----:R-:W4:Y:S04]  /*45a30*/  LDL.LU R18, [R1+0x578] ;  /* 0x0005780001127983 */ /* 0x002f280000300800 */
[----:B------:R1:W-:Y:S02]  /*45a40*/  LDGSTS.E [R6+0x2200], desc[UR22][R4.64], P2 ;  /* 0x0220000004067fae */ /* 0x0003e400091a1016 */
[----:B-1----:R-:W-:-:S02]  /*45a50*/  IMAD.MOV.U32 R4, RZ, RZ, R7 ;  /* 0x000000ffff047224 */ /* 0x002fc400078e0007 */
[----:B------:R-:W-:Y:S01]  /*45a60*/  IMAD.MOV.U32 R5, RZ, RZ, R9 ;  /* 0x000000ffff057224 */ /* 0x000fe200078e0009 */
[----:B---3--:R-:W3:Y:S04]  /*45a70*/  LDL.LU R7, [R1+0x5bc] ;  /* 0x0005bc0001077983 */ /* 0x008ee80000300800 */
[----:B-----5:R-:W5:Y:S04]  /*45a80*/  LDL.LU R9, [R1+0x5fc] ;  /* 0x0005fc0001097983 */ /* 0x020f680000300800 */
[----:B------:R1:W-:Y:S01]  /*45a90*/  LDGSTS.E [R6+0x2600], desc[UR22][R4.64], P2 ;  /* 0x0260000004067fae */ /* 0x0003e200091a1016 */
[----:B------:R-:W-:-:S05]  /*45aa0*/  IADD3 R10, P4, PT, R10, R134, RZ ;  /* 0x000000860a0a7210 */ /* 0x000fca0007f9e0ff */
[----:B------:R1:W-:Y:S02]  /*45ab0*/  STL [R1+0x43c], R10 ;  /* 0x00043c0a01007387 */ /* 0x0003e40000100800 */
[----:B-1----:R-:W-:Y:S01]  /*45ac0*/  IMAD.MOV.U32 R4, RZ, RZ, R10 ;  /* 0x000000ffff047224 */ /* 0x002fe200078e000a */
[----:B------:R-:W-:Y:S01]  /*45ad0*/  IADD3 R11, P5, PT, R11, R134, RZ ;  /* 0x000000860b0b7210 */ /* 0x000fe20007fbe0ff */
[----:B------:R-:W-:-:S03]  /*45ae0*/  IMAD.X R16, R16, 0x1, R135, P4 ;  /* 0x0000000110107824 */ /* 0x000fc600020e0687 */
[----:B------:R-:W-:Y:S02]  /*45af0*/  IADD3.X R12, PT, PT, R12, R135, RZ, P5, !PT ;  /* 0x000000870c0c7210 */ /* 0x000fe40002ffe4ff */
[----:B------:R1:W-:Y:S04]  /*45b00*/  STL [R1+0x438], R16 ;  /* 0x0004381001007387 */ /* 0x0003e80000100800 */
[----:B------:R1:W-:Y:S04]  /*45b10*/  STL [R1+0x47c], R11 ;  /* 0x00047c0b01007387 */ /* 0x0003e80000100800 */
[----:B------:R-:W5:Y:S01]  /*45b20*/  LDL.LU R10, [R1+0x5b8] ;  /* 0x0005b800010a7983 */ /* 0x000f620000300800 */
        /* <DEDUP_REMOVED lines=21> */
[----:B--2---:R-:W-:-:S03]  /*45c80*/  IADD3 R8, P4, PT, R8, R134, RZ ;  /* 0x0000008608087210 */ /* 0x004fc60007f9e0ff */
[----:B------:R1:W-:Y:S01]  /*45c90*/  LDGSTS.E [R6+0x3200], desc[UR22][R4.64], P2 ;  /* 0x0320000004067fae */ /* 0x0003e200091a1016 */
[----:B------:R-:W-:-:S03]  /*45ca0*/  IADD3 R13, P5, PT, R13, R134, RZ ;  /* 0x000000860d0d7210 */ /* 0x000fc60007fbe0ff */
[----:B------:R-:W-:Y:S01]  /*45cb0*/  STL [R1+0x53c], R8 ;  /* 0x00053c0801007387 */ /* 0x000fe20000100800 */
[----:B-1----:R-:W-:Y:S01]  /*45cc0*/  IMAD.MOV.U32 R4, RZ, RZ, R19 ;  /* 0x000000ffff047224 */ /* 0x002fe200078e0013 */
[----:B------:R-:W-:-:S05]  /*45cd0*/  MOV R5, R20 ;  /* 0x0000001400057202 */ /* 0x000fca0000000f00 */
[----:B------:R1:W-:Y:S02]  /*45ce0*/  LDGSTS.E [R6+0x3600], desc[UR22][R4.64], P2 ;  /* 0x0360000004067fae */ /* 0x0003e400091a1016 */
[----:B-1----:R-:W-:Y:S02]  /*45cf0*/  IMAD.MOV.U32 R4, RZ, RZ, R8 ;  /* 0x000000ffff047224 */ /* 0x002fe400078e0008 */
[----:B----4-:R-:W-:-:S04]  /*45d00*/  IMAD.X R17, R17, 0x1, R135, P4 ;  /* 0x0000000111117824 */ /* 0x010fc800020e0687 */
[----:B------:R-:W-:Y:S01]  /*45d10*/  IMAD.MOV.U32 R5, RZ, RZ, R17 ;  /* 0x000000ffff057224 */ /* 0x000fe200078e0011 */
[----:B------:R1:W-:Y:S01]  /*45d20*/  STL [R1+0x538], R17 ;  /* 0x0005381101007387 */ /* 0x0003e20000100800 */
[----:B------:R-:W-:-:S03]  /*45d30*/  IMAD.X R18, R18, 0x1, R135, P5 ;  /* 0x0000000112127824 */ /* 0x000fc600028e0687 */
[----:B------:R-:W-:Y:S04]  /*45d40*/  STL [R1+0x57c], R13 ;  /* 0x00057c0d01007387 */ /* 0x000fe80000100800 */
[----:B------:R2:W-:Y:S04]  /*45d50*/  LDGSTS.E [R6+0x3a00], desc[UR22][R4.64], P2 ;  /* 0x03a0000004067fae */ /* 0x0005e800091a1016 */
[----:B-1----:R-:W4:Y:S04]  /*45d60*/  LDL.LU R17, [R1+0x6bc] ;  /* 0x0006bc0001117983 */ /* 0x002f280000300800 */
[----:B------:R1:W-:Y:S04]  /*45d70*/  STL [R1+0x578], R18 ;  /* 0x0005781201007387 */ /* 0x0003e80000100800 */
[----:B------:R-:W4:Y:S01]  /*45d80*/  LDL.LU R8, [R1+0x6fc] ;  /* 0x0006fc0001087983 */ /* 0x000f220000300800 */
[----:B--2---:R-:W-:Y:S01]  /*45d90*/  IMAD.MOV.U32 R5, RZ, RZ, R18 ;  /* 0x000000ffff057224 */ /* 0x004fe200078e0012 */
[----:B---3--:R-:W-:-:S02]  /*45da0*/  IADD3 R7, P4, PT, R7, R134, RZ ;  /* 0x0000008607077210 */ /* 0x008fc40007f9e0ff */
[----:B-1----:R-:W2:Y:S01]  /*45db0*/  LDL.LU R18, [R1+0x6b8] ;  /* 0x0006b80001127983 */ /* 0x002ea20000300800 */
[----:B------:R-:W-:Y:S02]  /*45dc0*/  MOV R4, R13 ;  /* 0x0000000d00047202 */ /* 0x000fe40000000f00 */
[----:B-----5:R-:W-:Y:S01]  /*45dd0*/  IADD3 R9, P5, PT, R9, R134, RZ ;  /* 0x0000008609097210 */ /* 0x020fe20007fbe0ff */
[----:B------:R-:W3:Y:S04]  /*45de0*/  LDL.LU R13, [R1+0x6f8] ;  /* 0x0006f800010d7983 */ /* 0x000ee80000300800 */
[----:B------:R1:W-:Y:S04]  /*45df0*/  LDGSTS.E [R6+0x3e00], desc[UR22][R4.64], P2 ;  /* 0x03e0000004067fae */ /* 0x0003e800091a1016 */
[----:B------:R-:W-:Y:S01]  /*45e00*/  STL [R1+0x5bc], R7 ;  /* 0x0005bc0701007387 */ /* 0x000fe20000100800 */
[----:B-1----:R-:W-:-:S02]  /*45e10*/  IMAD.MOV.U32 R4, RZ, RZ, R7 ;  /* 0x000000ffff047224 */ /* 0x002fc400078e0007 */
[----:B------:R-:W-:-:S05]  /*45e20*/  IMAD.X R10, R10, 0x1, R135, P4 ;  /* 0x000000010a0a7824 */ /* 0x000fca00020e0687 */
        /* <DEDUP_REMOVED lines=8> */
[----:B-----5:R-:W-:Y:S01]  /*45eb0*/  IMAD.MOV.U32 R5, RZ, RZ, R16 ;  /* 0x000000ffff057224 */ /* 0x020fe200078e0010 */
[----:B------:R-:W-:-:S02]  /*45ec0*/  IADD3 R11, P4, PT, R11, R134, RZ ;  /* 0x000000860b0b7210 */ /* 0x000fc40007f9e0ff */
[----:B-1----:R-:W5:Y:S01]  /*45ed0*/  LDL.LU R16, [R1+0x738] ;  /* 0x0007380001107983 */ /* 0x002f620000300800 */
[----:B------:R-:W-:-:S03]  /*45ee0*/  IMAD.MOV.U32 R4, RZ, RZ, R9 ;  /* 0x000000ffff047224 */ /* 0x000fc600078e0009 */
[----:B------:R-:W5:Y:S01]  /*45ef0*/  LDL.LU R9, [R1+0x778] ;  /* 0x0007780001097983 */ /* 0x000f620000300800 */
[----:B------:R-:W-:-:S03]  /*45f00*/  IADD3 R12, P5, PT, R12, R134, RZ ;  /* 0x000000860c0c7210 */ /* 0x000fc60007fbe0ff */
[----:B------:R1:W-:Y:S04]  /*45f10*/  LDGSTS.E [R6+0x4600], desc[UR22][R4.64], P2 ;  /* 0x0460000004067fae */ /* 0x0003e800091a1016 */
[----:B------:R1:W-:Y:S02]  /*45f20*/  STL [R1+0x63c], R11 ;  /* 0x00063c0b01007387 */ /* 0x0003e40000100800 */
[----:B-1----:R-:W-:Y:S01]  /*45f30*/  MOV R4, R11 ;  /* 0x0000000b00047202 */ /* 0x002fe20000000f00 */
[----:B------:R-:W-:-:S04]  /*45f40*/  IMAD.X R15, R15, 0x1, R135, P4 ;  /* 0x000000010f0f7824 */ /* 0x000fc800020e0687 */
[----:B------:R-:W-:Y:S01]  /*45f50*/  IMAD.MOV.U32 R5, RZ, RZ, R15 ;  /* 0x000000ffff057224 */ /* 0x000fe200078e000f */
        /* <DEDUP_REMOVED lines=17> */
[----:B--2---:R-:W-:-:S03]  /*46070*/  IMAD.X R18, R18, 0x1, R135, P4 ;  /* 0x0000000112127824 */ /* 0x004fc600020e0687 */
[----:B---3--:R-:W-:Y:S02]  /*46080*/  IADD3.X R13, PT, PT, R13, R135, RZ, P5, !PT ;  /* 0x000000870d0d7210 */ /* 0x008fe40002ffe4ff */
[----:B------:R2:W-:Y:S01]  /*46090*/  STL [R1+0x6b8], R18 ;  /* 0x0006b81201007387 */ /* 0x0005e20000100800 */
[----:B-1----:R-:W-:-:S03]  /*460a0*/  IMAD.MOV.U32 R5, RZ, RZ, R18 ;  /* 0x000000ffff057224 */ /* 0x002fc600078e0012 */
[----:B------:R1:W-:Y:S01]  /*460b0*/  STL [R1+0x6fc], R8 ;  /* 0x0006fc0801007387 */ /* 0x0003e20000100800 */
[----:B------:R-:W-:-:S03]  /*460c0*/  IMAD.MOV.U32 R4, RZ, RZ, R17 ;  /* 0x000000ffff047224 */ /* 0x000fc600078e0011 */
        /* <DEDUP_REMOVED lines=11> */
[----:B------:R-:W-:Y:S02]  /*46180*/  IADD3 R7, P5, PT, R7, R134, RZ ;  /* 0x0000008607077210 */ /* 0x000fe40007fbe0ff */
[----:B-----5:R-:W-:Y:S01]  /*46190*/  IADD3.X R16, PT, PT, R16, R135, RZ, P4, !PT ;  /* 0x0000008710107210 */ /* 0x020fe200027fe4ff */
[----:B-1----:R-:W-:Y:S02]  /*461a0*/  IMAD.MOV.U32 R4, RZ, RZ, R10 ;  /* 0x000000ffff047224 */ /* 0x002fe400078e000a */
[----:B------:R-:W-:Y:S02]  /*461b0*/  IMAD.X R9, R9, 0x1, R135, P5 ;  /* 0x0000000109097824 */ /* 0x000fe400028e0687 */
[----:B------:R1:W-:Y:S04]  /*461c0*/  STL [R1+0x738], R16 ;  /* 0x0007381001007387 */ /* 0x0003e80000100800 */
[----:B------:R-:W-:Y:S04]  /*461d0*/  STL [R1+0x77c], R7 ;  /* 0x00077c0701007387 */ /* 0x000fe80000100800 */
[----:B------:R-:W5:Y:S01]  /*461e0*/  LDL.LU R10, [R1+0x8b8] ;  /* 0x0008b800010a7983 */ /* 0x000f620000300800 */
[----:B------:R-:W-:-:S03]  /*461f0*/  IMAD.MOV.U32 R5, RZ, RZ, R16 ;  /* 0x000000ffff057224 */ /* 0x000fc600078e0010 */
[----:B------:R1:W-:Y:S04]  /*46200*/  STL [R1+0x778], R9 ;  /* 0x0007780901007387 */ /* 0x0003e80000100800 */
[----:B-1----:R-:W5:Y:S04]  /*46210*/  LDL.LU R16, [R1+0x8f8] ;  /* 0x0008f80001107983 */ /* 0x002f680000300800 */
[----:B------:R1:W-:Y:S02]  /*46220*/  LDGSTS.E [R6+0x5a00], desc[UR22][R4.64], P2 ;  /* 0x05a0000004067fae */ /* 0x0003e400091a1016 */
[----:B-1----:R-:W-:Y:S01]  /*46230*/  IMAD.MOV.U32 R4, RZ, RZ, R7 ;  /* 0x000000ffff047224 */ /* 0x002fe200078e0007 */
[----:B------:R-:W-:-:S02]  /*46240*/  MOV R5, R9 ;  /* 0x0000000900057202 */ /* 0x000fc40000000f00 */
[----:B------:R-:W5:Y:S04]  /*46250*/  LDL.LU R9, [R1+0x93c] ;  /* 0x00093c0001097983 */ /* 0x000f680000300800 */
[----:B------:R-:W5:Y:S04]  /*46260*/  LDL.LU R7, [R1+0x97c] ;  /* 0x00097c0001077983 */ /* 0x000f680000300800 */
        /* <DEDUP_REMOVED lines=17> */
[----:B-1----:R-:W-:Y:S01]  /*46380*/  MOV R4, R19 ;  /* 0x0000001300047202 */ /* 0x002fe20000000f00 */
[----:B------:R-:W-:-:S05]  /*46390*/  IMAD.MOV.U32 R5, RZ, RZ, R20 ;  /* 0x000000ffff057224 */ /* 0x000fca00078e0014 */
[----:B------:R1:W-:Y:S01]  /*463a0*/  LDGSTS.E [R6+0x6600], desc[UR22][R4.64], P2 ;  /* 0x0660000004067fae */ /* 0x0003e200091a1016 */
[----:B--2---:R-:W-:Y:S02]  /*463b0*/  IMAD.X R18, R18, 0x1, R135, P4 ;  /* 0x0000000112127824 */ /* 0x004fe400020e0687 */
[----:B-1----:R-:W-:-:S03]  /*463c0*/  IMAD.MOV.U32 R4, RZ, RZ, R14 ;  /* 0x000000ffff047224 */ /* 0x002fc600078e000e */
[----:B------:R-:W-:Y:S01]  /*463d0*/  MOV R5, R18 ;  /* 0x0000001200057202 */ /* 0x000fe20000000f00 */
[----:B------:R-:W-:Y:S01]  /*463e0*/  STL [R1+0x838], R18 ;  /* 0x0008381201007387 */ /* 0x000fe20000100800 */
[----:B----4-:R-:W-:-:S03]  /*463f0*/  IMAD.X R17, R17, 0x1, R135, P5 ;  /* 0x0000000111117824 */ /* 0x010fc600028e0687 */
[----:B------:R1:W-:Y:S04]  /*46400*/  STL [R1+0x87c], R15 ;  /* 0x00087c0f01007387 */ /* 0x0003e80000100800 */
[----:B------:R-:W2:Y:S04]  /*46410*/  LDL.LU R14, [R1+0x1c4] ;  /* 0x0001c400010e7983 */ /* 0x000ea80000300800 */
[----:B------:R-:W-:Y:S04]  /*46420*/  STL [R1+0x878], R17 ;  /* 0x0008781101007387 */ /* 0x000fe80000100800 */
[----:B------:R4:W-:Y:S04]  /*46430*/  LDGSTS.E [R6+0x6a00], desc[UR22][R4.64], P2 ;  /* 0x06a0000004067fae */ /* 0x0009e800091a1016 */
[----:B------:R-:W2:Y:S01]  /*46440*/  LDL.LU R19, [R1+0x204] ;  /* 0x0002040001137983 */ /* 0x000ea20000300800 */
[----:B------:R-:W-:Y:S01]  /*46450*/  IADD3 R8, P4, PT, R8, R134, RZ ;  /* 0x0000008608087210 */ /* 0x000fe20007f9e0ff */
[----:B----4-:R-:W-:-:S02]  /*46460*/  IMAD.MOV.U32 R4, RZ, RZ, R15 ;  /* 0x000000ffff047224 */ /* 0x010fc400078e000f */
[----:B-1----:R-:W4:Y:S01]  /*46470*/  LDL.LU R15, [R1+0x1c0] ;  /* 0x0001c000010f7983 */ /* 0x002f220000300800 */
[----:B------:R-:W-:Y:S01]  /*46480*/  IMAD.MOV.U32 R5, RZ, RZ, R17 ;  /* 0x000000ffff057224 */ /* 0x000fe200078e0011 */
[----:B---3--:R-:W-:Y:S02]  /*46490*/  IADD3 R13, P5, PT, R13, R134, RZ ;  /* 0x000000860d0d7210 */ /* 0x008fe40007fbe0ff */
[----:B------:R-:W3:Y:S04]  /*464a0*/  LDL.LU R20, [R1+0x200] ;  /* 0x0002000001147983 */ /* 0x000ee80000300800 */
[----:B------:R1:W-:Y:S04]  /*464b0*/  STL [R1+0x8bc], R8 ;  /* 0x0008bc0801007387 */ /* 0x0003e80000100800 */
[----:B------:R1:W-:Y:S02]  /*464c0*/  LDGSTS.E [R6+0x6e00], desc[UR22][R4.64], P2 ;  /* 0x06e0000004067fae */ /* 0x0003e400091a1016 */
[----:B-1----:R-:W-:Y:S01]  /*464d0*/  MOV R4, R8 ;  /* 0x0000000800047202 */ /* 0x002fe20000000f00 */
[----:B-----5:R-:W-:-:S05]  /*464e0*/  IMAD.X R10, R10, 0x1, R135, P4 ;  /* 0x000000010a0a7824 */ /* 0x020fca00020e0687 */
[----:B------:R1:W-:Y:S01]  /*464f0*/  STL [R1+0x8b8], R10 ;  /* 0x0008b80a01007387 */ /* 0x0003e20000100800 */
[----:B------:R-:W-:-:S03]  /*46500*/  IMAD.X R16, R16, 0x1, R135, P5 ;  /* 0x0000000110107824 */ /* 0x000fc600028e0687 */
[----:B------:R-:W-:Y:S01]  /*46510*/  STL [R1+0x8fc], R13 ;  /* 0x0008fc0d01007387 */ /* 0x000fe20000100800 */
[----:B------:R-:W-:-:S03]  /*46520*/  IMAD.MOV.U32 R5, RZ, RZ, R10 ;  /* 0x000000ffff057224 */ /* 0x000fc600078e000a */
        /* <DEDUP_REMOVED lines=34> */
[----:B----4-:R-:W-:-:S05]  /*46750*/  IADD3.X R15, PT, PT, R15, R135, RZ, P4, !PT ;  /* 0x000000870f0f7210 */ /* 0x010fca00027fe4ff */
[----:B------:R1:W-:Y:S01]  /*46760*/  STL [R1+0x1c0], R15 ;  /* 0x0001c00f01007387 */ /* 0x0003e20000100800 */
[----:B------:R-:W-:Y:S02]  /*46770*/  IMAD.MOV.U32 R5, RZ, RZ, R15 ;  /* 0x000000ffff057224 */ /* 0x000fe400078e000f */
[----:B------:R-:W-:Y:S01]  /*46780*/  IMAD.MOV.U32 R4, RZ, RZ, R14 ;  /* 0x000000ffff047224 */ /* 0x000fe200078e000e */
[----:B-1----:R-:W2:Y:S01]  /*46790*/  LDL.LU R15, [R1+0x340] ;  /* 0x00034000010f7983 */ /* 0x002ea20000300800 */
[----:B------:R-:W-:-:S03]  /*467a0*/  VIADD R6, R6, UR5 ;  /* 0x0000000506067c36 */ /* 0x000fc60008000000 */
[----:B------:R-:W4:Y:S01]  /*467b0*/  LDL.LU R14, [R1+0x380] ;  /* 0x00038000010e7983 */ /* 0x000f220000300800 */
[----:B---3--:R-:W-:-:S03]  /*467c0*/  IMAD.X R20, R20, 0x1, R135, P5 ;  /* 0x0000000114147824 */ /* 0x008fc600028e0687 */
[----:B------:R1:W-:Y:S04]  /*467d0*/  LDGSTS.E [R6+0x280], desc[UR22][R4.64], P2 ;  /* 0x0028000004067fae */ /* 0x0003e800091a1016 */
[----:B------:R-:W-:Y:S01]  /*467e0*/  STL [R1+0x200], R20 ;  /* 0x0002001401007387 */ /* 0x000fe20000100800 */
[----:B-1----:R-:W-:Y:S01]  /*467f0*/  MOV R4, R19 ;  /* 0x0000001300047202 */ /* 0x002fe20000000f00 */
[----:B------:R-:W-:-:S05]  /*46800*/  IMAD.MOV.U32 R5, RZ, RZ, R20 ;  /* 0x000000ffff057224 */ /* 0x000fca00078e0014 */
[----:B------:R1:W-:Y:S01]  /*46810*/  LDGSTS.E [R6+0x680], desc[UR22][R4.64], P2 ;  /* 0x0068000004067fae */ /* 0x0003e200091a1016 */
[-C--:B-----5:R-:W-:Y:S02]  /*46820*/  IADD3 R8, P4, PT, R8, R134.reuse, RZ ;  /* 0x0000008608087210 */ /* 0x0a0fe40007f9e0ff */
[----:B------:R-:W-:-:S03]  /*46830*/  IADD3 R10, P5, PT, R10, R134, RZ ;  /* 0x000000860a0a7210 */ /* 0x000fc60007fbe0ff */
[--C-:B------:R-:W-:Y:S01]  /*46840*/  IMAD.X R17, R17, 0x1, R135.reuse, P4 ;  /* 0x0000000111117824 */ /* 0x100fe200020e0687 */
        /* <DEDUP_REMOVED lines=13> */
[----:B------:R-:W3:Y:S04]  /*46920*/  LDL.LU R10, [R1+0x400] ;  /* 0x00040000010a7983 */ /* 0x000ee80000300800 */
[----:B------:R1:W-:Y:S01]  /*46930*/  LDGSTS.E [R6+0xe80], desc[UR22][R4.64], P2 ;  /* 0x00e8000004067fae */ /* 0x0003e200091a1016 */
[----:B------:R-:W-:-:S04]  /*46940*/  IADD3 R9, P4, PT, R9, R134, RZ ;  /* 0x0000008609097210 */ /* 0x000fc80007f9e0ff */
[----:B-1----:R-:W-:Y:S01]  /*46950*/  MOV R4, R9 ;  /* 0x0000000900047202 */ /* 0x002fe20000000f00 */
[----:B------:R1:W-:Y:S01]  /*46960*/  STL [R1+0x2c4], R9 ;  /* 0x0002c40901007387 */ /* 0x0003e20000100800 */
[----:B------:R-:W-:Y:S01]  /*46970*/  IADD3 R12, P5, PT, R12, R134, RZ ;  /* 0x000000860c0c7210 */ /* 0x000fe20007fbe0ff */
[----:B------:R-:W-:-:S04]  /*46980*/  IMAD.X R11, R11, 0x1, R135, P4 ;  /* 0x000000010b0b7824 */ /* 0x000fc800020e0687 */
[----:B------:R-:W-:Y:S01]  /*46990*/  IMAD.X R16, R16, 0x1, R135, P5 ;  /* 0x0000000110107824 */ /* 0x000fe200028e0687 */
[----:B------:R1:W-:Y:S01]  /*469a0*/  STL [R1+0x2c0], R11 ;  /* 0x0002c00b01007387 */ /* 0x0003e20000100800 */
[----:B------:R-:W-:-:S03]  /*469b0*/  IMAD.MOV.U32 R5, RZ, RZ, R11 ;  /* 0x000000ffff057224 */ /* 0x000fc600078e000b */
[----:B------:R-:W-:Y:S04]  /*469c0*/  STL [R1+0x304], R12 ;  /* 0x0003040c01007387 */ /* 0x000fe80000100800 */
[----:B-1----:R-:W3:Y:S04]  /*469d0*/  LDL.LU R9, [R1+0x444] ;  /* 0x0004440001097983 */ /* 0x002ee80000300800 */
[----:B------:R1:W-:Y:S04]  /*469e0*/  STL [R1+0x300], R16 ;  /* 0x0003001001007387 */ /* 0x0003e80000100800 */
[----:B------:R1:W-:Y:S04]  /*469f0*/  LDGSTS.E [R6+0x1280], desc[UR22][R4.64], P2 ;  /* 0x0128000004067fae */ /* 0x0003e800091a1016 */
[----:B------:R-:W3:Y:S01]  /*46a00*/  LDL.LU R11, [R1+0x484] ;  /* 0x00048400010b7983 */ /* 0x000ee20000300800 */
[----:B-1----:R-:W-:-:S03]  /*46a10*/  IMAD.MOV.U32 R5, RZ, RZ, R16 ;  /* 0x000000ffff057224 */ /* 0x002fc600078e0010 */
[----:B------:R-:W3:Y:S01]  /*46a20*/  LDL.LU R16, [R1+0x440] ;  /* 0x0004400001107983 */ /* 0x000ee20000300800 */
[----:B------:R-:W-:-:S03]  /*46a30*/  IMAD.MOV.U32 R4, RZ, RZ, R12 ;  /* 0x000000ffff047224 */ /* 0x000fc600078e000c */
[----:B------:R-:W3:Y:S01]  /*46a40*/  LDL.LU R12, [R1+0x480] ;  /* 0x00048000010c7983 */ /* 0x000ee20000300800 */
[-C--:B------:R-:W-:Y:S02]  /*46a50*/  IADD3 R13, P4, PT, R13, R134.reuse, RZ ;  /* 0x000000860d0d7210 */ /* 0x080fe40007f9e0ff */
[----:B------:R-:W-:Y:S01]  /*46a60*/  IADD3 R7, P5, PT, R7, R134, RZ ;  /* 0x0000008607077210 */ /* 0x000fe20007fbe0ff */
[----:B------:R1:W-:Y:S04]  /*46a70*/  LDGSTS.E [R6+0x1680], desc[UR22][R4.64], P2 ;  /* 0x0168000004067fae */ /* 0x0003e800091a1016 */
[----:B------:R2:W-:Y:S01]  /*46a80*/  STL [R1+0x344], R13 ;  /* 0x0003440d01007387 */ /* 0x0005e20000100800 */
[----:B-1----:R-:W-:Y:S02]  /*46a90*/  IMAD.MOV.U32 R4, RZ, RZ, R13 ;  /* 0x000000ffff047224 */ /* 0x002fe400078e000d */
[----:B--2---:R-:W-:Y:S01]  /*46aa0*/  IMAD.X R15, R15, 0x1, R135, P4 ;  /* 0x000000010f0f7824 */ /* 0x004fe200020e0687 */
[----:B----4-:R-:W-:-:S04]  /*46ab0*/  IADD3.X R14, PT, PT, R14, R135, RZ, P5, !PT ;  /* 0x000000870e0e7210 */ /* 0x010fc80002ffe4ff */
        /* <DEDUP_REMOVED lines=11> */
[----:B--2---:R-:W2:Y:S04]  /*46b70*/  LDL.LU R7, [R1+0x544] ;  /* 0x0005440001077983 */ /* 0x004ea80000300800 */
[----:B------:R-:W2:Y:S04]  /*46b80*/  LDL.LU R14, [R1+0x584] ;  /* 0x00058400010e7983 */ /* 0x000ea80000300800 */
[----:B------:R1:W-:Y:S01]  /*46b90*/  LDGSTS.E [R6+0x1e80], desc[UR22][R4.64], P2 ;  /* 0x01e8000004067fae */ /* 0x0003e200091a1016 */
[----:B-----5:R-:W-:-:S05]  /*46ba0*/  IADD3 R17, P4, PT, R17, R134, RZ ;  /* 0x0000008611117210 */ /* 0x020fca0007f9e0ff */
[----:B------:R5:W-:Y:S01]  /*46bb0*/  STL [R1+0x3c4], R17 ;  /* 0x0003c41101007387 */ /* 0x000be20000100800 */
[----:B------:R-:W-:Y:S02]  /*46bc0*/  IADD3 R8, P5, PT, R8, R134, RZ ;  /* 0x0000008608087210 */ /* 0x000fe40007fbe0ff */
[----:B---3--:R-:W-:Y:S01]  /*46bd0*/  IADD3.X R18, PT, PT, R18, R135, RZ, P4, !PT ;  /* 0x0000008712127210 */ /* 0x008fe200027fe4ff */
[----:B-1----:R-:W-:Y:S02]  /*46be0*/  IMAD.MOV.U32 R4, RZ, RZ, R17 ;  /* 0x000000ffff047224 */ /* 0x002fe400078e0011 */
[----:B------:R-:W-:Y:S02]  /*46bf0*/  IMAD.X R10, R10, 0x1, R135, P5 ;  /* 0x000000010a0a7824 */ /* 0x000fe400028e0687 */
[----:B------:R1:W-:Y:S04]  /*46c00*/  STL [R1+0x3c0], R18 ;  /* 0x0003c01201007387 */ /* 0x0003e80000100800 */
[----:B------:R3:W-:Y:S04]  /*46c10*/  STL [R1+0x404], R8 ;  /* 0x0004040801007387 */ /* 0x0007e80000100800 */
[----:B-----5:R-:W5:Y:S01]  /*46c20*/  LDL.LU R17, [R1+0x540] ;  /* 0x0005400001117983 */ /* 0x020f620000300800 */
[----:B------:R-:W-:-:S03]  /*46c30*/  IMAD.MOV.U32 R5, RZ, RZ, R18 ;  /* 0x000000ffff057224 */ /* 0x000fc600078e0012 */
[----:B------:R3:W-:Y:S04]  /*46c40*/  STL [R1+0x400], R10 ;  /* 0x0004000a01007387 */ /* 0x0007e80000100800 */
[----:B-1----:R-:W5:Y:S04]  /*46c50*/  LDL.LU R18, [R1+0x580] ;  /* 0x0005800001127983 */ /* 0x002f680000300800 */
[----:B------:R1:W-:Y:S02]  /*46c60*/  LDGSTS.E [R6+0x2280], desc[UR22][R4.64], P2 ;  /* 0x0228000004067fae */ /* 0x0003e400091a1016 */
[----:B-1----:R-:W-:Y:S01]  /*46c70*/  IMAD.MOV.U32 R4, RZ, RZ, R8 ;  /* 0x000000ffff047224 */ /* 0x002fe200078e0008 */
[----:B------:R-:W-:Y:S01]  /*46c80*/  MOV R5, R10 ;  /* 0x0000000a00057202 */ /* 0x000fe20000000f00 */
[----:B---3--:R-:W3:Y:S04]  /*46c90*/  LDL.LU R8, [R1+0x5c4] ;  /* 0x0005c40001087983 */ /* 0x008ee80000300800 */
        /* <DEDUP_REMOVED lines=8> */
[----:B------:R1:W-:Y:S04]  /*46d20*/  STL [R1+0x440], R16 ;  /* 0x0004401001007387 */ /* 0x0003e80000100800 */
[----:B------:R1:W-:Y:S04]  /*46d30*/  STL [R1+0x484], R11 ;  /* 0x0004840b01007387 */ /* 0x0003e80000100800 */
[----:B------:R-:W3:Y:S01]  /*46d40*/  LDL.LU R9, [R1+0x5c0] ;  /* 0x0005c00001097983 */ /* 0x000ee20000300800 */
[----:B------:R-:W-:-:S03]  /*46d50*/  IMAD.MOV.U32 R5, RZ, RZ, R16 ;  /* 0x000000ffff057224 */ /* 0x000fc600078e0010 */
[----:B------:R4:W-:Y:S04]  /*46d60*/  STL [R1+0x480], R12 ;  /* 0x0004800c01007387 */ /* 0x0009e80000100800 */
[----:B-1----:R-:W3:Y:S04]  /*46d70*/  LDL.LU R16, [R1+0x600] ;  /* 0x0006000001107983 */ /* 0x002ee80000300800 */
[----:B------:R1:W-:Y:S01]  /*46d80*/  LDGSTS.E [R6+0x2a80], desc[UR22][R4.64], P2 ;  /* 0x02a8000004067fae */ /* 0x0003e200091a1016 */
[----:B----4-:R-:W-:Y:S01]  /*46d90*/  IADD3 R13, P4, PT, R13, R134, RZ ;  /* 0x000000860d0d7210 */ /* 0x010fe20007f9e0ff */
[----:B-1----:R-:W-:Y:S01]  /*46da0*/  IMAD.MOV.U32 R5, RZ, RZ, R12 ;  /* 0x000000ffff057224 */ /* 0x002fe200078e000c */
[----:B------:R-:W-:-:S02]  /*46db0*/  MOV R4, R11 ;  /* 0x0000000b00047202 */ /* 0x000fc40000000f00 */
        /* <DEDUP_REMOVED lines=9> */
[----:B-1----:R-:W-:-:S03]  /*46e50*/  MOV R5, R15 ;  /* 0x0000000f00057202 */ /* 0x002fc60000000f00 */
[----:B------:R-:W4:Y:S01]  /*46e60*/  LDL.LU R15, [R1+0x640] ;  /* 0x00064000010f7983 */ /* 0x000f220000300800 */
[----:B------:R-:W-:-:S03]  /*46e70*/  IMAD.MOV.U32 R4, RZ, RZ, R13 ;  /* 0x000000ffff047224 */ /* 0x000fc600078e000d */
[----:B------:R-:W-:Y:S01]  /*46e80*/  STL [R1+0x500], R20 ;  /* 0x0005001401007387 */ /* 0x000fe20000100800 */
[----:B--2---:R-:W-:-:S03]  /*46e90*/  IADD3 R7, P4, PT, R7, R134, RZ ;  /* 0x0000008607077210 */ /* 0x004fc60007f9e0ff */
[----:B------:R-:W2:Y:S01]  /*46ea0*/  LDL.LU R13, [R1+0x680] ;  /* 0x00068000010d7983 */ /* 0x000ea20000300800 */
[----:B------:R-:W-:-:S03]  /*46eb0*/  IADD3 R14, P5, PT, R14, R134, RZ ;  /* 0x000000860e0e7210 */ /* 0x000fc60007fbe0ff */
[----:B------:R1:W-:Y:S04]  /*46ec0*/  LDGSTS.E [R6+0x3280], desc[UR22][R4.64], P2 ;  /* 0x0328000004067fae */ /* 0x0003e800091a1016 */
[----:B------:R-:W-:Y:S01]  /*46ed0*/  STL [R1+0x544], R7 ;  /* 0x0005440701007387 */ /* 0x000fe20000100800 */
[----:B-1----:R-:W-:Y:S02]  /*46ee0*/  IMAD.MOV.U32 R4, RZ, RZ, R19 ;  /* 0x000000ffff047224 */ /* 0x002fe400078e0013 */
[----:B------:R-:W-:-:S05]  /*46ef0*/  IMAD.MOV.U32 R5, RZ, RZ, R20 ;  /* 0x000000ffff057224 */ /* 0x000fca00078e0014 */
[----:B------:R1:W-:Y:S02]  /*46f00*/  LDGSTS.E [R6+0x3680], desc[UR22][R4.64], P2 ;  /* 0x0368000004067fae */ /* 0x0003e400091a1016 */
[----:B-1----:R-:W-:Y:S01]  /*46f10*/  MOV R4, R7 ;  /* 0x0000000700047202 */ /* 0x002fe20000000f00 */
[----:B-----5:R-:W-:-:S04]  /*46f20*/  IMAD.X R17, R17, 0x1, R135, P4 ;  /* 0x0000000111117824 */ /* 0x020fc800020e0687 */
        /* <DEDUP_REMOVED lines=8> */
[----:B-----5:R-:W-:Y:S01]  /*46fb0*/  IMAD.MOV.U32 R5, RZ, RZ, R18 ;  /* 0x000000ffff057224 */ /* 0x020fe200078e0012 */
[----:B---3--:R-:W-:-:S02]  /*46fc0*/  IADD3 R8, P4, PT, R8, R134, RZ ;  /* 0x0000008608087210 */ /* 0x008fc40007f9e0ff */
[----:B-1----:R-:W3:Y:S01]  /*46fd0*/  LDL.LU R18, [R1+0x6c0] ;  /* 0x0006c00001127983 */ /* 0x002ee20000300800 */
[----:B------:R-:W-:-:S03]  /*46fe0*/  IMAD.MOV.U32 R4, RZ, RZ, R14 ;  /* 0x000000ffff047224 */ /* 0x000fc600078e000e */
[----:B------:R-:W5:Y:S01]  /*46ff0*/  LDL.LU R14, [R1+0x700] ;  /* 0x00070000010e7983 */ /* 0x000f620000300800 */
[----:B------:R-:W-:-:S03]  /*47000*/  IADD3 R10, P5, PT, R10, R134, RZ ;  /* 0x000000860a0a7210 */ /* 0x000fc60007fbe0ff */
[----:B------:R1:W-:Y:S04]  /*47010*/  LDGSTS.E [R6+0x3e80], desc[UR22][R4.64], P2 ;  /* 0x03e8000004067fae */ /* 0x0003e800091a1016 */
[----:B------:R-:W-:Y:S01]  /*47020*/  STL [R1+0x5c4], R8 ;  /* 0x0005c40801007387 */ /* 0x000fe20000100800 */
[----:B-1----:R-:W-:Y:S02]  /*47030*/  IMAD.MOV.U32 R4, RZ, RZ, R8 ;  /* 0x000000ffff047224 */ /* 0x002fe400078e0008 */
[----:B------:R-:W-:-:S04]  /*47040*/  IMAD.X R9, R9, 0x1, R135, P4 ;  /* 0x0000000109097824 */ /* 0x000fc800020e0687 */
[----:B------:R-:W-:Y:S01]  /*47050*/  IMAD.MOV.U32 R5, RZ, RZ, R9 ;  /* 0x000000ffff057224 */ /* 0x000fe200078e0009 */
[----:B------:R1:W-:Y:S01]  /*47060*/  STL [R1+0x5c0], R9 ;  /* 0x0005c00901007387 */ /* 0x0003e20000100800 */
[----:B------:R-:W-:-:S03]  /*47070*/  IADD3.X R16, PT, PT, R16, R135, RZ, P5, !PT ;  /* 0x0000008710107210 */ /* 0x000fc60002ffe4ff */
[----:B------:R-:W-:Y:S04]  /*47080*/  STL [R1+0x604], R10 ;  /* 0x0006040a01007387 */ /* 0x000fe80000100800 */
[----:B------:R1:W-:Y:S04]  /*47090*/  LDGSTS.E [R6+0x4280], desc[UR22][R4.64], P2 ;  /* 0x0428000004067fae */ /* 0x0003e800091a1016 */
[----:B-1----:R-:W5:Y:S04]  /*470a0*/  LDL.LU R9, [R1+0x744] ;  /* 0x0007440001097983 */ /* 0x002f680000300800 */
[----:B------:R1:W-:Y:S04]  /*470b0*/  STL [R1+0x600], R16 ;  /* 0x0006001001007387 */ /* 0x0003e80000100800 */
[----:B------:R-:W5:Y:S01]  /*470c0*/  LDL.LU R8, [R1+0x784] ;  /* 0x0007840001087983 */ /* 0x000f620000300800 */
[----:B------:R-:W-:-:S03]  /*470d0*/  IMAD.MOV.U32 R5, RZ, RZ, R16 ;  /* 0x000000ffff057224 */ /* 0x000fc600078e0010 */
[----:B-1----:R-:W5:Y:S01]  /*470e0*/  LDL.LU R16, [R1+0x740] ;  /* 0x0007400001107983 */ /* 0x002f620000300800 */
[----:B------:R-:W-:-:S03]  /*470f0*/  IMAD.MOV.U32 R4, RZ, RZ, R10 ;  /* 0x000000ffff047224 */ /* 0x000fc600078e000a */
[----:B------:R-:W5:Y:S01]  /*47100*/  LDL.LU R10, [R1+0x780] ;  /* 0x00078000010a7983 */ /* 0x000f620000300800 */
[-C--:B----4-:R-:W-:Y:S02]  /*47110*/  IADD3 R11, P4, PT, R11, R134.reuse, RZ ;  /* 0x000000860b0b7210 */ /* 0x090fe40007f9e0ff */
[----:B------:R-:W-:Y:S01]  /*47120*/  IADD3 R12, P5, PT, R12, R134, RZ ;  /* 0x000000860c0c7210 */ /* 0x000fe20007fbe0ff */
[----:B------:R1:W-:Y:S04]  /*47130*/  LDGSTS.E [R6+0x4680], desc[UR22][R4.64], P2 ;  /* 0x0468000004067fae */ /* 0x0003e800091a1016 */
[----:B------:R4:W-:Y:S01]  /*47140*/  STL [R1+0x644], R11 ;  /* 0x0006440b01007387 */ /* 0x0009e20000100800 */
[----:B-1----:R-:W-:Y:S01]  /*47150*/  IMAD.MOV.U32 R4, RZ, RZ, R11 ;  /* 0x000000ffff047224 */ /* 0x002fe200078e000b */
[----:B------:R-:W-:-:S05]  /*47160*/  IADD3.X R15, PT, PT, R15, R135, RZ, P4, !PT ;  /* 0x000000870f0f7210 */ /* 0x000fca00027fe4ff */
[----:B------:R-:W-:Y:S01]  /*47170*/  STL [R1+0x640], R15 ;  /* 0x0006400f01007387 */ /* 0x000fe20000100800 */
[----:B------:R-:W-:Y:S02]  /*47180*/  IMAD.MOV.U32 R5, RZ, RZ, R15 ;  /* 0x000000ffff057224 */ /* 0x000fe400078e000f */
[----:B--2---:R-:W-:Y:S01]  /*47190*/  IMAD.X R13, R13, 0x1, R135, P5 ;  /* 0x000000010d0d7824 */ /* 0x004fe200028e0687 */
[----:B------:R1:W-:Y:S04]  /*471a0*/  STL [R1+0x684], R12 ;  /* 0x0006840c01007387 */ /* 0x0003e80000100800 */
[----:B----4-:R-:W2:Y:S04]  /*471b0*/  LDL.LU R11, [R1+0x7c4] ;  /* 0x0007c400010b7983 */ /* 0x010ea80000300800 */
[----:B------:R4:W-:Y:S04]  /*471c0*/  STL [R1+0x680], R13 ;  /* 0x0006800d01007387 */ /* 0x0009e80000100800 */
[----:B------:R1:W-:Y:S04]  /*471d0*/  LDGSTS.E [R6+0x4a80], desc[UR22][R4.64], P2 ;  /* 0x04a8000004067fae */ /* 0x0003e800091a1016 */
[----:B------:R-:W2:Y:S01]  /*471e0*/  LDL.LU R19, [R1+0x804] ;  /* 0x0008040001137983 */ /* 0x000ea20000300800 */
[----:B-1----:R-:W-:-:S03]  /*471f0*/  IMAD.MOV.U32 R4, RZ, RZ, R12 ;  /* 0x000000ffff047224 */ /* 0x002fc600078e000c */
[----:B------:R-:W2:Y:S04]  /*47200*/  LDL.LU R12, [R1+0x7c0] ;  /* 0x0007c000010c7983 */ /* 0x000ea80000300800 */
[----:B------:R-:W2:Y:S01]  /*47210*/  LDL.LU R20, [R1+0x800] ;  /* 0x0008000001147983 */ /* 0x000ea20000300800 */
[----:B------:R-:W-:-:S03]  /*47220*/  MOV R5, R13 ;  /* 0x0000000d00057202 */ /* 0x000fc60000000f00 */
[----:B----4-:R-:W4:Y:S04]  /*47230*/  LDL.LU R13, [R1+0x844] ;  /* 0x00084400010d7983 */ /* 0x010f280000300800 */
[----:B------:R-:W4:Y:S04]  /*47240*/  LDL.LU R15, [R1+0x884] ;  /* 0x00088400010f7983 */ /* 0x000f280000300800 */
[----:B------:R1:W-:Y:S01]  /*47250*/  LDGSTS.E [R6+0x4e80], desc[UR22][R4.64], P2 ;  /* 0x04e8000004067fae */ /* 0x0003e200091a1016 */
[----:B------:R-:W-:-:S05]  /*47260*/  IADD3 R17, P4, PT, R17, R134, RZ ;  /* 0x0000008611117210 */ /* 0x000fca0007f9e0ff */
[----:B------:R-:W-:Y:S01]  /*47270*/  STL [R1+0x6c4], R17 ;  /* 0x0006c41101007387 */ /* 0x000fe20000100800 */
[----:B------:R-:W-:Y:S01]  /*47280*/  IADD3 R7, P5, PT, R7, R134, RZ ;  /* 0x0000008607077210 */ /* 0x000fe20007fbe0ff */
[----:B---3--:R-:W-:-:S04]  /*47290*/  IMAD.X R18, R18, 0x1, R135, P4 ;  /* 0x0000000112127824 */ /* 0x008fc800020e0687 */
[----:B-----5:R-:W-:Y:S01]  /*472a0*/  IMAD.X R14, R14, 0x1, R135, P5 ;  /* 0x000000010e0e7824 */ /* 0x020fe200028e0687 */
[----:B------:R3:W-:Y:S01]  /*472b0*/  STL [R1+0x6c0], R18 ;  /* 0x0006c01201007387 */ /* 0x0007e20000100800 */
[----:B-1----:R-:W-:-:S03]  /*472c0*/  IMAD.MOV.U32 R5, RZ, RZ, R18 ;  /* 0x000000ffff057224 */ /* 0x002fc600078e0012 */
[----:B------:R1:W-:Y:S01]  /*472d0*/  STL [R1+0x704], R7 ;  /* 0x0007040701007387 */ /* 0x0003e20000100800 */
[----:B------:R-:W-:-:S03]  /*472e0*/  IMAD.MOV.U32 R4, RZ, RZ, R17 ;  /* 0x000000ffff047224 */ /* 0x000fc600078e0011 */
[----:B---3--:R-:W3:Y:S04]  /*472f0*/  LDL.LU R18, [R1+0x840] ;  /* 0x0008400001127983 */ /* 0x008ee80000300800 */
[----:B------:R5:W-:Y:S04]  /*47300*/  STL [R1+0x700], R14 ;  /* 0x0007000e01007387 */ /* 0x000be80000100800 */
[----:B------:R-:W3:Y:S04]  /*47310*/  LDL.LU R17, [R1+0x880] ;  /* 0x0008800001117983 */ /* 0x000ee80000300800 */
[----:B------:R1:W-:Y:S02]  /*47320*/  LDGSTS.E [R6+0x5280], desc[UR22][R4.64], P2 ;  /* 0x0528000004067fae */ /* 0x0003e400091a1016 */
[----:B-1----:R-:W-:Y:S01]  /*47330*/  MOV R4, R7 ;  /* 0x0000000700047202 */ /* 0x002fe20000000f00 */
[----:B------:R-:W-:Y:S01]  /*47340*/  IMAD.MOV.U32 R5, RZ, RZ, R14 ;  /* 0x000000ffff057224 */ /* 0x000fe200078e000e */
[----:B------:R-:W3:Y:S04]  /*47350*/  LDL.LU R7, [R1+0x8c4] ;  /* 0x0008c40001077983 */ /* 0x000ee80000300800 */
[----:B-----5:R-:W5:Y:S04]  /*47360*/  LDL.LU R14, [R1+0x904] ;  /* 0x00090400010e7983 */ /* 0x020f680000300800 */
[----:B------:R1:W-:Y:S01]  /*47370*/  LDGSTS.E [R6+0x5680], desc[UR22][R4.64], P2 ;  /* 0x0568000004067fae */ /* 0x0003e200091a1016 */
[----:B------:R-:W-:-:S05]  /*47380*/  IADD3 R9, P4, PT, R9, R134, RZ ;  /* 0x0000008609097210 */ /* 0x000fca0007f9e0ff */
[----:B------:R1:W-:Y:S01]  /*47390*/  STL [R1+0x744], R9 ;  /* 0x0007440901007387 */ /* 0x0003e20000100800 */
[----:B------:R-:W-:Y:S01]  /*473a0*/  IADD3 R8, P5, PT, R8, R134, RZ ;  /* 0x0000008608087210 */ /* 0x000fe20007fbe0ff */
[----:B------:R-:W-:Y:S02]  /*473b0*/  IMAD.X R16, R16, 0x1, R135, P4 ;  /* 0x0000000110107824 */ /* 0x000fe400020e0687 */
[----:B-1----:R-:W-:Y:S02]  /*473c0*/  IMAD.MOV.U32 R4, RZ, RZ, R9 ;  /* 0x000000ffff047224 */ /* 0x002fe400078e0009 */
[----:B------:R-:W-:Y:S01]  /*473d0*/  IMAD.X R10, R10, 0x1, R135, P5 ;  /* 0x000000010a0a7824 */ /* 0x000fe200028e0687 */
[----:B------:R1:W-:Y:S04]  /*473e0*/  STL [R1+0x740], R16 ;  /* 0x0007401001007387 */ /* 0x0003e80000100800 */
[----:B------:R1:W-:Y:S04]  /*473f0*/  STL [R1+0x784], R8 ;  /* 0x0007840801007387 */ /* 0x0003e80000100800 */
[----:B------:R-:W5:Y:S01]  /*47400*/  LDL.LU R9, [R1+0x8c0] ;  /* 0x0008c00001097983 */ /* 0x000f620000300800 */
[----:B------:R-:W-:-:S03]  /*47410*/  MOV R5, R16 ;  /* 0x0000001000057202 */ /* 0x000fc60000000f00 */
[----:B------:R2:W-:Y:S04]  /*47420*/  STL [R1+0x780], R10 ;  /* 0x0007800a01007387 */ /* 0x0005e80000100800 */
[----:B-1----:R-:W5:Y:S04]  /*47430*/  LDL.LU R16, [R1+0x900] ;  /* 0x0009000001107983 */ /* 0x002f680000300800 */
[----:B------:R1:W-:Y:S01]  /*47440*/  LDGSTS.E [R6+0x5a80], desc[UR22][R4.64], P2 ;  /* 0x05a8000004067fae */ /* 0x0003e200091a1016 */
[----:B--2---:R-:W-:Y:S01]  /*47450*/  IADD3 R11, P4, PT, R11, R134, RZ ;  /* 0x000000860b0b7210 */ /* 0x004fe20007f9e0ff */
[----:B-1----:R-:W-:-:S02]  /*47460*/  IMAD.MOV.U32 R4, RZ, RZ, R8 ;  /* 0x000000ffff047224 */ /* 0x002fc400078e0008 */
[----:B------:R-:W-:Y:S01]  /*47470*/  IMAD.MOV.U32 R5, RZ, RZ, R10 ;  /* 0x000000ffff057224 */ /* 0x000fe200078e000a */
[----:B------:R-:W2:Y:S04]  /*47480*/  LDL.LU R8, [R1+0x944] ;  /* 0x0009440001087983 */ /* 0x000ea80000300800 */
[----:B------:R-:W2:Y:S01]  /*47490*/  LDL.LU R10, [R1+0x984] ;  /* 0x00098400010a7983 */ /* 0x000ea20000300800 */
[----:B------:R-:W-:-:S03]  /*474a0*/  IADD3 R19, P5, PT, R19, R134, RZ ;  /* 0x0000008613137210 */ /* 0x000fc60007fbe0ff */
[----:B------:R1:W-:Y:S04]  /*474b0*/  STL [R1+0x7c4], R11 ;  /* 0x0007c40b01007387 */ /* 0x0003e80000100800 */
[----:B------:R1:W-:Y:S01]  /*474c0*/  LDGSTS.E [R6+0x5e80], desc[UR22][R4.64], P2 ;  /* 0x05e8000004067fae */ /* 0x0003e200091a1016 */
[--C-:B------:R-:W-:Y:S02]  /*474d0*/  IMAD.X R12, R12, 0x1, R135.reuse, P4 ;  /* 0x000000010c0c7824 */ /* 0x100fe400020e0687 */
[----:B------:R-:W-:-:S03]  /*474e0*/  IMAD.X R20, R20, 0x1, R135, P5 ;  /* 0x0000000114147824 */ /* 0x000fc600028e0687 */
[----:B------:R4:W-:Y:S01]  /*474f0*/  STL [R1+0x7c0], R12 ;  /* 0x0007c00c01007387 */ /* 0x0009e20000100800 */
[----:B-1----:R-:W-:-:S03]  /*47500*/  MOV R4, R11 ;  /* 0x0000000b00047202 */ /* 0x002fc60000000f00 */
[----:B------:R-:W-:Y:S01]  /*47510*/  STL [R1+0x804], R19 ;  /* 0x0008041301007387 */ /* 0x000fe20000100800 */
[----:B------:R-:W-:-:S03]  /*47520*/  IMAD.MOV.U32 R5, RZ, RZ, R12 ;  /* 0x000000ffff057224 */ /* 0x000fc600078e000c */
[----:B------:R-:W2:Y:S04]  /*47530*/  LDL.LU R11, [R1+0x940] ;  /* 0x00094000010b7983 */ /* 0x000ea80000300800 */
[----:B------:R-:W-:Y:S04]  /*47540*/  STL [R1+0x800], R20 ;  /* 0x0008001401007387 */ /* 0x000fe80000100800 */
[----:B----4-:R-:W4:Y:S01]  /*47550*/  LDL.LU R12, [R1+0x980] ;  /* 0x00098000010c7983 */ /* 0x010f220000300800 */
        /* <DEDUP_REMOVED lines=8> */
[----:B---3--:R-:W-:-:S04]  /*475e0*/  IMAD.X R18, R18, 0x1, R135, P4 ;  /* 0x0000000112127824 */ /* 0x008fc800020e0687 */
[----:B------:R-:W-:Y:S01]  /*475f0*/  IMAD.MOV.U32 R5, RZ, RZ, R18 ;  /* 0x000000ffff057224 */ /* 0x000fe200078e0012 */
[----:B------:R-:W-:Y:S01]  /*47600*/  STL [R1+0x840], R18 ;  /* 0x0008401201007387 */ /* 0x000fe20000100800 */
[----:B------:R-:W-:-:S03]  /*47610*/  IADD3.X R17, PT, PT, R17, R135, RZ, P5, !PT ;  /* 0x0000008711117210 */ /* 0x000fc60002ffe4ff */
[----:B------:R1:W-:Y:S04]  /*47620*/  STL [R1+0x884], R15 ;  /* 0x0008840f01007387 */ /* 0x0003e80000100800 */
[----:B------:R-:W3:Y:S04]  /*47630*/  LDL.LU R13, [R1+0x1cc] ;  /* 0x0001cc00010d7983 */ /* 0x000ee80000300800 */
[----:B------:R-:W-:Y:S04]  /*47640*/  STL [R1+0x880], R17 ;  /* 0x0008801101007387 */ /* 0x000fe80000100800 */
[----:B------:R1:W-:Y:S04]  /*47650*/  LDGSTS.E [R6+0x6a80], desc[UR22][R4.64], P2 ;  /* 0x06a8000004067fae */ /* 0x0003e800091a1016 */
[----:B------:R-:W3:Y:S01]  /*47660*/  LDL.LU R19, [R1+0x20c] ;  /* 0x00020c0001137983 */ /* 0x000ee20000300800 */
[----:B------:R-:W-:Y:S01]  /*47670*/  IADD3 R7, P4, PT, R7, R134, RZ ;  /* 0x0000008607077210 */ /* 0x000fe20007f9e0ff */
[----:B-1----:R-:W-:-:S02]  /*47680*/  IMAD.MOV.U32 R4, RZ, RZ, R15 ;  /* 0x000000ffff047224 */ /* 0x002fc400078e000f */
[----:B------:R-:W3:Y:S01]  /*47690*/  LDL.LU R15, [R1+0x1c8] ;  /* 0x0001c800010f7983 */ /* 0x000ee20000300800 */
[----:B------:R-:W-:Y:S01]  /*476a0*/  IMAD.MOV.U32 R5, RZ, RZ, R17 ;  /* 0x000000ffff057224 */ /* 0x000fe200078e0011 */
[----:B-----5:R-:W-:Y:S02]  /*476b0*/  IADD3 R14, P5, PT, R14, R134, RZ ;  /* 0x000000860e0e7210 */ /* 0x020fe40007fbe0ff */
[----:B------:R-:W5:Y:S04]  /*476c0*/  LDL.LU R20, [R1+0x208] ;  /* 0x0002080001147983 */ /* 0x000f680000300800 */
[----:B------:R1:W-:Y:S04]  /*476d0*/  LDGSTS.E [R6+0x6e80], desc[UR22][R4.64], P2 ;  /* 0x06e8000004067fae */ /* 0x0003e800091a1016 */
[----:B------:R1:W-:Y:S02]  /*476e0*/  STL [R1+0x8c4], R7 ;  /* 0x0008c40701007387 */ /* 0x0003e40000100800 */
[----:B-1----:R-:W-:Y:S01]  /*476f0*/  IMAD.MOV.U32 R4, RZ, RZ, R7 ;  /* 0x000000ffff047224 */ /* 0x002fe200078e0007 */
[----:B------:R-:W-:-:S05]  /*47700*/  IADD3.X R9, PT, PT, R9, R135, RZ, P4, !PT ;  /* 0x0000008709097210 */ /* 0x000fca00027fe4ff */
[----:B------:R1:W-:Y:S01]  /*47710*/  STL [R1+0x8c0], R9 ;  /* 0x0008c00901007387 */ /* 0x0003e20000100800 */
[----:B------:R-:W-:Y:S02]  /*47720*/  IMAD.MOV.U32 R5, RZ, RZ, R9 ;  /* 0x000000ffff057224 */ /* 0x000fe400078e0009 */
[----:B------:R-:W-:Y:S01]  /*47730*/  IMAD.X R16, R16, 0x1, R135, P5 ;  /* 0x0000000110107824 */ /* 0x000fe200028e0687 */
[----:B------:R-:W-:Y:S04]  /*47740*/  STL [R1+0x904], R14 ;  /* 0x0009040e01007387 */ /* 0x000fe80000100800 */
[----:B------:R-:W5:Y:S04]  /*47750*/  LDL.LU R7, [R1+0x24c] ;  /* 0x00024c0001077983 */ /* 0x000f680000300800 */
[----:B------:R1:W-:Y:S04]  /*47760*/  STL [R1+0x900], R16 ;  /* 0x0009001001007387 */ /* 0x0003e80000100800 */
[----:B------:R1:W-:Y:S04]  /*47770*/  LDGSTS.E [R6+0x7280], desc[UR22][R4.64], P2 ;  /* 0x0728000004067fae */ /* 0x0003e800091a1016 */
[----:B-1----:R-:W5:Y:S01]  /*47780*/  LDL.LU R9, [R1+0x28c] ;  /* 0x00028c0001097983 */ /* 0x002f620000300800 */
[----:B------:R-:W-:-:S03]  /*47790*/  MOV R5, R16 ;  /* 0x0000001000057202 */ /* 0x000fc60000000f00 */
[----:B------:R-:W5:Y:S04]  /*477a0*/  LDL.LU R16, [R1+0x248] ;  /* 0x0002480001107983 */ /* 0x000f680000300800 */
[----:B------:R-:W5:Y:S01]  /*477b0*/  LDL.LU R18, [R1+0x288] ;  /* 0x0002880001127983 */ /* 0x000f620000300800 */
[-C--:B--2---:R-:W-:Y:S01]  /*477c0*/  IADD3 R8, P4, PT, R8, R134.reuse, RZ ;  /* 0x0000008608087210 */ /* 0x084fe20007f9e0ff */
[----:B------:R-:W-:Y:S01]  /*477d0*/  IMAD.MOV.U32 R4, RZ, RZ, R14 ;  /* 0x000000ffff047224 */ /* 0x000fe200078e000e */
[----:B------:R-:W-:-:S03]  /*477e0*/  IADD3 R10, P5, PT, R10, R134, RZ ;  /* 0x000000860a0a7210 */ /* 0x000fc60007fbe0ff */
[----:B------:R1:W-:Y:S04]  /*477f0*/  STL [R1+0x944], R8 ;  /* 0x0009440801007387 */ /* 0x0003e80000100800 */
[----:B------:R2:W-:Y:S01]  /*47800*/  LDGSTS.E [R6+0x7680], desc[UR22][R4.64], P2 ;  /* 0x0768000004067fae */ /* 0x0005e200091a1016 */
[----:B------:R-:W-:Y:S02]  /*47810*/  IMAD.X R11, R11, 0x1, R135, P4 ;  /* 0x000000010b0b7824 */ /* 0x000fe400020e0687 */
[----:B--2---:R-:W-:-:S03]  /*47820*/  IMAD.MOV.U32 R4, RZ, RZ, R8 ;  /* 0x000000ffff047224 */ /* 0x004fc600078e0008 */
[----:B------:R2:W-:Y:S01]  /*47830*/  STL [R1+0x940], R11 ;  /* 0x0009400b01007387 */ /* 0x0005e20000100800 */
[----:B----4-:R-:W-:-:S03]  /*47840*/  IMAD.X R12, R12, 0x1, R135, P5 ;  /* 0x000000010c0c7824 */ /* 0x010fc600028e0687 */
[----:B------:R-:W-:Y:S01]  /*47850*/  STL [R1+0x984], R10 ;  /* 0x0009840a01007387 */ /* 0x000fe20000100800 */
[----:B------:R-:W-:-:S03]  /*47860*/  IMAD.MOV.U32 R5, RZ, RZ, R11 ;  /* 0x000000ffff057224 */ /* 0x000fc600078e000b */
[----:B-1----:R-:W4:Y:S04]  /*47870*/  LDL.LU R8, [R1+0x2cc] ;  /* 0x0002cc0001087983 */ /* 0x002f280000300800 */
[----:B------:R1:W-:Y:S04]  /*47880*/  STL [R1+0x980], R12 ;  /* 0x0009800c01007387 */ /* 0x0003e80000100800 */
[----:B--2---:R-:W2:Y:S04]  /*47890*/  LDL.LU R11, [R1+0x30c] ;  /* 0x00030c00010b7983 */ /* 0x004ea80000300800 */
[----:B------:R-:W2:Y:S04]  /*478a0*/  LDL.LU R14, [R1+0x2c8] ;  /* 0x0002c800010e7983 */ /* 0x000ea80000300800 */
[----:B------:R-:W2:Y:S04]  /*478b0*/  LDL.LU R17, [R1+0x308] ;  /* 0x0003080001117983 */ /* 0x000ea80000300800 */
[----:B------:R1:W-:Y:S02]  /*478c0*/  LDGSTS.E [R6+0x7a80], desc[UR22][R4.64], P2 ;  /* 0x07a8000004067fae */ /* 0x0003e400091a1016 */
[----:B-1----:R-:W-:Y:S01]  /*478d0*/  MOV R4, R10 ;  /* 0x0000000a00047202 */ /* 0x002fe20000000f00 */
[----:B------:R-:W-:-:S02]  /*478e0*/  IMAD.MOV.U32 R5, RZ, RZ, R12 ;  /* 0x000000ffff057224 */ /* 0x000fc400078e000c */
[----:B------:R-:W2:Y:S04]  /*478f0*/  LDL.LU R12, [R1+0x34c] ;  /* 0x00034c00010c7983 */ /* 0x000ea80000300800 */
[----:B------:R-:W2:Y:S04]  /*47900*/  LDL.LU R10, [R1+0x38c] ;  /* 0x00038c00010a7983 */ /* 0x000ea80000300800 */
[----:B------:R1:W-:Y:S01]  /*47910*/  LDGSTS.E [R6+0x7e80], desc[UR22][R4.64], P2 ;  /* 0x07e8000004067fae */ /* 0x0003e200091a1016 */
[----:B---3--:R-:W-:-:S05]  /*47920*/  IADD3 R13, P4, PT, R13, R134, RZ ;  /* 0x000000860d0d7210 */ /* 0x008fca0007f9e0ff */
[----:B------:R-:W-:Y:S01]  /*47930*/  STL [R1+0x1cc], R13 ;  /* 0x0001cc0d01007387 */ /* 0x000fe20000100800 */
[----:B------:R-:W-:-:S05]  /*47940*/  IADD3 R19, P5, PT, R19, R134, RZ ;  /* 0x0000008613137210 */ /* 0x000fca0007fbe0ff */
[----:B------:R-:W-:Y:S01]  /*47950*/  STL [R1+0x20c], R19 ;  /* 0x00020c1301007387 */ /* 0x000fe20000100800 */
[----:B------:R-:W-:-:S04]  /*47960*/  IMAD.X R15, R15, 0x1, R135, P4 ;  /* 0x000000010f0f7824 */ /* 0x000fc800020e0687 */
[----:B-1----:R-:W-:Y:S01]  /*47970*/  IMAD.MOV.U32 R5, RZ, RZ, R15 ;  /* 0x000000ffff057224 */ /* 0x002fe200078e000f */
[----:B------:R1:W-:Y:S01]  /*47980*/  STL [R1+0x1c8], R15 ;  /* 0x0001c80f01007387 */ /* 0x0003e20000100800 */
[----:B------:R-:W-:Y:S02]  /*47990*/  LOP3.LUT R6, R132, 0x60, RZ, 0x3c, !PT ;  /* 0x0000006084067812 */ /* 0x000fe400078e3cff */
[----:B------:R-:W-:Y:S01]  /*479a0*/  MOV R4, R13 ;  /* 0x0000000d00047202 */ /* 0x000fe20000000f00 */
[----:B-1----:R-:W3:Y:S02]  /*479b0*/  LDL.LU R15, [R1+0x348] ;  /* 0x00034800010f7983 */ /* 0x002ee40000300800 */
[----:B------:R-:W-:Y:S02]  /*479c0*/  VIADD R6, R6, UR5 ;  /* 0x0000000506067c36 */ /* 0x000fe40008000000 */
[----:B------:R-:W3:Y:S01]  /*479d0*/  LDL.LU R13, [R1+0x388] ;  /* 0x00038800010d7983 */ /* 0x000ee20000300800 */
[----:B-----5:R-:W-:-:S03]  /*479e0*/  IMAD.X R20, R20, 0x1, R135, P5 ;  /* 0x0000000114147824 */ /* 0x020fc600028e0687 */
[----:B------:R1:W-:Y:S04]  /*479f0*/  LDGSTS.E [R6+0x300], desc[UR22][R4.64], P2 ;  /* 0x0030000004067fae */ /* 0x0003e800091a1016 */
[----:B------:R-:W-:Y:S01]  /*47a00*/  STL [R1+0x208], R20 ;  /* 0x0002081401007387 */ /* 0x000fe20000100800 */
[----:B-1----:R-:W-:Y:S02]  /*47a10*/  IMAD.MOV.U32 R4, RZ, RZ, R19 ;  /* 0x000000ffff047224 */ /* 0x002fe400078e0013 */
[----:B------:R-:W-:-:S05]  /*47a20*/  IMAD.MOV.U32 R5, RZ, RZ, R20 ;  /* 0x000000ffff057224 */ /* 0x000fca00078e0014 */
[----:B------:R1:W-:Y:S01]  /*47a30*/  LDGSTS.E [R6+0x700], desc[UR22][R4.64], P2 ;  /* 0x0070000004067fae */ /* 0x0003e200091a1016 */
[----:B------:R-:W-:-:S05]  /*47a40*/  IADD3 R7, P4, PT, R7, R134, RZ ;  /* 0x0000008607077210 */ /* 0x000fca0007f9e0ff */
[----:B------:R-:W-:Y:S01]  /*47a50*/  STL [R1+0x24c], R7 ;  /* 0x00024c0701007387 */ /* 0x000fe20000100800 */
[----:B-1----:R-:W-:Y:S01]  /*47a60*/  IMAD.MOV.U32 R4, RZ, RZ, R7 ;  /* 0x000000ffff047224 */ /* 0x002fe200078e0007 */
[----:B------:R-:W-:Y:S01]  /*47a70*/  IADD3 R9, P5, PT, R9, R134, RZ ;  /* 0x0000008609097210 */ /* 0x000fe20007fbe0ff */
[----:B------:R-:W-:-:S03]  /*47a80*/  IMAD.X R16, R16, 0x1, R135, P4 ;  /* 0x0000000110107824 */ /* 0x000fc600020e0687 */
[----:B------:R-:W-:Y:S02]  /*47a90*/  IADD3.X R18, PT, PT, R18, R135, RZ, P5, !PT ;  /* 0x0000008712127210 */ /* 0x000fe40002ffe4ff */
[----:B------:R1:W-:Y:S01]  /*47aa0*/  STL [R1+0x248], R16 ;  /* 0x0002481001007387 */ /* 0x0003e20000100800 */
[----:B------:R-:W-:-:S03]  /*47ab0*/  IMAD.MOV.U32 R5, RZ, RZ, R16 ;  /* 0x000000ffff057224 */ /* 0x000fc600078e0010 */
[----:B------:R-:W-:Y:S04]  /*47ac0*/  STL [R1+0x28c], R9 ;  /* 0x00028c0901007387 */ /* 0x000fe80000100800 */
[----:B------:R5:W-:Y:S04]  /*47ad0*/  LDGSTS.E [R6+0xb00], desc[UR22][R4.64], P2 ;  /* 0x00b0000004067fae */ /* 0x000be800091a1016 */
[----:B-1----:R-:W3:Y:S04]  /*47ae0*/  LDL.LU R16, [R1+0x3cc] ;  /* 0x0003cc0001107983 */ /* 0x002ee80000300800 */
[----:B------:R1:W-:Y:S04]  /*47af0*/  STL [R1+0x288], R18 ;  /* 0x0002881201007387 */ /* 0x0003e80000100800 */
[----:B------:R-:W3:Y:S01]  /*47b00*/  LDL.LU R7, [R1+0x40c] ;  /* 0x00040c0001077983 */ /* 0x000ee20000300800 */
[----:B-----5:R-:W-:-:S03]  /*47b10*/  IMAD.MOV.U32 R5, RZ, RZ, R18 ;  /* 0x000000ffff057224 */ /* 0x020fc600078e0012 */
[----:B-1----:R-:W5:Y:S01]  /*47b20*/  LDL.LU R18, [R1+0x3c8] ;  /* 0x0003c80001127983 */ /* 0x002f620000300800 */
[----:B------:R-:W-:-:S03]  /*47b30*/  IMAD.MOV.U32 R4, RZ, RZ, R9 ;  /* 0x000000ffff047224 */ /* 0x000fc600078e0009 */
[----:B------:R-:W5:Y:S04]  /*47b40*/  LDL.LU R9, [R1+0x408] ;  /* 0x0004080001097983 */ /* 0x000f680000300800 */
[----:B------:R1:W-:Y:S01]  /*47b50*/  LDGSTS.E [R6+0xf00], desc[UR22][R4.64], P2 ;  /* 0x00f0000004067fae */ /* 0x0003e200091a1016 */
[-C--:B----4-:R-:W-:Y:S02]  /*47b60*/  IADD3 R8, P4, PT, R8, R134.reuse, RZ ;  /* 0x0000008608087210 */ /* 0x090fe40007f9e0ff */
[----:B--2---:R-:W-:Y:S02]  /*47b70*/  IADD3 R11, P5, PT, R11, R134, RZ ;  /* 0x000000860b0b7210 */ /* 0x004fe40007fbe0ff */
[----:B------:R-:W-:Y:S01]  /*47b80*/  IADD3.X R14, PT, PT, R14, R135, RZ, P4, !PT ;  /* 0x000000870e0e7210 */ /* 0x000fe200027fe4ff */
[----:B------:R-:W-:Y:S01]  /*47b90*/  STL [R1+0x2cc], R8 ;  /* 0x0002cc0801007387 */ /* 0x000fe20000100800 */
[----:B-1----:R-:W-:-:S02]  /*47ba0*/  IMAD.MOV.U32 R4, RZ, RZ, R8 ;  /* 0x000000ffff047224 */ /* 0x002fc400078e0008 */
[----:B------:R-:W-:Y:S01]  /*47bb0*/  IMAD.X R17, R17, 0x1, R135, P5 ;  /* 0x0000000111117824 */ /* 0x000fe200028e0687 */
[----:B------:R1:W-:Y:S01]  /*47bc0*/  STL [R1+0x2c8], R14 ;  /* 0x0002c80e01007387 */ /* 0x0003e20000100800 */
[----:B------:R-:W-:-:S03]  /*47bd0*/  IMAD.MOV.U32 R5, RZ, RZ, R14 ;  /* 0x000000ffff057224 */ /* 0x000fc600078e000e */
[----:B------:R-:W-:Y:S04]  /*47be0*/  STL [R1+0x30c], R11 ;  /* 0x00030c0b01007387 */ /* 0x000fe80000100800 */
[----:B------:R2:W-:Y:S04]  /*47bf0*/  LDGSTS.E [R6+0x1300], desc[UR22][R4.64], P2 ;  /* 0x0130000004067fae */ /* 0x0005e800091a1016 */
[----:B-1----:R-:W4:Y:S04]  /*47c00*/  LDL.LU R14, [R1+0x44c] ;  /* 0x00044c00010e7983 */ /* 0x002f280000300800 */
[----:B------:R1:W-:Y:S04]  /*47c10*/  STL [R1+0x308], R17 ;  /* 0x0003081101007387 */ /* 0x0003e80000100800 */
[----:B------:R-:W4:Y:S01]  /*47c20*/  LDL.LU R8, [R1+0x48c] ;  /* 0x00048c0001087983 */ /* 0x000f220000300800 */
[----:B--2---:R-:W-:-:S02]  /*47c30*/  MOV R5, R17 ;  /* 0x0000001100057202 */ /* 0x004fc40000000f00 */
[-C--:B------:R-:W-:Y:S01]  /*47c40*/  IADD3 R12, P4, PT, R12, R134.reuse, RZ ;  /* 0x000000860c0c7210 */ /* 0x080fe20007f9e0ff */
[----:B-1----:R-:W2:Y:S01]  /*47c50*/  LDL.LU R17, [R1+0x448] ;  /* 0x0004480001117983 */ /* 0x002ea20000300800 */
[----:B------:R-:W-:Y:S01]  /*47c60*/  IMAD.MOV.U32 R4, RZ, RZ, R11 ;  /* 0x000000ffff047224 */ /* 0x000fe200078e000b */
[----:B------:R-:W-:Y:S02]  /*47c70*/  IADD3 R10, P5, PT, R10, R134, RZ ;  /* 0x000000860a0a7210 */ /* 0x000fe40007fbe0ff */
[----:B------:R-:W2:Y:S04]  /*47c80*/  LDL.LU R11, [R1+0x488] ;  /* 0x00048800010b7983 */ /* 0x000ea80000300800 */
[----:B------:R1:W-:Y:S04]  /*47c90*/  LDGSTS.E [R6+0x1700], desc[UR22][R4.64], P2 ;  /* 0x0170000004067fae */ /* 0x0003e800091a1016 */
[----:B------:R3:W-:Y:S01]  /*47ca0*/  STL [R1+0x34c], R12 ;  /* 0x00034c0c01007387 */ /* 0x0007e20000100800 */
[----:B-1----:R-:W-:-:S02]  /*47cb0*/  IMAD.MOV.U32 R4, RZ, RZ, R12 ;  /* 0x000000ffff047224 */ /* 0x002fc400078e000c */
[--C-:B---3--:R-:W-:Y:S02]  /*47cc0*/  IMAD.X R15, R15, 0x1, R135.reuse, P4 ;  /* 0x000000010f0f7824 */ /* 0x108fe400020e0687 */
[----:B------:R-:W-:-:S03]  /*47cd0*/  IMAD.X R13, R13, 0x1, R135, P5 ;  /* 0x000000010d0d7824 */ /* 0x000fc600028e0687 */
[----:B------:R-:W-:Y:S01]  /*47ce0*/  STL [R1+0x348], R15 ;  /* 0x0003480f01007387 */ /* 0x000fe20000100800 */
[----:B------:R-:W-:-:S03]  /*47cf0*/  IMAD.MOV.U32 R5, RZ, RZ, R15 ;  /* 0x000000ffff057224 */ /* 0x000fc600078e000f */
[----:B------:R-:W-:Y:S04]  /*47d00*/  STL [R1+0x38c], R10 ;  /* 0x00038c0a01007387 */ /* 0x000fe80000100800 */
[----:B------:R-:W3:Y:S04]  /*47d10*/  LDL.LU R12, [R1+0x4cc] ;  /* 0x0004cc00010c7983 */ /* 0x000ee80000300800 */
[----:B------:R1:W-:Y:S04]  /*47d20*/  STL [R1+0x388], R13 ;  /* 0x0003880d01007387 */ /* 0x0003e80000100800 */
[----:B------:R1:W-:Y:S04]  /*47d30*/  LDGSTS.E [R6+0x1b00], desc[UR22][R4.64], P2 ;  /* 0x01b0000004067fae */ /* 0x0003e800091a1016 */
[----:B------:R-:W3:Y:S01]  /*47d40*/  LDL.LU R19, [R1+0x50c] ;  /* 0x00050c0001137983 */ /* 0x000ee20000300800 */
[----:B-1----:R-:W-:-:S03]  /*47d50*/  IMAD.MOV.U32 R5, RZ, RZ, R13 ;  /* 0x000000ffff057224 */ /* 0x002fc600078e000d */
[----:B------:R-:W3:Y:S04]  /*47d60*/  LDL.LU R13, [R1+0x4c8] ;  /* 0x0004c800010d7983 */ /* 0x000ee80000300800 */
[----:B------:R-:W3:Y:S01]  /*47d70*/  LDL.LU R20, [R1+0x508] ;  /* 0x0005080001147983 */ /* 0x000ee20000300800 */
[----:B------:R-:W-:-:S03]  /*47d80*/  MOV R4, R10 ;  /* 0x0000000a00047202 */ /* 0x000fc60000000f00 */
[----:B------:R-:W3:Y:S04]  /*47d90*/  LDL.LU R10, [R1+0x54c] ;  /* 0x00054c00010a7983 */ /* 0x000ee80000300800 */
[----:B------:R-:W3:Y:S04]  /*47da0*/  LDL.LU R15, [R1+0x58c] ;  /* 0x00058c00010f7983 */ /* 0x000ee80000300800 */
[----:B------:R1:W-:Y:S01]  /*47db0*/  LDGSTS.E [R6+0x1f00], desc[UR22][R4.64], P2 ;  /* 0x01f0000004067fae */ /* 0x0003e200091a1016 */
[----:B------:R-:W-:-:S05]  /*47dc0*/  IADD3 R16, P4, PT, R16, R134, RZ ;  /* 0x0000008610107210 */ /* 0x000fca0007f9e0ff */
[----:B------:R5:W-:Y:S01]  /*47dd0*/  STL [R1+0x3cc], R16 ;  /* 0x0003cc1001007387 */ /* 0x000be20000100800 */
[----:B------:R-:W-:Y:S01]  /*47de0*/  IADD3 R7, P5, PT, R7, R134, RZ ;  /* 0x0000008607077210 */ /* 0x000fe20007fbe0ff */
[--C-:B-----5:R-:W-:Y:S02]  /*47df0*/  IMAD.X R18, R18, 0x1, R135.reuse, P4 ;  /* 0x0000000112127824 */ /* 0x120fe400020e0687 */
[----:B-1----:R-:W-:Y:S02]  /*47e00*/  IMAD.MOV.U32 R4, RZ, RZ, R16 ;  /* 0x000000ffff047224 */ /* 0x002fe400078e0010 */
[----:B------:R-:W-:Y:S01]  /*47e10*/  IMAD.X R9, R9, 0x1, R135, P5 ;  /* 0x0000000109097824 */ /* 0x000fe200028e0687 */
[----:B------:R1:W-:Y:S04]  /*47e20*/  STL [R1+0x3c8], R18 ;  /* 0x0003c81201007387 */ /* 0x0003e80000100800 */
[----:B------:R5:W-:Y:S04]  /*47e30*/  STL [R1+0x40c], R7 ;  /* 0x00040c0701007387 */ /* 0x000be80000100800 */
[----:B------:R-:W3:Y:S01]  /*47e40*/  LDL.LU R16, [R1+0x548] ;  /* 0x0005480001107983 */ /* 0x000ee20000300800 */
[----:B------:R-:W-:-:S03]  /*47e50*/  MOV R5, R18 ;  /* 0x0000001200057202 */ /* 0x000fc60000000f00 */
[----:B------:R4:W-:Y:S04]  /*47e60*/  STL [R1+0x408], R9 ;  /* 0x0004080901007387 */ /* 0x0009e80000100800 */
[----:B-1----:R-:W3:Y:S04]  /*47e70*/  LDL.LU R18, [R1+0x588] ;  /* 0x0005880001127983 */ /* 0x002ee80000300800 */
[----:B------:R1:W-:Y:S01]  /*47e80*/  LDGSTS.E [R6+0x2300], desc[UR22][R4.64], P2 ;  /* 0x0230000004067fae */ /* 0x0003e200091a1016 */
[----:B----4-:R-:W-:Y:S01]  /*47e90*/  IADD3 R14, P4, PT, R14, R134, RZ ;  /* 0x000000860e0e7210 */ /* 0x010fe20007f9e0ff */
[----:B-1----:R-:W-:-:S02]  /*47ea0*/  IMAD.MOV.U32 R4, RZ, RZ, R7 ;  /* 0x000000ffff047224 */ /* 0x002fc400078e0007 */
[----:B------:R-:W-:Y:S01]  /*47eb0*/  IMAD.MOV.U32 R5, RZ, RZ, R9 ;  /* 0x000000ffff057224 */ /* 0x000fe200078e0009 */
[----:B-----5:R-:W4:Y:S01]  /*47ec0*/  LDL.LU R7, [R1+0x5cc] ;  /* 0x0005cc0001077983 */ /* 0x020f220000300800 */
[----:B------:R-:W-:-:S03]  /*47ed0*/  IADD3 R8, P5, PT, R8, R134, RZ ;  /* 0x0000008608087210 */ /* 0x000fc60007fbe0ff */
[----:B------:R-:W5:Y:S01]  /*47ee0*/  LDL.LU R9, [R1+0x60c] ;  /* 0x00060c0001097983 */ /* 0x000f620000300800 */
[----:B--2---:R-:W-:-:S03]  /*47ef0*/  IMAD.X R17, R17, 0x1, R135, P4 ;  /* 0x0000000111117824 */ /* 0x004fc600020e0687 */
[----:B------:R1:W-:Y:S01]  /*47f00*/  STL [R1+0x44c], R14 ;  /* 0x00044c0e01007387 */ /* 0x0003e20000100800 */
[----:B------:R-:W-:-:S03]  /*47f10*/  IMAD.X R11, R11, 0x1, R135, P5 ;  /* 0x000000010b0b7824 */ /* 0x000fc600028e0687 */
[----:B------:R2:W-:Y:S04]  /*47f20*/  LDGSTS.E [R6+0x2700], desc[UR22][R4.64], P2 ;  /* 0x0270000004067fae */ /* 0x0005e800091a1016 */
[----:B------:R1:W-:Y:S04]  /*47f30*/  STL [R1+0x448], R17 ;  /* 0x0004481101007387 */ /* 0x0003e80000100800 */
[----:B------:R-:W-:Y:S01]  /*47f40*/  STL [R1+0x48c], R8 ;  /* 0x00048c0801007387 */ /* 0x000fe20000100800 */
[----:B--2---:R-:W-:-:S03]  /*47f50*/  MOV R4, R14 ;  /* 0x0000000e00047202 */ /* 0x004fc60000000f00 */
[----:B-1----:R-:W2:Y:S01]  /*47f60*/  LDL.LU R14, [R1+0x5c8] ;  /* 0x0005c800010e7983 */ /* 0x002ea20000300800 */
[----:B------:R-:W-:-:S03]  /*47f70*/  IMAD.MOV.U32 R5, RZ, RZ, R17 ;  /* 0x000000ffff057224 */ /* 0x000fc600078e0011 */
        /* <DEDUP_REMOVED lines=8> */
[----:B---3--:R-:W-:-:S05]  /*48000*/  IADD3 R12, P4, PT, R12, R134, RZ ;  /* 0x000000860c0c7210 */ /* 0x008fca0007f9e0ff */
[----:B------:R-:W-:Y:S01]  /*48010*/  STL [R1+0x4cc], R12 ;  /* 0x0004cc0c01007387 */ /* 0x000fe20000100800 */
[----:B------:R-:W-:Y:S01]  /*48020*/  IADD3 R19, P5, PT, R19, R134, RZ ;  /* 0x0000008613137210 */ /* 0x000fe20007fbe0ff */
[----:B------:R-:W-:-:S03]  /*48030*/  IMAD.X R13, R13, 0x1, R135, P4 ;  /* 0x000000010d0d7824 */ /* 0x000fc600020e0687 */
[----:B------:R-:W-:Y:S02]  /*48040*/  IADD3.X R20, PT, PT, R20, R135, RZ, P5, !PT ;  /* 0x0000008714147210 */ /* 0x000fe40002ffe4ff */
[----:B------:R3:W-:Y:S01]  /*48050*/  STL [R1+0x4c8], R13 ;  /* 0x0004c80d01007387 */ /* 0x0007e20000100800 */
[----:B-1----:R-:W-:-:S03]  /*48060*/  IMAD.MOV.U32 R5, RZ, RZ, R13 ;  /* 0x000000ffff057224 */ /* 0x002fc600078e000d */
[----:B------:R-:W-:Y:S01]  /*48070*/  STL [R1+0x50c], R19 ;  /* 0x00050c1301007387 */ /* 0x000fe20000100800 */
[----:B------:R-:W-:-:S03]  /*48080*/  IMAD.MOV.U32 R4, RZ, RZ, R12 ;  /* 0x000000ffff047224 */ /* 0x000fc600078e000c */
[----:B---3--:R-:W3:Y:S04]  /*48090*/  LDL.LU R13, [R1+0x648] ;  /* 0x00064800010d7983 */ /* 0x008ee80000300800 */
[----:B------:R-:W-:Y:S04]  /*480a0*/  STL [R1+0x508], R20 ;  /* 0x0005081401007387 */ /* 0x000fe80000100800 */
[----:B------:R-:W3:Y:S01]  /*480b0*/  LDL.LU R12, [R1+0x688] ;  /* 0x00068800010c7983 */ /* 0x000ee20000300800 */
[----:B------:R-:W-:-:S03]  /*480c0*/  IADD3 R10, P4, PT, R10, R134, RZ ;  /* 0x000000860a0a7210 */ /* 0x000fc60007f9e0ff */
[----:B------:R1:W-:Y:S01]  /*480d0*/  LDGSTS.E [R6+0x3300], desc[UR22][R4.64], P2 ;  /* 0x0330000004067fae */ /* 0x0003e200091a1016 */
[----:B------:R-:W-:-:S03]  /*480e0*/  IADD3 R15, P5, PT, R15, R134, RZ ;  /* 0x000000860f0f7210 */ /* 0x000fc60007fbe0ff */
[----:B------:R-:W-:Y:S01]  /*480f0*/  STL [R1+0x54c], R10 ;  /* 0x00054c0a01007387 */ /* 0x000fe20000100800 */
[----:B-1----:R-:W-:Y:S02]  /*48100*/  IMAD.MOV.U32 R4, RZ, RZ, R19 ;  /* 0x000000ffff047224 */ /* 0x002fe400078e0013 */
[----:B------:R-:W-:-:S05]  /*48110*/  IMAD.MOV.U32 R5, RZ, RZ, R20 ;  /* 0x000000ffff057224 */ /* 0x000fca00078e0014 */
[----:B------:R1:W-:Y:S02]  /*48120*/  LDGSTS.E [R6+0x3700], desc[UR22][R4.64], P2 ;  /* 0x0370000004067fae */ /* 0x0003e400091a1016 */
[----:B-1----:R-:W-:Y:S01]  /*48130*/  IMAD.MOV.U32 R4, RZ, RZ, R10 ;  /* 0x000000ffff047224 */ /* 0x002fe200078e000a */
[----:B------:R-:W-:-:S05]  /*48140*/  IADD3.X R16, PT, PT, R16, R135, RZ, P4, !PT ;  /* 0x0000008710107210 */ /* 0x000fca00027fe4ff */
[----:B------:R1:W-:Y:S01]  /*48150*/  STL [R1+0x548], R16 ;  /* 0x0005481001007387 */ /* 0x0003e20000100800 */
[----:B------:R-:W-:Y:S02]  /*48160*/  IMAD.MOV.U32 R5, RZ, RZ, R16 ;  /* 0x000000ffff057224 */ /* 0x000fe400078e0010 */
[----:B------:R-:W-:Y:S01]  /*48170*/  IMAD.X R18, R18, 0x1, R135, P5 ;  /* 0x0000000112127824 */ /* 0x000fe200028e0687 */
[----:B------:R-:W-:Y:S04]  /*48180*/  STL [R1+0x58c], R15 ;  /* 0x00058c0f01007387 */ /* 0x000fe80000100800 */
[----:B------:R1:W-:Y:S04]  /*48190*/  LDGSTS.E [R6+0x3b00], desc[UR22][R4.64], P2 ;  /* 0x03b0000004067fae */ /* 0x0003e800091a1016 */
[----:B-1----:R-:W3:Y:S04]  /*481a0*/  LDL.LU R16, [R1+0x6cc] ;  /* 0x0006cc0001107983 */ /* 0x002ee80000300800 */
[----:B------:R1:W-:Y:S04]  /*481b0*/  STL [R1+0x588], R18 ;  /* 0x0005881201007387 */ /* 0x0003e80000100800 */
[----:B------:R-:W3:Y:S01]  /*481c0*/  LDL.LU R10, [R1+0x70c] ;  /* 0x00070c00010a7983 */ /* 0x000ee20000300800 */
[----:B------:R-:W-:-:S03]  /*481d0*/  MOV R5, R18 ;  /* 0x0000001200057202 */ /* 0x000fc60000000f00 */
[----:B-1----:R-:W3:Y:S01]  /*481e0*/  LDL.LU R18, [R1+0x6c8] ;  /* 0x0006c80001127983 */ /* 0x002ee20000300800 */
[----:B------:R-:W-:-:S03]  /*481f0*/  IMAD.MOV.U32 R4, RZ, RZ, R15 ;  /* 0x000000ffff047224 */ /* 0x000fc600078e000f */
[----:B------:R-:W3:Y:S01]  /*48200*/  LDL.LU R15, [R1+0x708] ;  /* 0x00070800010f7983 */ /* 0x000ee20000300800 */
[-C--:B----4-:R-:W-:Y:S02]  /*48210*/  IADD3 R7, P4, PT, R7, R134.reuse, RZ ;  /* 0x0000008607077210 */ /* 0x090fe40007f9e0ff */
[----:B-----5:R-:W-:Y:S01]  /*48220*/  IADD3 R9, P5, PT, R9, R134, RZ ;  /* 0x0000008609097210 */ /* 0x020fe20007fbe0ff */
[----:B------:R1:W-:Y:S04]  /*48230*/  LDGSTS.E [R6+0x3f00], desc[UR22][R4.64], P2 ;  /* 0x03f0000004067fae */ /* 0x0003e800091a1016 */
[----:B------:R-:W-:Y:S01]  /*48240*/  STL [R1+0x5cc], R7 ;  /* 0x0005cc0701007387 */ /* 0x000fe20000100800 */
[----:B-1----:R-:W-:Y:S02]  /*48250*/  IMAD.MOV.U32 R4, RZ, RZ, R7 ;  /* 0x000000ffff047224 */ /* 0x002fe400078e0007 */
[----:B--2---:R-:W-:-:S04]  /*48260*/  IMAD.X R14, R14, 0x1, R135, P4 ;  /* 0x000000010e0e7824 */ /* 0x004fc800020e0687 */
[----:B------:R-:W-:Y:S01]  /*48270*/  IMAD.MOV.U32 R5, RZ, RZ, R14 ;  /* 0x000000ffff057224 */ /* 0x000fe200078e000e */
[----:B------:R1:W-:Y:S01]  /*48280*/  STL [R1+0x5c8], R14 ;  /* 0x0005c80e01007387 */ /* 0x0003e20000100800 */
[----:B------:R-:W-:-:S03]  /*48290*/  IMAD.X R17, R17, 0x1, R135, P5 ;  /* 0x0000000111117824 */ /* 0x000fc600028e0687 */
[----:B------:R-:W-:Y:S04]  /*482a0*/  STL [R1+0x60c], R9 ;  /* 0x00060c0901007387 */ /* 0x000fe80000100800 */
[----:B------:R2:W-:Y:S04]  /*482b0*/  LDGSTS.E [R6+0x4300], desc[UR22][R4.64], P2 ;  /* 0x0430000004067fae */ /* 0x0005e800091a1016 */
[----:B-1----:R-:W4:Y:S04]  /*482c0*/  LDL.LU R14, [R1+0x74c] ;  /* 0x00074c00010e7983 */ /* 0x002f280000300800 */
[----:B------:R1:W-:Y:S04]  /*482d0*/  STL [R1+0x608], R17 ;  /* 0x0006081101007387 */ /* 0x0003e80000100800 */
[----:B------:R-:W5:Y:S01]  /*482e0*/  LDL.LU R7, [R1+0x78c] ;  /* 0x00078c0001077983 */ /* 0x000f620000300800 */
[----:B--2---:R-:W-:Y:S01]  /*482f0*/  IMAD.MOV.U32 R5, RZ, RZ, R17 ;  /* 0x000000ffff057224 */ /* 0x004fe200078e0011 */
[----:B------:R-:W-:-:S02]  /*48300*/  IADD3 R11, P4, PT, R11, R134, RZ ;  /* 0x000000860b0b7210 */ /* 0x000fc40007f9e0ff */
[----:B-1----:R-:W2:Y:S01]  /*48310*/  LDL.LU R17, [R1+0x748] ;  /* 0x0007480001117983 */ /* 0x002ea20000300800 */
[----:B------:R-:W-:-:S03]  /*48320*/  MOV R4, R9 ;  /* 0x0000000900047202 */ /* 0x000fc60000000f00 */
[----:B------:R-:W2:Y:S01]  /*48330*/  LDL.LU R9, [R1+0x788] ;  /* 0x0007880001097983 */ /* 0x000ea20000300800 */
[----:B------:R-:W-:-:S03]  /*48340*/  IADD3 R8, P5, PT, R8, R134, RZ ;  /* 0x0000008608087210 */ /* 0x000fc60007fbe0ff */
[----:B------:R1:W-:Y:S04]  /*48350*/  LDGSTS.E [R6+0x4700], desc[UR22][R4.64], P2 ;  /* 0x0470000004067fae */ /* 0x0003e800091a1016 */
[----:B------:R3:W-:Y:S01]  /*48360*/  STL [R1+0x64c], R11 ;  /* 0x00064c0b01007387 */ /* 0x0007e20000100800 */
[----:B-1----:R-:W-:Y:S02]  /*48370*/  IMAD.MOV.U32 R4, RZ, RZ, R11 ;  /* 0x000000ffff047224 */ /* 0x002fe400078e000b */
[----:B---3--:R-:W-:-:S05]  /*48380*/  IMAD.X R13, R13, 0x1, R135, P4 ;  /* 0x000000010d0d7824 */ /* 0x008fca00020e0687 */
[----:B------:R-:W-:Y:S01]  /*48390*/  MOV R5, R13 ;  /* 0x0000000d00057202 */ /* 0x000fe20000000f00 */
[----:B------:R-:W-:Y:S01]  /*483a0*/  STL [R1+0x648], R13 ;  /* 0x0006480d01007387 */ /* 0x000fe20000100800 */
[----:B------:R-:W-:-:S03]  /*483b0*/  IMAD.X R12, R12, 0x1, R135, P5 ;  /* 0x000000010c0c7824 */ /* 0x000fc600028e0687 */
        /* <DEDUP_REMOVED lines=8> */
[----:B------:R-:W-:-:S03]  /*48440*/  IMAD.MOV.U32 R4, RZ, RZ, R8 ;  /* 0x000000ffff047224 */ /* 0x000fc600078e0008 */
[----:B------:R-:W3:Y:S04]  /*48450*/  LDL.LU R8, [R1+0x84c] ;  /* 0x00084c0001087983 */ /* 0x000ee80000300800 */
[----:B------:R-:W3:Y:S04]  /*48460*/  LDL.LU R13, [R1+0x88c] ;  /* 0x00088c00010d7983 */ /* 0x000ee80000300800 */
[----:B------:R1:W-:Y:S01]  /*48470*/  LDGSTS.E [R6+0x4f00], desc[UR22][R4.64], P2 ;  /* 0x04f0000004067fae */ /* 0x0003e200091a1016 */
[----:B------:R-:W-:-:S05]  /*48480*/  IADD3 R16, P4, PT, R16, R134, RZ ;  /* 0x0000008610107210 */ /* 0x000fca0007f9e0ff */
[----:B------:R1:W-:Y:S01]  /*48490*/  STL [R1+0x6cc], R16 ;  /* 0x0006cc1001007387 */ /* 0x0003e20000100800 */
[----:B------:R-:W-:Y:S01]  /*484a0*/  IADD3 R10, P5, PT, R10, R134, RZ ;  /* 0x000000860a0a7210 */ /* 0x000fe20007fbe0ff */
[----:B------:R-:W-:Y:S01]  /*484b0*/  IMAD.X R18, R18, 0x1, R135, P4 ;  /* 0x0000000112127824 */ /* 0x000fe200020e0687 */
[----:B-1----:R-:W-:-:S03]  /*484c0*/  MOV R4, R16 ;  /* 0x0000001000047202 */ /* 0x002fc60000000f00 */
[----:B------:R-:W-:Y:S01]  /*484d0*/  IMAD.X R15, R15, 0x1, R135, P5 ;  /* 0x000000010f0f7824 */ /* 0x000fe200028e0687 */
[----:B------:R1:W-:Y:S04]  /*484e0*/  STL [R1+0x6c8], R18 ;  /* 0x0006c81201007387 */ /* 0x0003e80000100800 */
[----:B------:R-:W-:Y:S04]  /*484f0*/  STL [R1+0x70c], R10 ;  /* 0x00070c0a01007387 */ /* 0x000fe80000100800 */
[----:B------:R-:W3:Y:S01]  /*48500*/  LDL.LU R16, [R1+0x848] ;  /* 0x0008480001107983 */ /* 0x000ee20000300800 */
[----:B------:R-:W-:-:S03]  /*48510*/  IMAD.MOV.U32 R5, RZ, RZ, R18 ;  /* 0x000000ffff057224 */ /* 0x000fc600078e0012 */
[----:B------:R1:W-:Y:S04]  /*48520*/  STL [R1+0x708], R15 ;  /* 0x0007080f01007387 */ /* 0x0003e80000100800 */
[----:B-1----:R-:W3:Y:S04]  /*48530*/  LDL.LU R18, [R1+0x888] ;  /* 0x0008880001127983 */ /* 0x002ee80000300800 */
[----:B------:R1:W-:Y:S02]  /*48540*/  LDGSTS.E [R6+0x5300], desc[UR22][R4.64], P2 ;  /* 0x0530000004067fae */ /* 0x0003e400091a1016 */
[----:B-1----:R-:W-:-:S02]  /*48550*/  IMAD.MOV.U32 R4, RZ, RZ, R10 ;  /* 0x000000ffff047224 */ /* 0x002fc400078e000a */
[----:B------:R-:W-:Y:S02]  /*48560*/  IMAD.MOV.U32 R5, RZ, RZ, R15 ;  /* 0x000000ffff057224 */ /* 0x000fe400078e000f */
[----:B------:R-:W3:Y:S01]  /*48570*/  LDL.LU R15, [R1+0x8cc] ;  /* 0x0008cc00010f7983 */ /* 0x000ee20000300800 */
[----:B----4-:R-:W-:-:S03]  /*48580*/  IADD3 R14, P4, PT, R14, R134, RZ ;  /* 0x000000860e0e7210 */ /* 0x010fc60007f9e0ff */
[----:B------:R-:W4:Y:S04]  /*48590*/  LDL.LU R10, [R1+0x90c] ;  /* 0x00090c00010a7983 */ /* 0x000f280000300800 */
[----:B------:R-:W-:Y:S01]  /*485a0*/  STL [R1+0x74c], R14 ;  /* 0x00074c0e01007387 */ /* 0x000fe20000100800 */
[----:B-----5:R-:W-:-:S03]  /*485b0*/  IADD3 R7, P5, PT, R7, R134, RZ ;  /* 0x0000008607077210 */ /* 0x020fc60007fbe0ff */
[----:B------:R1:W-:Y:S01]  /*485c0*/  LDGSTS.E [R6+0x5700], desc[UR22][R4.64], P2 ;  /* 0x0570000004067fae */ /* 0x0003e200091a1016 */
[----:B--2---:R-:W-:Y:S01]  /*485d0*/  IMAD.X R17, R17, 0x1, R135, P4 ;  /* 0x0000000111117824 */ /* 0x004fe200020e0687 */
[----:B------:R-:W-:-:S04]  /*485e0*/  IADD3.X R9, PT, PT, R9, R135, RZ, P5, !PT ;  /* 0x0000008709097210 */ /* 0x000fc80002ffe4ff */
        /* <DEDUP_REMOVED lines=11> */
[----:B-----5:R-:W5:Y:S04]  /*486a0*/  LDL.LU R9, [R1+0x98c] ;  /* 0x00098c0001097983 */ /* 0x020f680000300800 */
[----:B------:R1:W-:Y:S01]  /*486b0*/  LDGSTS.E [R6+0x5f00], desc[UR22][R4.64], P2 ;  /* 0x05f0000004067fae */ /* 0x0003e200091a1016 */
[----:B---3--:R-:W-:-:S05]  /*486c0*/  IADD3 R11, P4, PT, R11, R134, RZ ;  /* 0x000000860b0b7210 */ /* 0x008fca0007f9e0ff */
[----:B------:R3:W-:Y:S01]  /*486d0*/  STL [R1+0x7cc], R11 ;  /* 0x0007cc0b01007387 */ /* 0x0007e20000100800 */
[----:B-1----:R-:W-:Y:S01]  /*486e0*/  IMAD.MOV.U32 R4, RZ, RZ, R11 ;  /* 0x000000ffff047224 */ /* 0x002fe200078e000b */
[----:B------:R-:W-:Y:S02]  /*486f0*/  IADD3 R19, P5, PT, R19, R134, RZ ;  /* 0x0000008613137210 */ /* 0x000fe40007fbe0ff */
[----:B------:R-:W-:-:S03]  /*48700*/  IADD3.X R12, PT, PT, R12, R135, RZ, P4, !PT ;  /* 0x000000870c0c7210 */ /* 0x000fc600027fe4ff */
[----:B------:R-:W-:Y:S02]  /*48710*/  IMAD.X R20, R20, 0x1, R135, P5 ;  /* 0x0000000114147824 */ /* 0x000fe400028e0687 */
[----:B------:R1:W-:Y:S04]  /*48720*/  STL [R1+0x7c8], R12 ;  /* 0x0007c80c01007387 */ /* 0x0003e80000100800 */
[----:B------:R-:W-:Y:S04]  /*48730*/  STL [R1+0x80c], R19 ;  /* 0x00080c1301007387 */ /* 0x000fe80000100800 */
[----:B---3--:R-:W3:Y:S01]  /*48740*/  LDL.LU R11, [R1+0x948] ;  /* 0x00094800010b7983 */ /* 0x008ee20000300800 */
[----:B------:R-:W-:-:S03]  /*48750*/  IMAD.MOV.U32 R5, RZ, RZ, R12 ;  /* 0x000000ffff057224 */ /* 0x000fc600078e000c */
[----:B------:R-:W-:Y:S04]  /*48760*/  STL [R1+0x808], R20 ;  /* 0x0008081401007387 */ /* 0x000fe80000100800 */
[----:B-1----:R-:W3:Y:S01]  /*48770*/  LDL.LU R12, [R1+0x988] ;  /* 0x00098800010c7983 */ /* 0x002ee20000300800 */
[----:B------:R-:W-:-:S03]  /*48780*/  IADD3 R8, P4, PT, R8, R134, RZ ;  /* 0x0000008608087210 */ /* 0x000fc60007f9e0ff */
[----:B------:R1:W-:Y:S01]  /*48790*/  LDGSTS.E [R6+0x6300], desc[UR22][R4.64], P2 ;  /* 0x0630000004067fae */ /* 0x0003e200091a1016 */
[----:B------:R-:W-:-:S03]  /*487a0*/  IADD3 R13, P5, PT, R13, R134, RZ ;  /* 0x000000860d0d7210 */ /* 0x000fc60007fbe0ff */
[----:B------:R-:W-:Y:S01]  /*487b0*/  STL [R1+0x84c], R8 ;  /* 0x00084c0801007387 */ /* 0x000fe20000100800 */
[----:B-1----:R-:W-:Y:S01]  /*487c0*/  IMAD.MOV.U32 R4, RZ, RZ, R19 ;  /* 0x000000ffff047224 */ /* 0x002fe200078e0013 */
[----:B------:R-:W-:-:S05]  /*487d0*/  MOV R5, R20 ;  /* 0x0000001400057202 */ /* 0x000fca0000000f00 */
[----:B------:R1:W-:Y:S02]  /*487e0*/  LDGSTS.E [R6+0x6700], desc[UR22][R4.64], P2 ;  /* 0x0670000004067fae */ /* 0x0003e400091a1016 */
[----:B-1----:R-:W-:Y:S02]  /*487f0*/  IMAD.MOV.U32 R4, RZ, RZ, R8 ;  /* 0x000000ffff047224 */ /* 0x002fe400078e0008 */
[----:B------:R-:W-:-:S04]  /*48800*/  IMAD.X R16, R16, 0x1, R135, P4 ;  /* 0x0000000110107824 */ /* 0x000fc800020e0687 */
        /* <DEDUP_REMOVED lines=8> */
[----:B------:R-:W-:-:S03]  /*48890*/  IMAD.MOV.U32 R5, RZ, RZ, R18 ;  /* 0x000000ffff057224 */ /* 0x000fc600078e0012 */
[----:B-1----:R-:W3:Y:S01]  /*488a0*/  LDL.LU R18, [R1+0x1d0] ;  /* 0x0001d00001127983 */ /* 0x002ee20000300800 */
[-C--:B------:R-:W-:Y:S02]  /*488b0*/  IADD3 R15, P4, PT, R15, R134.reuse, RZ ;  /* 0x000000860f0f7210 */ /* 0x080fe40007f9e0ff */
[----:B------:R-:W-:Y:S02]  /*488c0*/  MOV R4, R13 ;  /* 0x0000000d00047202 */ /* 0x000fe40000000f00 */
[----:B----4-:R-:W-:Y:S01]  /*488d0*/  IADD3 R10, P5, PT, R10, R134, RZ ;  /* 0x000000860a0a7210 */ /* 0x010fe20007fbe0ff */
[----:B------:R-:W4:Y:S04]  /*488e0*/  LDL.LU R13, [R1+0x210] ;  /* 0x00021000010d7983 */ /* 0x000f280000300800 */
[----:B------:R1:W-:Y:S04]  /*488f0*/  LDGSTS.E [R6+0x6f00], desc[UR22][R4.64], P2 ;  /* 0x06f0000004067fae */ /* 0x0003e800091a1016 */
[----:B------:R2:W-:Y:S01]  /*48900*/  STL [R1+0x8cc], R15 ;  /* 0x0008cc0f01007387 */ /* 0x0005e20000100800 */
[----:B-1----:R-:W-:-:S02]  /*48910*/  IMAD.MOV.U32 R4, RZ, RZ, R15 ;  /* 0x000000ffff047224 */ /* 0x002fc400078e000f */
[----:B--2---:R-:W-:-:S05]  /*48920*/  IMAD.X R17, R17, 0x1, R135, P4 ;  /* 0x0000000111117824 */ /* 0x004fca00020e0687 */
[----:B------:R-:W-:Y:S01]  /*48930*/  MOV R5, R17 ;  /* 0x0000001100057202 */ /* 0x000fe20000000f00 */
[----:B------:R-:W-:Y:S01]  /*48940*/  IMAD.X R14, R14, 0x1, R135, P5 ;  /* 0x000000010e0e7824 */ /* 0x000fe200028e0687 */
[----:B------:R-:W-:Y:S04]  /*48950*/  STL [R1+0x8c8], R17 ;  /* 0x0008c81101007387 */ /* 0x000fe80000100800 */
[----:B------:R1:W-:Y:S04]  /*48960*/  STL [R1+0x90c], R10 ;  /* 0x00090c0a01007387 */ /* 0x0003e80000100800 */
[----:B------:R2:W-:Y:S04]  /*48970*/  LDGSTS.E [R6+0x7300], desc[UR22][R4.64], P2 ;  /* 0x0730000004067fae */ /* 0x0005e800091a1016 */
[----:B------:R-:W-:Y:S04]  /*48980*/  STL [R1+0x908], R14 ;  /* 0x0009080e01007387 */ /* 0x000fe80000100800 */
[----:B------:R-:W4:Y:S01]  /*48990*/  LDL.LU R15, [R1+0x250] ;  /* 0x00025000010f7983 */ /* 0x000f220000300800 */
[----:B--2---:R-:W-:-:S03]  /*489a0*/  IMAD.MOV.U32 R4, RZ, RZ, R10 ;  /* 0x000000ffff047224 */ /* 0x004fc600078e000a */
[----:B-1----:R-:W2:Y:S01]  /*489b0*/  LDL.LU R10, [R1+0x254] ;  /* 0x00025400010a7983 */ /* 0x002ea20000300800 */
[-C--:B------:R-:W-:Y:S01]  /*489c0*/  IADD3 R7, P4, PT, R7, R134.reuse, RZ ;  /* 0x0000008607077210 */ /* 0x080fe20007f9e0ff */
[----:B------:R-:W-:Y:S02]  /*489d0*/  IMAD.MOV.U32 R5, RZ, RZ, R14 ;  /* 0x000000ffff057224 */ /* 0x000fe400078e000e */
[----:B------:R-:W2:Y:S01]  /*489e0*/  LDL.LU R20, [R1+0x290] ;  /* 0x0002900001147983 */ /* 0x000ea20000300800 */
[----:B-----5:R-:W-:-:S03]  /*489f0*/  IADD3 R9, P5, PT, R9, R134, RZ ;  /* 0x0000008609097210 */ /* 0x020fc60007fbe0ff */
[----:B------:R-:W5:Y:S04]  /*48a00*/  LDL.LU R19, [R1+0x294] ;  /* 0x0002940001137983 */ /* 0x000f680000300800 */
[----:B------:R1:W-:Y:S04]  /*48a10*/  LDGSTS.E [R6+0x7700], desc[UR22][R4.64], P2 ;  /* 0x0770000004067fae */ /* 0x0003e800091a1016 */
[----:B------:R3:W-:Y:S01]  /*48a20*/  STL [R1+0x94c], R7 ;  /* 0x00094c0701007387 */ /* 0x0007e20000100800 */
[----:B-1----:R-:W-:Y:S01]  /*48a30*/  MOV R4, R7 ;  /* 0x0000000700047202 */ /* 0x002fe20000000f00 */
[----:B---3--:R-:W-:-:S04]  /*48a40*/  IMAD.X R11, R11, 0x1, R135, P4 ;  /* 0x000000010b0b7824 */ /* 0x008fc800020e0687 */
[----:B------:R-:W-:Y:S01]  /*48a50*/  IMAD.MOV.U32 R5, RZ, RZ, R11 ;  /* 0x000000ffff057224 */ /* 0x000fe200078e000b */
[----:B------:R1:W-:Y:S01]  /*48a60*/  STL [R1+0x948], R11 ;  /* 0x0009480b01007387 */ /* 0x0003e20000100800 */
[----:B------:R-:W-:-:S03]  /*48a70*/  IMAD.X R12, R12, 0x1, R135, P5 ;  /* 0x000000010c0c7824 */ /* 0x000fc600028e0687 */
[----:B------:R3:W-:Y:S04]  /*48a80*/  STL [R1+0x98c], R9 ;  /* 0x00098c0901007387 */ /* 0x0007e80000100800 */
[----:B------:R-:W5:Y:S04]  /*48a90*/  LDL.LU R7, [R1+0x2d4] ;  /* 0x0002d40001077983 */ /* 0x000f680000300800 */
[----:B------:R3:W-:Y:S04]  /*48aa0*/  STL [R1+0x988], R12 ;  /* 0x0009880c01007387 */ /* 0x0007e80000100800 */
[----:B------:R3:W-:Y:S04]  /*48ab0*/  LDGSTS.E [R6+0x7b00], desc[UR22][R4.64], P2 ;  /* 0x07b0000004067fae */ /* 0x0007e800091a1016 */
[----:B-1----:R-:W5:Y:S01]  /*48ac0*/  LDL.LU R11, [R1+0x314] ;  /* 0x00031400010b7983 */ /* 0x002f620000300800 */
[----:B---3--:R-:W-:-:S03]  /*48ad0*/  IMAD.MOV.U32 R4, RZ, RZ, R9 ;  /* 0x000000ffff047224 */ /* 0x008fc600078e0009 */
[----:B------:R-:W3:Y:S04]  /*48ae0*/  LDL.LU R9, [R1+0x2d0] ;  /* 0x0002d00001097983 */ /* 0x000ee80000300800 */
[----:B------:R-:W3:Y:S01]  /*48af0*/  LDL.LU R17, [R1+0x310] ;  /* 0x0003100001117983 */ /* 0x000ee20000300800 */
[----:B------:R-:W-:-:S03]  /*48b00*/  IMAD.MOV.U32 R5, RZ, RZ, R12 ;  /* 0x000000ffff057224 */ /* 0x000fc600078e000c */
[----:B------:R-:W3:Y:S04]  /*48b10*/  LDL.LU R12, [R1+0x354] ;  /* 0x00035400010c7983 */ /* 0x000ee80000300800 */
[----:B------:R-:W3:Y:S04]  /*48b20*/  LDL.LU R14, [R1+0x394] ;  /* 0x00039400010e7983 */ /* 0x000ee80000300800 */
[----:B------:R1:W-:Y:S01]  /*48b30*/  LDGSTS.E [R6+0x7f00], desc[UR22][R4.64], P2 ;  /* 0x07f0000004067fae */ /* 0x0003e200091a1016 */
[-C--:B------:R-:W-:Y:S02]  /*48b40*/  IADD3 R16, P4, PT, R16, R134.reuse, RZ ;  /* 0x0000008610107210 */ /* 0x080fe40007f9e0ff */
[----:B------:R-:W-:-:S03]  /*48b50*/  IADD3 R8, P5, PT, R8, R134, RZ ;  /* 0x0000008608087210 */ /* 0x000fc60007fbe0ff */
[----:B------:R1:W-:Y:S01]  /*48b60*/  STL [R1+0x1d4], R16 ;  /* 0x0001d41001007387 */ /* 0x0003e20000100800 */
[----:B------:R-:W-:-:S03]  /*48b70*/  IMAD.X R18, R18, 0x1, R135, P4 ;  /* 0x0000000112127824 */ /* 0x000fc600020e0687 */
[----:B------:R-:W-:Y:S01]  /*48b80*/  STL [R1+0x214], R8 ;  /* 0x0002140801007387 */ /* 0x000fe20000100800 */
[----:B-1----:R-:W-:-:S03]  /*48b90*/  IMAD.MOV.U32 R4, RZ, RZ, R16 ;  /* 0x000000ffff047224 */ /* 0x002fc600078e0010 */
[----:B------:R1:W-:Y:S04]  /*48ba0*/  STL [R1+0x1d0], R18 ;  /* 0x0001d01201007387 */ /* 0x0003e80000100800 */
[----:B------:R-:W3:Y:S01]  /*48bb0*/  LDL.LU R16, [R1+0x350] ;  /* 0x0003500001107983 */ /* 0x000ee20000300800 */
[----:B------:R-:W-:-:S03]  /*48bc0*/  IMAD.MOV.U32 R5, RZ, RZ, R18 ;  /* 0x000000ffff057224 */ /* 0x000fc600078e0012 */
[----:B-1----:R-:W3:Y:S01]  /*48bd0*/  LDL.LU R18, [R1+0x390] ;  /* 0x0003900001127983 */ /* 0x002ee20000300800 */
[----:B------:R-:W-:Y:S01]  /*48be0*/  LOP3.LUT R6, R132, 0x70, RZ, 0x3c, !PT ;  /* 0x0000007084067812 */ /* 0x000fe200078e3cff */
[----:B----4-:R-:W-:-:S03]  /*48bf0*/  IMAD.X R13, R13, 0x1, R135, P5 ;  /* 0x000000010d0d7824 */ /* 0x010fc600028e0687 */
[----:B------:R-:W-:Y:S02]  /*48c00*/  IADD3 R6, PT, PT, R6, UR5, RZ ;  /* 0x0000000506067c10 */ /* 0x000fe4000fffe0ff */
[----:B------:R1:W-:Y:S04]  /*48c10*/  STL [R1+0x210], R13 ;  /* 0x0002100d01007387 */ /* 0x0003e80000100800 */
[----:B------:R4:W-:Y:S02]  /*48c20*/  LDGSTS.E [R6+0x380], desc[UR22][R4.64], P2 ;  /* 0x0038000004067fae */ /* 0x0009e400091a1016 */
[----:B----4-:R-:W-:Y:S01]  /*48c30*/  IMAD.MOV.U32 R4, RZ, RZ, R8 ;  /* 0x000000ffff047224 */ /* 0x010fe200078e0008 */
[----:B------:R-:W-:Y:S02]  /*48c40*/  MOV R5, R13 ;  /* 0x0000000d00057202 */ /* 0x000fe40000000f00 */
[----:B-1----:R-:W4:Y:S04]  /*48c50*/  LDL.LU R13, [R1+0x3d4] ;  /* 0x0003d400010d7983 */ /* 0x002f280000300800 */
[----:B------:R-:W4:Y:S04]  /*48c60*/  LDL.LU R8, [R1+0x414] ;  /* 0x0004140001087983 */ /* 0x000f280000300800 */
[----:B------:R1:W-:Y:S01]  /*48c70*/  LDGSTS.E [R6+0x780], desc[UR22][R4.64], P2 ;  /* 0x0078000004067fae */ /* 0x0003e200091a1016 */
[----:B--2---:R-:W-:-:S05]  /*48c80*/  IADD3 R10, P4, PT, R10, R134, RZ ;  /* 0x000000860a0a7210 */ /* 0x004fca0007f9e0ff */
[----:B------:R-:W-:Y:S01]  /*48c90*/  IMAD.X R15, R15, 0x1, R135, P4 ;  /* 0x000000010f0f7824 */ /* 0x000fe200020e0687 */
[----:B-----5:R-:W-:Y:S01]  /*48ca0*/  IADD3 R19, P5, PT, R19, R134, RZ ;  /* 0x0000008613137210 */ /* 0x020fe20007fbe0ff */
[----:B------:R-:W-:Y:S02]  /*48cb0*/  STL [R1+0x254], R10 ;  /* 0x0002540a01007387 */ /* 0x000fe40000100800 */
[----:B-1----:R-:W-:Y:S02]  /*48cc0*/  IMAD.MOV.U32 R5, RZ, RZ, R15 ;  /* 0x000000ffff057224 */ /* 0x002fe400078e000f */
[----:B------:R1:W-:Y:S01]  /*48cd0*/  STL [R1+0x250], R15 ;  /* 0x0002500f01007387 */ /* 0x0003e20000100800 */
[----:B------:R-:W-:-:S03]  /*48ce0*/  IMAD.X R20, R20, 0x1, R135, P5 ;  /* 0x0000000114147824 */ /* 0x000fc600028e0687 */
[----:B------:R-:W-:Y:S01]  /*48cf0*/  STL [R1+0x294], R19 ;  /* 0x0002941301007387 */ /* 0x000fe20000100800 */
[----:B------:R-:W-:-:S03]  /*48d00*/  IMAD.MOV.U32 R4, RZ, RZ, R10 ;  /* 0x000000ffff047224 */ /* 0x000fc600078e000a */
[----:B-1----:R-:W2:Y:S04]  /*48d10*/  LDL.LU R15, [R1+0x3d0] ;  /* 0x0003d000010f7983 */ /* 0x002ea80000300800 */
[----:B------:R-:W-:Y:S04]  /*48d20*/  STL [R1+0x290], R20 ;  /* 0x0002901401007387 */ /* 0x000fe80000100800 */
[----:B------:R-:W5:Y:S04]  /*48d30*/  LDL.LU R10, [R1+0x410] ;  /* 0x00041000010a7983 */ /* 0x000f680000300800 */
[----:B------:R1:W-:Y:S02]  /*48d40*/  LDGSTS.E [R6+0xb80], desc[UR22][R4.64], P2 ;  /* 0x00b8000004067fae */ /* 0x0003e400091a1016 */
[----:B-1----:R-:W-:Y:S01]  /*48d50*/  MOV R4, R19 ;  /* 0x0000001300047202 */ /* 0x002fe20000000f00 */
[----:B------:R-:W-:-:S05]  /*48d60*/  IMAD.MOV.U32 R5, RZ, RZ, R20 ;  /* 0x000000ffff057224 */ /* 0x000fca00078e0014 */
[----:B------:R1:W-:Y:S01]  /*48d70*/  LDGSTS.E [R6+0xf80], desc[UR22][R4.64], P2 ;  /* 0x00f8000004067fae */ /* 0x0003e200091a1016 */
[----:B------:R-:W-:-:S05]  /*48d80*/  IADD3 R7, P4, PT, R7, R134, RZ ;  /* 0x0000008607077210 */ /* 0x000fca0007f9e0ff */
[----:B------:R-:W-:Y:S01]  /*48d90*/  STL [R1+0x2d4], R7 ;  /* 0x0002d40701007387 */ /* 0x000fe20000100800 */
[----:B-1----:R-:W-:Y:S01]  /*48da0*/  IMAD.MOV.U32 R4, RZ, RZ, R7 ;  /* 0x000000ffff047224 */ /* 0x002fe200078e0007 */
[----:B------:R-:W-:Y:S01]  /*48db0*/  IADD3 R11, P5, PT, R11, R134, RZ ;  /* 0x000000860b0b7210 */ /* 0x000fe20007fbe0ff */
[----:B---3--:R-:W-:-:S04]  /*48dc0*/  IMAD.X R9, R9, 0x1, R135, P4 ;  /* 0x0000000109097824 */ /* 0x008fc800020e0687 */
[----:B------:R-:W-:Y:S01]  /*48dd0*/  IMAD.X R17, R17, 0x1, R135, P5 ;  /* 0x0000000111117824 */ /* 0x000fe200028e0687 */
[----:B------:R-:W-:Y:S01]  /*48de0*/  MOV R5, R9 ;  /* 0x0000000900057202 */ /* 0x000fe20000000f00 */
[----:B------:R1:W-:Y:S04]  /*48df0*/  STL [R1+0x2d0], R9 ;  /* 0x0002d00901007387 */ /* 0x0003e80000100800 */
[----:B------:R3:W-:Y:S04]  /*48e00*/  STL [R1+0x314], R11 ;  /* 0x0003140b01007387 */ /* 0x0007e80000100800 */
[----:B------:R3:W-:Y:S04]  /*48e10*/  LDGSTS.E [R6+0x1380], desc[UR22][R4.64], P2 ;  /* 0x0138000004067fae */ /* 0x0007e800091a1016 */
[----:B-1----:R-:W5:Y:S04]  /*48e20*/  LDL.LU R9, [R1+0x454] ;  /* 0x0004540001097983 */ /* 0x002f680000300800 */
[----:B------:R1:W-:Y:S04]  /*48e30*/  STL [R1+0x310], R17 ;  /* 0x0003101101007387 */ /* 0x0003e80000100800 */
[----:B------:R-:W5:Y:S01]  /*48e40*/  LDL.LU R7, [R1+0x494] ;  /* 0x0004940001077983 */ /* 0x000f620000300800 */
[----:B---3--:R-:W-:-:S03]  /*48e50*/  IMAD.MOV.U32 R4, RZ, RZ, R11 ;  /* 0x000000ffff047224 */ /* 0x008fc600078e000b */
[----:B------:R-:W3:Y:S01]  /*48e60*/  LDL.LU R11, [R1+0x450] ;  /* 0x00045000010b7983 */ /* 0x000ee20000300800 */
[----:B------:R-:W-:Y:S01]  /*48e70*/  IMAD.MOV.U32 R5, RZ, RZ, R17 ;  /* 0x000000ffff057224 */ /* 0x000fe200078e0011 */
[-C--:B------:R-:W-:Y:S02]  /*48e80*/  IADD3 R12, P4, PT, R12, R134.reuse, RZ ;  /* 0x000000860c0c7210 */ /* 0x080fe40007f9e0ff */
[----:B-1----:R-:W3:Y:S01]  /*48e90*/  LDL.LU R17, [R1+0x490] ;  /* 0x0004900001117983 */ /* 0x002ee20000300800 */
        /* <DEDUP_REMOVED lines=15> */
[----:B------:R-:W-:-:S03]  /*48f90*/  IMAD.MOV.U32 R4, RZ, RZ, R14 ;  /* 0x000000ffff047224 */ /* 0x000fc600078e000e */
[----:B------:R-:W3:Y:S01]  /*48fa0*/  LDL.LU R14, [R1+0x510] ;  /* 0x00051000010e7983 */ /* 0x000ee20000300800 */
[-C--:B----4-:R-:W-:Y:S02]  /*48fb0*/  IADD3 R13, P4, PT, R13, R134.reuse, RZ ;  /* 0x000000860d0d7210 */ /* 0x090fe40007f9e0ff */
[----:B------:R-:W-:Y:S01]  /*48fc0*/  IADD3 R8, P5, PT, R8, R134, RZ ;  /* 0x0000008608087210 */ /* 0x000fe20007fbe0ff */
[----:B------:R1:W-:Y:S04]  /*48fd0*/  LDGSTS.E [R6+0x1f80], desc[UR22][R4.64], P2 ;  /* 0x01f8000004067fae */ /* 0x0003e800091a1016 */
[----:B------:R4:W-:Y:S01]  /*48fe0*/  STL [R1+0x3d4], R13 ;  /* 0x0003d40d01007387 */ /* 0x0009e20000100800 */
[----:B-1----:R-:W-:Y:S02]  /*48ff0*/  IMAD.MOV.U32 R4, RZ, RZ, R13 ;  /* 0x000000ffff047224 */ /* 0x002fe400078e000d */
[----:B--2---:R-:W-:-:S05]  /*49000*/  IMAD.X R15, R15, 0x1, R135, P4 ;  /* 0x000000010f0f7824 */ /* 0x004fca00020e0687 */
[----:B------:R1:W-:Y:S01]  /*49010*/  STL [R1+0x3d0], R15 ;  /* 0x0003d00f01007387 */ /* 0x0003e20000100800 */
[----:B-----5:R-:W-:-:S03]  /*49020*/  IADD3.X R10, PT, PT, R10, R135, RZ, P5, !PT ;  /* 0x000000870a0a7210 */ /* 0x020fc60002ffe4ff */
[----:B------:R-:W-:Y:S04]  /*49030*/  STL [R1+0x414], R8 ;  /* 0x0004140801007387 */ /* 0x000fe80000100800 */
[----:B----4-:R-:W2:Y:S01]  /*49040*/  LDL.LU R13, [R1+0x554] ;  /* 0x00055400010d7983 */ /* 0x010ea20000300800 */
[----:B------:R-:W-:-:S03]  /*49050*/  IMAD.MOV.U32 R5, RZ, RZ, R15 ;  /* 0x000000ffff057224 */ /* 0x000fc600078e000f */
[----:B------:R4:W-:Y:S04]  /*49060*/  STL [R1+0x410], R10 ;  /* 0x0004100a01007387 */ /* 0x0009e80000100800 */
[----:B------:R-:W5:Y:S04]  /*49070*/  LDL.LU R19, [R1+0x594] ;  /* 0x0005940001137983 */ /* 0x000f680000300800 */
[----:B-1----:R-:W5:Y:S04]  /*49080*/  LDL.LU R15, [R1+0x550] ;  /* 0x00055000010f7983 */ /* 0x002f680000300800 */
[----:B------:R-:W5:Y:S04]  /*49090*/  LDL.LU R20, [R1+0x590] ;  /* 0x0005900001147983 */ /* 0x000f680000300800 */
[----:B------:R1:W-:Y:S02]  /*490a0*/  LDGSTS.E [R6+0x2380], desc[UR22][R4.64], P2 ;  /* 0x0238000004067fae */ /* 0x0003e400091a1016 */
[----:B-1----:R-:W-:-:S02]  /*490b0*/  IMAD.MOV.U32 R4, RZ, RZ, R8 ;  /* 0x000000ffff047224 */ /* 0x002fc400078e0008 */
[----:B------:R-:W-:Y:S02]  /*490c0*/  IMAD.MOV.U32 R5, RZ, RZ, R10 ;  /* 0x000000ffff057224 */ /* 0x000fe400078e000a */
[----:B----4-:R-:W4:Y:S04]  /*490d0*/  LDL.LU R10, [R1+0x5d4] ;  /* 0x0005d400010a7983 */ /* 0x010f280000300800 */
[----:B------:R-:W4:Y:S04]  /*490e0*/  LDL.LU R8, [R1+0x614] ;  /* 0x0006140001087983 */ /* 0x000f280000300800 */
[----:B------:R1:W-:Y:S01]  /*490f0*/  LDGSTS.E [R6+0x2780], desc[UR22][R4.64], P2 ;  /* 0x0278000004067fae */ /* 0x0003e200091a1016 */
[----:B------:R-:W-:-:S02]  /*49100*/  IADD3 R9, P4, PT, R9, R134, RZ ;  /* 0x0000008609097210 */ /* 0x000fc40007f9e0ff */
[----:B------:R-:W-:Y:S02]  /*49110*/  IADD3 R7, P5, PT, R7, R134, RZ ;  /* 0x0000008607077210 */ /* 0x000fe40007fbe0ff */
[----:B---3--:R-:W-:Y:S01]  /*49120*/  IADD3.X R11, PT, PT, R11, R135, RZ, P4, !PT ;  /* 0x000000870b0b7210 */ /* 0x008fe200027fe4ff */
[----:B------:R-:W-:Y:S02]  /*49130*/  STL [R1+0x454], R9 ;  /* 0x0004540901007387 */ /* 0x000fe40000100800 */
[----:B------:R-:W-:Y:S02]  /*49140*/  IMAD.X R17, R17, 0x1, R135, P5 ;  /* 0x0000000111117824 */ /* 0x000fe400028e0687 */
[----:B------:R3:W-:Y:S01]  /*49150*/  STL [R1+0x450], R11 ;  /* 0x0004500b01007387 */ /* 0x0007e20000100800 */
[----:B-1----:R-:W-:-:S03]  /*49160*/  IMAD.MOV.U32 R5, RZ, RZ, R11 ;  /* 0x000000ffff057224 */ /* 0x002fc600078e000b */
[----:B------:R-:W-:Y:S01]  /*49170*/  STL [R1+0x494], R7 ;  /* 0x0004940701007387 */ /* 0x000fe20000100800 */
[----:B------:R-:W-:-:S03]  /*49180*/  IMAD.MOV.U32 R4, RZ, RZ, R9 ;  /* 0x000000ffff047224 */ /* 0x000fc600078e0009 */
[----:B---3--:R-:W3:Y:S04]  /*49190*/  LDL.LU R11, [R1+0x5d0] ;  /* 0x0005d000010b7983 */ /* 0x008ee80000300800 */
[----:B------:R1:W-:Y:S04]  /*491a0*/  STL [R1+0x490], R17 ;  /* 0x0004901101007387 */ /* 0x0003e80000100800 */
[----:B------:R-:W3:Y:S04]  /*491b0*/  LDL.LU R9, [R1+0x610] ;  /* 0x0006100001097983 */ /* 0x000ee80000300800 */
[----:B------:R1:W-:Y:S02]  /*491c0*/  LDGSTS.E [R6+0x2b80], desc[UR22][R4.64], P2 ;  /* 0x02b8000004067fae */ /* 0x0003e400091a1016 */
[----:B-1----:R-:W-:Y:S01]  /*491d0*/  IMAD.MOV.U32 R4, RZ, RZ, R7 ;  /* 0x000000ffff047224 */ /* 0x002fe200078e0007 */
[----:B------:R-:W-:-:S02]  /*491e0*/  MOV R5, R17 ;  /* 0x0000001100057202 */ /* 0x000fc40000000f00 */
[----:B------:R-:W3:Y:S04]  /*491f0*/  LDL.LU R17, [R1+0x654] ;  /* 0x0006540001117983 */ /* 0x000ee80000300800 */
[----:B------:R-:W3:Y:S04]  /*49200*/  LDL.LU R7, [R1+0x694] ;  /* 0x0006940001077983 */ /* 0x000ee80000300800 */
[----:B------:R1:W-:Y:S01]  /*49210*/  LDGSTS.E [R6+0x2f80], desc[UR22][R4.64], P2 ;  /* 0x02f8000004067fae */ /* 0x0003e200091a1016 */
[-C--:B------:R-:W-:Y:S02]  /*49220*/  IADD3 R16, P4, PT, R16, R134.reuse, RZ ;  /* 0x0000008610107210 */ /* 0x080fe40007f9e0ff */
[----:B------:R-:W-:-:S03]  /*49230*/  IADD3 R12, P5, PT, R12, R134, RZ ;  /* 0x000000860c0c7210 */ /* 0x000fc60007fbe0ff */
[----:B------:R-:W-:Y:S01]  /*49240*/  STL [R1+0x4d4], R16 ;  /* 0x0004d41001007387 */ /* 0x000fe20000100800 */
[--C-:B------:R-:W-:Y:S02]  /*49250*/  IMAD.X R18, R18, 0x1, R135.reuse, P4 ;  /* 0x0000000112127824 */ /* 0x100fe400020e0687 */
[----:B------:R-:W-:-:S03]  /*49260*/  IMAD.X R14, R14, 0x1, R135, P5 ;  /* 0x000000010e0e7824 */ /* 0x000fc600028e0687 */
[----:B------:R1:W-:Y:S02]  /*49270*/  STL [R1+0x4d0], R18 ;  /* 0x0004d01201007387 */ /* 0x0003e40000100800 */
[----:B-1----:R-:W-:Y:S02]  /*49280*/  IMAD.MOV.U32 R5, RZ, RZ, R18 ;  /* 0x000000ffff057224 */ /* 0x002fe400078e0012 */
[----:B------:R-:W-:Y:S01]  /*49290*/  STL [R1+0x514], R12 ;  /* 0x0005140c01007387 */ /* 0x000fe20000100800 */
[----:B------:R-:W-:-:S03]  /*492a0*/  IMAD.MOV.U32 R4, RZ, RZ, R16 ;  /* 0x000000ffff047224 */ /* 0x000fc600078e0010 */
[----:B------:R-:W3:Y:S04]  /*492b0*/  LDL.LU R18, [R1+0x650] ;  /* 0x0006500001127983 */ /* 0x000ee80000300800 */
[----:B------:R1:W-:Y:S04]  /*492c0*/  STL [R1+0x510], R14 ;  /* 0x0005100e01007387 */ /* 0x0003e80000100800 */
[----:B------:R-:W3:Y:S04]  /*492d0*/  LDL.LU R16, [R1+0x690] ;  /* 0x0006900001107983 */ /* 0x000ee80000300800 */
[----:B------:R1:W-:Y:S02]  /*492e0*/  LDGSTS.E [R6+0x3380], desc[UR22][R4.64], P2 ;  /* 0x0338000004067fae */ /* 0x0003e400091a1016 */
[----:B-1----:R-:W-:Y:S01]  /*492f0*/  MOV R4, R12 ;  /* 0x0000000c00047202 */ /* 0x002fe20000000f00 */
[----:B------:R-:W-:-:S02]  /*49300*/  IMAD.MOV.U32 R5, RZ, RZ, R14 ;  /* 0x000000ffff057224 */ /* 0x000fc400078e000e */
[----:B------:R-:W3:Y:S04]  /*49310*/  LDL.LU R14, [R1+0x6d4] ;  /* 0x0006d400010e7983 */ /* 0x000ee80000300800 */
[----:B------:R-:W3:Y:S04]  /*49320*/  LDL.LU R12, [R1+0x714] ;  /* 0x00071400010c7983 */ /* 0x000ee80000300800 */
[----:B------:R1:W-:Y:S01]  /*49330*/  LDGSTS.E [R6+0x3780], desc[UR22][R4.64], P2 ;  /* 0x0378000004067fae */ /* 0x0003e200091a1016 */
[----:B--2---:R-:W-:-:S05]  /*49340*/  IADD3 R13, P4, PT, R13, R134, RZ ;  /* 0x000000860d0d7210 */ /* 0x004fca0007f9e0ff */
[----:B------:R-:W-:Y:S01]  /*49350*/  STL [R1+0x554], R13 ;  /* 0x0005540d01007387 */ /* 0x000fe20000100800 */
[----:B-----5:R-:W-:Y:S01]  /*49360*/  IADD3 R19, P5, PT, R19, R134, RZ ;  /* 0x0000008613137210 */ /* 0x020fe20007fbe0ff */
[----:B------:R-:W-:Y:S02]  /*49370*/  IMAD.X R15, R15, 0x1, R135, P4 ;  /* 0x000000010f0f7824 */ /* 0x000fe400020e0687 */
[----:B-1----:R-:W-:Y:S02]  /*49380*/  IMAD.MOV.U32 R4, RZ, RZ, R13 ;  /* 0x000000ffff047224 */ /* 0x002fe400078e000d */
[----:B------:R-:W-:Y:S01]  /*49390*/  IMAD.X R20, R20, 0x1, R135, P5 ;  /* 0x0000000114147824 */ /* 0x000fe200028e0687 */
[----:B------:R1:W-:Y:S01]  /*493a0*/  STL [R1+0x550], R15 ;  /* 0x0005500f01007387 */ /* 0x0003e20000100800 */
[----:B------:R-:W-:-:S03]  /*493b0*/  MOV R5, R15 ;  /* 0x0000000f00057202 */ /* 0x000fc60000000f00 */
[----:B------:R-:W-:Y:S04]  /*493c0*/  STL [R1+0x594], R19 ;  /* 0x0005941301007387 */ /* 0x000fe80000100800 */
[----:B------:R2:W-:Y:S04]  /*493d0*/  LDGSTS.E [R6+0x3b80], desc[UR22][R4.64], P2 ;  /* 0x03b8000004067fae */ /* 0x0005e800091a1016 */
[----:B-1----:R-:W5:Y:S04]  /*493e0*/  LDL.LU R15, [R1+0x6d0] ;  /* 0x0006d000010f7983 */ /* 0x002f680000300800 */
[----:B------:R-:W-:Y:S01]  /*493f0*/  STL [R1+0x590], R20 ;  /* 0x0005901401007387 */ /* 0x000fe20000100800 */
[----:B----4-:R-:W-:-:S03]  /*49400*/  IADD3 R10, P4, PT, R10, R134, RZ ;  /* 0x000000860a0a7210 */ /* 0x010fc60007f9e0ff */
[----:B------:R-:W4:Y:S01]  /*49410*/  LDL.LU R13, [R1+0x710] ;  /* 0x00071000010d7983 */ /* 0x000f220000300800 */
[----:B--2---:R-:W-:Y:S02]  /*49420*/  IMAD.MOV.U32 R4, RZ, RZ, R19 ;  /* 0x000000ffff047224 */ /* 0x004fe400078e0013 */
[----:B------:R-:W-:Y:S01]  /*49430*/  IMAD.MOV.U32 R5, RZ, RZ, R20 ;  /* 0x000000ffff057224 */ /* 0x000fe200078e0014 */
[----:B------:R-:W-:Y:S01]  /*49440*/  IADD3 R8, P5, PT, R8, R134, RZ ;  /* 0x0000008608087210 */ /* 0x000fe20007fbe0ff */
[----:B------:R1:W-:Y:S04]  /*49450*/  STL [R1+0x5d4], R10 ;  /* 0x0005d40a01007387 */ /* 0x0003e80000100800 */
[----:B------:R2:W-:Y:S02]  /*49460*/  LDGSTS.E [R6+0x3f80], desc[UR22][R4.64], P2 ;  /* 0x03f8000004067fae */ /* 0x0005e400091a1016 */
[----:B--2---:R-:W-:Y:S01]  /*49470*/  MOV R4, R10 ;  /* 0x0000000a00047202 */ /* 0x004fe20000000f00 */
[----:B---3--:R-:W-:-:S04]  /*49480*/  IMAD.X R11, R11, 0x1, R135, P4 ;  /* 0x000000010b0b7824 */ /* 0x008fc800020e0687 */
[----:B------:R-:W-:Y:S01]  /*49490*/  IMAD.MOV.U32 R5, RZ, RZ, R11 ;  /* 0x000000ffff057224 */ /* 0x000fe200078e000b */
[----:B------:R-:W-:Y:S01]  /*494a0*/  STL [R1+0x5d0], R11 ;  /* 0x0005d00b01007387 */ /* 0x000fe20000100800 */
[----:B------:R-:W-:-:S03]  /*494b0*/  IMAD.X R9, R9, 0x1, R135, P5 ;  /* 0x0000000109097824 */ /* 0x000fc600028e0687 */
[----:B------:R2:W-:Y:S04]  /*494c0*/  STL [R1+0x614], R8 ;  /* 0x0006140801007387 */ /* 0x0005e80000100800 */
[----:B------:R3:W-:Y:S04]  /*494d0*/  LDGSTS.E [R6+0x4380], desc[UR22][R4.64], P2 ;  /* 0x0438000004067fae */ /* 0x0007e800091a1016 */
[----:B------:R2:W-:Y:S04]  /*494e0*/  STL [R1+0x610], R9 ;  /* 0x0006100901007387 */ /* 0x0005e80000100800 */
[----:B-1----:R-:W4:Y:S01]  /*494f0*/  LDL.LU R10, [R1+0x750] ;  /* 0x00075000010a7983 */ /* 0x002f220000300800 */
[----:B---3--:R-:W-:-:S03]  /*49500*/  IMAD.MOV.U32 R4, RZ, RZ, R8 ;  /* 0x000000ffff047224 */ /* 0x008fc600078e0008 */
[----:B--2---:R-:W2:Y:S01]  /*49510*/  LDL.LU R8, [R1+0x754] ;  /* 0x0007540001087983 */ /* 0x004ea20000300800 */
[----:B------:R-:W-:Y:S01]  /*49520*/  IMAD.MOV.U32 R5, RZ, RZ, R9 ;  /* 0x000000ffff057224 */ /* 0x000fe200078e0009 */
[-C--:B------:R-:W-:Y:S02]  /*49530*/  IADD3 R17, P4, PT, R17, R134.reuse, RZ ;  /* 0x0000008611117210 */ /* 0x080fe40007f9e0ff */
[----:B------:R-:W3:Y:S04]  /*49540*/  LDL.LU R11, [R1+0x790] ;  /* 0x00079000010b7983 */ /* 0x000ee80000300800 */
[----:B------:R-:W3:Y:S01]  /*49550*/  LDL.LU R9, [R1+0x794] ;  /* 0x0007940001097983 */ /* 0x000ee20000300800 */
[----:B------:R-:W-:-:S03]  /*49560*/  IADD3 R7, P5, PT, R7, R134, RZ ;  /* 0x0000008607077210 */ /* 0x000fc60007fbe0ff */
[----:B------:R1:W-:Y:S04]  /*49570*/  LDGSTS.E [R6+0x4780], desc[UR22][R4.64], P2 ;  /* 0x0478000004067fae */ /* 0x0003e800091a1016 */
[----:B------:R-:W-:Y:S01]  /*49580*/  STL [R1+0x654], R17 ;  /* 0x0006541101007387 */ /* 0x000fe20000100800 */
[----:B-1----:R-:W-:Y:S02]  /*49590*/  IMAD.MOV.U32 R4, RZ, RZ, R17 ;  /* 0x000000ffff047224 */ /* 0x002fe400078e0011 */
[----:B------:R-:W-:-:S04]  /*495a0*/  IMAD.X R18, R18, 0x1, R135, P4 ;  /* 0x0000000112127824 */ /* 0x000fc800020e0687 */
[----:B------:R-:W-:Y:S01]  /*495b0*/  IMAD.MOV.U32 R5, RZ, RZ, R18 ;  /* 0x000000ffff057224 */ /* 0x000fe200078e0012 */
[----:B------:R-:W-:Y:S01]  /*495c0*/  STL [R1+0x650], R18 ;  /* 0x0006501201007387 */ /* 0x000fe20000100800 */
[----:B------:R-:W-:-:S03]  /*495d0*/  IADD3.X R16, PT, PT, R16, R135, RZ, P5, !PT ;  /* 0x0000008710107210 */ /* 0x000fc60002ffe4ff */
[----:B------:R1:W-:Y:S04]  /*495e0*/  STL [R1+0x694], R7 ;  /* 0x0006940701007387 */ /* 0x0003e80000100800 */
[----:B------:R1:W-:Y:S04]  /*495f0*/  LDGSTS.E [R6+0x4b80], desc[UR22][R4.64], P2 ;  /* 0x04b8000004067fae */ /* 0x0003e800091a1016 */
[----:B------:R4:W-:Y:S04]  /*49600*/  STL [R1+0x690], R16 ;  /* 0x0006901001007387 */ /* 0x0009e80000100800 */
[----:B------:R-:W3:Y:S01]  /*49610*/  LDL.LU R22, [R1+0x7d0] ;  /* 0x0007d00001167983 */ /* 0x000ee20000300800 */
[----:B-1----:R-:W-:-:S03]  /*49620*/  IMAD.MOV.U32 R4, RZ, RZ, R7 ;  /* 0x000000ffff047224 */ /* 0x002fc600078e0007 */
[----:B------:R-:W3:Y:S04]  /*49630*/  LDL.LU R7, [R1+0x7d4] ;  /* 0x0007d40001077983 */ /* 0x000ee80000300800 */
[----:B------:R-:W3:Y:S04]  /*49640*/  LDL.LU R21, [R1+0x810] ;  /* 0x0008100001157983 */ /* 0x000ee80000300800 */
[----:B------:R-:W3:Y:S01]  /*49650*/  LDL.LU R20, [R1+0x814] ;  /* 0x0008140001147983 */ /* 0x000ee20000300800 */
[-C--:B------:R-:W-:Y:S02]  /*49660*/  IADD3 R14, P4, PT, R14, R134.reuse, RZ ;  /* 0x000000860e0e7210 */ /* 0x080fe40007f9e0ff */
[----:B------:R-:W-:-:S03]  /*49670*/  IADD3 R12, P5, PT, R12, R134, RZ ;  /* 0x000000860c0c7210 */ /* 0x000fc60007fbe0ff */
[----:B------:R-:W-:Y:S01]  /*49680*/  STL [R1+0x6d4], R14 ;  /* 0x0006d40e01007387 */ /* 0x000fe20000100800 */
[----:B------:R-:W-:-:S05]  /*49690*/  IMAD.MOV.U32 R5, RZ, RZ, R16 ;  /* 0x000000ffff057224 */ /* 0x000fca00078e0010 */
[----:B------:R1:W-:Y:S01]  /*496a0*/  LDGSTS.E [R6+0x4f80], desc[UR22][R4.64], P2 ;  /* 0x04f8000004067fae */ /* 0x0003e200091a1016 */
[----:B-----5:R-:W-:-:S05]  /*496b0*/  IADD3.X R15, PT, PT, R15, R135, RZ, P4, !PT ;  /* 0x000000870f0f7210 */ /* 0x020fca00027fe4ff */
[----:B------:R5:W-:Y:S01]  /*496c0*/  STL [R1+0x6d0], R15 ;  /* 0x0006d00f01007387 */ /* 0x000be20000100800 */
[----:B----4-:R-:W-:-:S03]  /*496d0*/  IMAD.X R13, R13, 0x1, R135, P5 ;  /* 0x000000010d0d7824 */ /* 0x010fc600028e0687 */
[----:B------:R-:W-:Y:S04]  /*496e0*/  STL [R1+0x714], R12 ;  /* 0x0007140c01007387 */ /* 0x000fe80000100800 */
[----:B------:R-:W4:Y:S04]  /*496f0*/  LDL.LU R18, [R1+0x854] ;  /* 0x0008540001127983 */ /* 0x000f280000300800 */
[----:B------:R5:W-:Y:S04]  /*49700*/  STL [R1+0x710], R13 ;  /* 0x0007100d01007387 */ /* 0x000be80000100800 */
[----:B------:R-:W4:Y:S04]  /*49710*/  LDL.LU R16, [R1+0x894] ;  /* 0x0008940001107983 */ /* 0x000f280000300800 */
[----:B------:R-:W4:Y:S01]  /*49720*/  LDL.LU R19, [R1+0x850] ;  /* 0x0008500001137983 */ /* 0x000f220000300800 */
[----:B-1----:R-:W-:-:S02]  /*49730*/  IMAD.MOV.U32 R4, RZ, RZ, R14 ;  /* 0x000000ffff047224 */ /* 0x002fc400078e000e */
[----:B------:R-:W-:Y:S01]  /*49740*/  IMAD.MOV.U32 R5, RZ, RZ, R15 ;  /* 0x000000ffff057224 */ /* 0x000fe200078e000f */
[----:B------:R-:W4:Y:S04]  /*49750*/  LDL.LU R17, [R1+0x890] ;  /* 0x0008900001117983 */ /* 0x000f280000300800 */
[----:B-----5:R-:W5:Y:S04]  /*49760*/  LDL.LU R15, [R1+0x8d0] ;  /* 0x0008d000010f7983 */ /* 0x020f680000300800 */
[----:B------:R-:W5:Y:S04]  /*49770*/  LDL.LU R14, [R1+0x8d4] ;  /* 0x0008d400010e7983 */ /* 0x000f680000300800 */
[----:B------:R1:W-:Y:S02]  /*49780*/  LDGSTS.E [R6+0x5380], desc[UR22][R4.64], P2 ;  /* 0x0538000004067fae */ /* 0x0003e400091a1016 */
[----:B-1----:R-:W-:Y:S01]  /*49790*/  IMAD.MOV.U32 R4, RZ, RZ, R12 ;  /* 0x000000ffff047224 */ /* 0x002fe200078e000c */
[----:B------:R-:W-:-:S02]  /*497a0*/  MOV R5, R13 ;  /* 0x0000000d00057202 */ /* 0x000fc40000000f00 */
[----:B------:R-:W5:Y:S04]  /*497b0*/  LDL.LU R13, [R1+0x910] ;  /* 0x00091000010d7983 */ /* 0x000f680000300800 */
[----:B------:R-:W5:Y:S04]  /*497c0*/  LDL.LU R12, [R1+0x914] ;  /* 0x00091400010c7983 */ /* 0x000f680000300800 */
[----:B------:R1:W-:Y:S01]  /*497d0*/  LDGSTS.E [R6+0x5780], desc[UR22][R4.64], P2 ;  /* 0x0578000004067fae */ /* 0x0003e200091a1016 */
[----:B--2---:R-:W-:-:S05]  /*497e0*/  IADD3 R8, P4, PT, R8, R134, RZ ;  /* 0x0000008608087210 */ /* 0x004fca0007f9e0ff */
[--C-:B------:R-:W-:Y:S01]  /*497f0*/  IMAD.X R10, R10, 0x1, R135.reuse, P4 ;  /* 0x000000010a0a7824 */ /* 0x100fe200020e0687 */
[----:B---3--:R-:W-:Y:S01]  /*49800*/  IADD3 R9, P5, PT, R9, R134, RZ ;  /* 0x0000008609097210 */ /* 0x008fe20007fbe0ff */
[----:B------:R-:W-:Y:S01]  /*49810*/  STL [R1+0x754], R8 ;  /* 0x0007540801007387 */ /* 0x000fe20000100800 */
[----:B-1----:R-:W-:Y:S02]  /*49820*/  IMAD.MOV.U32 R4, RZ, RZ, R8 ;  /* 0x000000ffff047224 */ /* 0x002fe400078e0008 */
        /* <DEDUP_REMOVED lines=8> */
[----:B--2---:R-:W-:-:S03]  /*498b0*/  IMAD.MOV.U32 R5, RZ, RZ, R11 ;  /* 0x000000ffff057224 */ /* 0x004fc600078e000b */
[----:B-1----:R-:W2:Y:S01]  /*498c0*/  LDL.LU R11, [R1+0x950] ;  /* 0x00095000010b7983 */ /* 0x002ea20000300800 */
[----:B------:R-:W-:-:S03]  /*498d0*/  MOV R4, R9 ;  /* 0x0000000900047202 */ /* 0x000fc60000000f00 */
[----:B------:R-:W2:Y:S04]  /*498e0*/  LDL.LU R9, [R1+0x990] ;  /* 0x0009900001097983 */ /* 0x000ea80000300800 */
[----:B------:R1:W-:Y:S01]  /*498f0*/  LDGSTS.E [R6+0x5f80], desc[UR22][R4.64], P2 ;  /* 0x05f8000004067fae */ /* 0x0003e200091a1016 */
[----:B------:R-:W-:-:S05]  /*49900*/  IADD3 R7, P4, PT, R7, R134, RZ ;  /* 0x0000008607077210 */ /* 0x000fca0007f9e0ff */
[----:B------:R-:W-:Y:S01]  /*49910*/  IMAD.X R22, R22, 0x1, R135, P4 ;  /* 0x0000000116167824 */ /* 0x000fe200020e0687 */
[----:B------:R-:W-:Y:S01]  /*49920*/  IADD3 R20, P5, PT, R20, R134, RZ ;  /* 0x0000008614147210 */ /* 0x000fe20007fbe0ff */
[----:B------:R1:W-:Y:S02]  /*49930*/  STL [R1+0x7d4], R7 ;  /* 0x0007d40701007387 */ /* 0x0003e40000100800 */
[----:B-1----:R-:W-:Y:S02]  /*49940*/  IMAD.MOV.U32 R4, RZ, RZ, R7 ;  /* 0x000000ffff047224 */ /* 0x002fe400078e0007 */
[----:B------:R1:W-:Y:S04]  /*49950*/  STL [R1+0x7d0], R22 ;  /* 0x0007d01601007387 */ /* 0x0003e80000100800 */
[----:B------:R1:W-:Y:S04]  /*49960*/  STL [R1+0x814], R20 ;  /* 0x0008141401007387 */ /* 0x0003e80000100800 */
[----:B------:R-:W2:Y:S01]  /*49970*/  LDL R7, [R1+0xa34] ;  /* 0x000a340001077983 */ /* 0x000ea20000100800 */
[----:B------:R-:W-:Y:S01]  /*49980*/  MOV R5, R22 ;  /* 0x0000001600057202 */ /* 0x000fe20000000f00 */
[----:B------:R-:W-:-:S04]  /*49990*/  IMAD.X R21, R21, 0x1, R135, P5 ;  /* 0x0000000115157824 */ /* 0x000fc800028e0687 */
[----:B------:R1:W-:Y:S02]  /*499a0*/  LDGSTS.E [R6+0x6380], desc[UR22][R4.64], P2 ;  /* 0x0638000004067fae */ /* 0x0003e400091a1016 */
[----:B-1----:R-:W-:Y:S02]  /*499b0*/  IMAD.MOV.U32 R4, RZ, RZ, R20 ;  /* 0x000000ffff047224 */ /* 0x002fe400078e0014 */
[----:B------:R-:W-:-:S05]  /*499c0*/  IMAD.MOV.U32 R5, RZ, RZ, R21 ;  /* 0x000000ffff057224 */ /* 0x000fca00078e0015 */
[----:B------:R1:W-:Y:S01]  /*499d0*/  LDGSTS.E [R6+0x6780], desc[UR22][R4.64], P2 ;  /* 0x0678000004067fae */ /* 0x0003e200091a1016 */
[----:B----4-:R-:W-:-:S04]  /*499e0*/  IADD3 R18, P4, PT, R18, R134, RZ ;  /* 0x0000008612127210 */ /* 0x010fc80007f9e0ff */
[----:B-1----:R-:W-:Y:S02]  /*499f0*/  MOV R4, R18 ;  /* 0x0000001200047202 */ /* 0x002fe40000000f00 */
[----:B------:R-:W-:Y:S01]  /*49a00*/  IADD3 R16, P5, PT, R16, R134, RZ ;  /* 0x0000008610107210 */ /* 0x000fe20007fbe0ff */
[----:B------:R-:W-:-:S04]  /*49a10*/  IMAD.X R19, R19, 0x1, R135, P4 ;  /* 0x0000000113137824 */ /* 0x000fc800020e0687 */
[----:B------:R-:W-:Y:S02]  /*49a20*/  IMAD.MOV.U32 R5, RZ, RZ, R19 ;  /* 0x000000ffff057224 */ /* 0x000fe400078e0013 */
[----:B------:R-:W-:-:S03]  /*49a30*/  IMAD.X R17, R17, 0x1, R135, P5 ;  /* 0x0000000111117824 */ /* 0x000fc600028e0687 */
[----:B------:R1:W-:Y:S01]  /*49a40*/  LDGSTS.E [R6+0x6b80], desc[UR22][R4.64], P2 ;  /* 0x06b8000004067fae */ /* 0x0003e200091a1016 */
[----:B-----5:R-:W-:-:S05]  /*49a50*/  IADD3 R14, P4, PT, R14, R134, RZ ;  /* 0x000000860e0e7210 */ /* 0x020fca0007f9e0ff */
[----:B------:R-:W-:Y:S02]  /*49a60*/  IMAD.X R15, R15, 0x1, R135, P4 ;  /* 0x000000010f0f7824 */ /* 0x000fe400020e0687 */
[----:B-1----:R-:W-:Y:S02]  /*49a70*/  IMAD.MOV.U32 R4, RZ, RZ, R16 ;  /* 0x000000ffff047224 */ /* 0x002fe400078e0010 */
[----:B------:R-:W-:-:S05]  /*49a80*/  IMAD.MOV.U32 R5, RZ, RZ, R17 ;  /* 0x000000ffff057224 */ /* 0x000fca00078e0011 */
[----:B------:R1:W-:Y:S01]  /*49a90*/  LDGSTS.E [R6+0x6f80], desc[UR22][R4.64], P2 ;  /* 0x06f8000004067fae */ /* 0x0003e200091a1016 */
[----:B------:R-:W-:-:S04]  /*49aa0*/  IADD3 R12, P5, PT, R12, R134, RZ ;  /* 0x000000860c0c7210 */ /* 0x000fc80007fbe0ff */
[----:B------:R-:W-:Y:S01]  /*49ab0*/  IADD3.X R13, PT, PT, R13, R135, RZ, P5, !PT ;  /* 0x000000870d0d7210 */ /* 0x000fe20002ffe4ff */
[----:B-1----:R-:W-:Y:S02]  /*49ac0*/  IMAD.MOV.U32 R4, RZ, RZ, R14 ;  /* 0x000000ffff047224 */ /* 0x002fe400078e000e */
[----:B------:R-:W-:Y:S01]  /*49ad0*/  IMAD.MOV.U32 R5, RZ, RZ, R15 ;  /* 0x000000ffff057224 */ /* 0x000fe200078e000f */
[----:B------:R1:W-:Y:S04]  /*49ae0*/  STL [R1+0x810], R21 ;  /* 0x0008101501007387 */ /* 0x0003e80000100800 */
[----:B------:R4:W-:Y:S04]  /*49af0*/  LDGSTS.E [R6+0x7380], desc[UR22][R4.64], P2 ;  /* 0x0738000004067fae */ /* 0x0009e800091a1016 */
[----:B------:R1:W-:Y:S04]  /*49b00*/  STL [R1+0x854], R18 ;  /* 0x0008541201007387 */ /* 0x0003e80000100800 */
[----:B------:R1:W-:Y:S01]  /*49b10*/  STL [R1+0x850], R19 ;  /* 0x0008501301007387 */ /* 0x0003e20000100800 */
[----:B----4-:R-:W-:-:S02]  /*49b20*/  IMAD.MOV.U32 R4, RZ, RZ, R12 ;  /* 0x000000ffff047224 */ /* 0x010fc400078e000c */
[----:B------:R-:W-:Y:S01]  /*49b30*/  IMAD.MOV.U32 R5, RZ, RZ, R13 ;  /* 0x000000ffff057224 */ /* 0x000fe200078e000d */
[----:B------:R1:W-:Y:S04]  /*49b40*/  STL [R1+0x894], R16 ;  /* 0x0008941001007387 */ /* 0x0003e80000100800 */
[----:B------:R1:W-:Y:S04]  /*49b50*/  STL [R1+0x890], R17 ;  /* 0x0008901101007387 */ /* 0x0003e80000100800 */
[----:B------:R4:W-:Y:S04]  /*49b60*/  LDGSTS.E [R6+0x7780], desc[UR22][R4.64], P2 ;  /* 0x0778000004067fae */ /* 0x0009e800091a1016 */
[----:B------:R1:W-:Y:S04]  /*49b70*/  STL [R1+0x8d4], R14 ;  /* 0x0008d40e01007387 */ /* 0x0003e80000100800 */
[----:B------:R1:W-:Y:S04]  /*49b80*/  STL [R1+0x8d0], R15 ;  /* 0x0008d00f01007387 */ /* 0x0003e80000100800 */
[----:B------:R1:W-:Y:S01]  /*49b90*/  STL [R1+0x914], R12 ;  /* 0x0009140c01007387 */ /* 0x0003e20000100800 */
[----:B---3--:R-:W-:-:S03]  /*49ba0*/  IADD3 R10, P4, PT, R10, R134, RZ ;  /* 0x000000860a0a7210 */ /* 0x008fc60007f9e0ff */
[----:B------:R1:W-:Y:S01]  /*49bb0*/  STL [R1+0x910], R13 ;  /* 0x0009100d01007387 */ /* 0x0003e20000100800 */
[----:B------:R-:W-:Y:S01]  /*49bc0*/  IADD3 R8, P5, PT, R8, R134, RZ ;  /* 0x0000008608087210 */ /* 0x000fe20007fbe0ff */
[----:B----4-:R-:W-:Y:S01]  /*49bd0*/  IMAD.MOV.U32 R4, RZ, RZ, R10 ;  /* 0x000000ffff047224 */ /* 0x010fe200078e000a */
[----:B--2---:R-:W-:Y:S01]  /*49be0*/  IADD3.X R11, PT, PT, R11, R135, RZ, P4, !PT ;  /* 0x000000870b0b7210 */ /* 0x004fe200027fe4ff */
[----:B------:R1:W-:Y:S02]  /*49bf0*/  STL [R1+0x954], R10 ;  /* 0x0009540a01007387 */ /* 0x0003e40000100800 */
[----:B------:R-:W-:Y:S02]  /*49c00*/  IMAD.X R9, R9, 0x1, R135, P5 ;  /* 0x0000000109097824 */ /* 0x000fe400028e0687 */
[----:B------:R-:W-:Y:S01]  /*49c10*/  IMAD.MOV.U32 R5, RZ, RZ, R11 ;  /* 0x000000ffff057224 */ /* 0x000fe200078e000b */
[----:B------:R1:W-:Y:S04]  /*49c20*/  STL [R1+0x950], R11 ;  /* 0x0009500b01007387 */ /* 0x0003e80000100800 */
[----:B------:R2:W-:Y:S04]  /*49c30*/  LDGSTS.E [R6+0x7b80], desc[UR22][R4.64], P2 ;  /* 0x07b8000004067fae */ /* 0x0005e800091a1016 */
[----:B------:R1:W-:Y:S04]  /*49c40*/  STL [R1+0x994], R8 ;  /* 0x0009940801007387 */ /* 0x0003e80000100800 */
[----:B------:R1:W-:Y:S01]  /*49c50*/  STL [R1+0x990], R9 ;  /* 0x0009900901007387 */ /* 0x0003e20000100800 */
[----:B--2---:R-:W-:Y:S01]  /*49c60*/  IMAD.MOV.U32 R4, RZ, RZ, R8 ;  /* 0x000000ffff047224 */ /* 0x004fe200078e0008 */
[----:B------:R-:W-:Y:S01]  /*49c70*/  MOV R5, R9 ;  /* 0x0000000900057202 */ /* 0x000fe20000000f00 */
[----:B------:R-:W-:-:S04]  /*49c80*/  UIADD3 UR13, UPT, UPT, UR13, 0x1, URZ ;  /* 0x000000010d0d7890 */ /* 0x000fc8000fffe0ff */
[----:B------:R2:W-:Y:S01]  /*49c90*/  LDGSTS.E [R6+0x7f80], desc[UR22][R4.64], P2 ;  /* 0x07f8000004067fae */ /* 0x0005e200091a1016 */
[----:B------:R-:W-:-:S03]  /*49ca0*/  UISETP.GT.AND UP1, UPT, UR13, 0x1, UPT ;  /* 0x000000010d00788c */ /* 0x000fc6000bf24270 */
[----:B------:R-:W0:Y:S01]  /*49cb0*/  LDGDEPBAR ;  /* 0x00000000000079af */ /* 0x000e220000000000 */
[----:B------:R-:W-:Y:S02]  /*49cc0*/  USEL UR5, URZ, 0x1, !UP1 ;  /* 0x00000001ff057887 */ /* 0x000fe4000c800000 */
[----:B------:R-:W-:Y:S02]  /*49cd0*/  USEL UR13, UR13, URZ, !UP1 ;  /* 0x000000ff0d0d7287 */ /* 0x000fe4000c800000 */
[----:B------:R-:W-:Y:S02]  /*49ce0*/  ULOP3.LUT UR5, UR6, UR5, URZ, 0x3c, !UPT ;  /* 0x0000000506057292 */ /* 0x000fe4000f8e3cff */
[----:B--2---:R-:W-:Y:S01]  /*49cf0*/  IMAD.U32 R4, RZ, RZ, UR6 ;  /* 0x00000006ff047e24 */ /* 0x004fe2000f8e00ff */
[C---:B------:R-:W-:Y:S01]  /*49d00*/  ISETP.NE.U32.AND P2, PT, R250.reuse, R7, PT ;  /* 0x00000007fa00720c */ /* 0x040fe20003f45070 */
[----:B------:R-:W-:-:S12]  /*49d10*/  VIADD R250, R250, 0x1 ;  /* 0x00000001fafa7836 */ /* 0x000fd80000000000 */
[----:B-1----:R-:W-:Y:S05]  /*49d20*/  @P2 BRA `(.L_x_11) ;  /* 0xffffff0000902947 */ /* 0x002fea000383ffff */
.L_x_8:
[----:B------:R-:W2:Y:S01]  /*49d30*/  LDL.LU R10, [R1+0xf68] ;  /* 0x000f6800010a7983 */ /* 0x000ea20000300800 */
[----:B------:R-:W1:Y:S03]  /*49d40*/  LDCU UR5, c[0x0][0x3b8] ;  /* 0x00007700ff0577ac */ /* 0x000e660008000800 */
[----:B------:R-:W3:Y:S01]  /*49d50*/  LDL.LU R5, [R1+0xf6c] ;  /* 0x000f6c0001057983 */ /* 0x000ee20000300800 */
[----:B------:R-:W4:Y:S01]  /*49d60*/  LDCU UR7, c[0x0][0x3b4] ;  /* 0x00007680ff0777ac */ /* 0x000f220008000800 */
[----:B------:R-:W2:Y:S01]  /*49d70*/  LDCU.128 UR12, c[0x0][0x390] ;  /* 0x00007200ff0c77ac */ /* 0x000ea20008000c00 */
[----:B------:R-:W3:Y:S01]  /*49d80*/  LDCU UR20, c[0x0][0x39c] ;  /* 0x00007380ff1477ac */ /* 0x000ee20008000800 */
[----:B------:R-:W2:Y:S01]  /*49d90*/  LDCU UR8, c[0x0][0x39c] ;  /* 0x00007380ff0877ac */ /* 0x000ea20008000800 */
[----:B-1----:R-:W-:Y:S01]  /*49da0*/  IMAD R7, R3, UR5, RZ ;  /* 0x0000000503077c24 */ /* 0x002fe2000f8e02ff */
[----:B------:R-:W1:Y:S03]  /*49db0*/  LDCU UR16, c[0x0][0x39c] ;  /* 0x00007380ff1077ac */ /* 0x000e660008000800 */
[----:B------:R-:W-:Y:S01]  /*49dc0*/  VIADD R9, R7, UR5 ;  /* 0x0000000507097c36 */ /* 0x000fe20008000000 */
[----:B------:R-:W1:Y:S03]  /*49dd0*/  LDCU UR17, c[0x0][0x39c] ;  /* 0x00007380ff1177ac */ /* 0x000e660008000800 */
[----:B------:R-:W-:Y:S01]  /*49de0*/  VIADD R12, R9, UR5 ;  /* 0x00000005090c7c36 */ /* 0x000fe20008000000 */
[----:B------:R-:W1:Y:S04]  /*49df0*/  LDCU UR18, c[0x0][0x39c] ;  /* 0x00007380ff1277ac */ /* 0x000e680008000800 */
[----:B------:R-:W-:Y:S01]  /*49e00*/  IADD3 R4, PT, PT, R12, UR5, RZ ;  /* 0x000000050c047c10 */ /* 0x000fe2000fffe0ff */
[----:B------:R-:W1:Y:S04]  /*49e10*/  LDCU UR19, c[0x0][0x39c] ;  /* 0x00007380ff1377ac */ /* 0x000e680008000800 */
[----:B------:R-:W-:-:S04]  /*49e20*/  VIADD R16, R4, UR5 ;  /* 0x0000000504107c36 */ /* 0x000fc80008000000 */
[----:B------:R-:W-:-:S04]  /*49e30*/  VIADD R11, R16, UR5 ;  /* 0x00000005100b7c36 */ /* 0x000fc80008000000 */
[----:B------:R-:W-:-:S04]  /*49e40*/  VIADD R15, R11, UR5 ;  /* 0x000000050b0f7c36 */ /* 0x000fc80008000000 */
[----:B------:R-:W-:-:S05]  /*49e50*/  VIADD R8, R15, UR5 ;  /* 0x000000050f087c36 */ /* 0x000fca0008000000 */
[----:B------:R-:W-:Y:S02]  /*49e60*/  IADD3 R6, PT, PT, R8, UR5, RZ ;  /* 0x0000000508067c10 */ /* 0x000fe4000fffe0ff */
[C---:B--2---:R-:W-:Y:S01]  /*49e70*/  ISETP.GE.AND P1, PT, R10.reuse, UR14, PT ;  /* 0x0000000e0a007c0c */ /* 0x044fe2000bf26270 */
[----:B----4-:R-:W-:Y:S02]  /*49e80*/  IMAD R0, R10, UR7, RZ ;  /* 0x000000070a007c24 */ /* 0x010fe4000f8e02ff */
[----:B------:R-:W-:Y:S01]  /*49e90*/  VIADD R10, R6, UR5 ;  /* 0x00000005060a7c36 */ /* 0x000fe20008000000 */
[----:B---3--:R-:W-:Y:S02]  /*49ea0*/  ISETP.LT.AND P5, PT, R5, UR20, !P1 ;  /* 0x0000001405007c0c */ /* 0x008fe4000cfa1270 */
[----:B------:R-:W-:Y:S01]  /*49eb0*/  LEA R2, P4, R0, UR12, 0x2 ;  /* 0x0000000c00027c11 */ /* 0x000fe2000f8810ff */
[----:B------:R-:W-:Y:S01]  /*49ec0*/  VIADD R14, R10, UR5 ;  /* 0x000000050a0e7c36 */ /* 0x000fe20008000000 */
[----:B------:R-:W-:-:S02]  /*49ed0*/  ISETP.LT.AND P2, PT, R3, UR15, !P1 ;  /* 0x0000000f03007c0c */ /* 0x000fc4000cf41270 */
[----:B------:R-:W-:Y:S01]  /*49ee0*/  LEA.HI.X.SX32 R0, R0, UR13, 0x2, P4 ;  /* 0x0000000d00007c11 */ /* 0x000fe2000a0f16ff */
[----:B------:R-:W-:Y:S01]  /*49ef0*/  VIADD R5, R14, UR5 ;  /* 0x000000050e057c36 */ /* 0x000fe20008000000 */
[----:B------:R-:W-:Y:S01]  /*49f00*/  P2R R252, PR, RZ, 0x20 ;  /* 0x00000020fffc7803 */ /* 0x000fe20000000000 */
[----:B-1----:R-:W-:Y:S08]  /*49f10*/  @!P3 BRA `(.L_x_12) ;  /* 0x000000000010b947 */ /* 0x002ff00003800000 */
[----:B------:R-:W-:-:S06]  /*49f20*/  USHF.L.U32 UR6, UR6, 0x1f, URZ ;  /* 0x0000001f06067899 */ /* 0x000fcc00080006ff */
[----:B------:R-:W-:-:S04]  /*49f30*/  IMAD.U32 R3, RZ, RZ, UR6 ;  /* 0x00000006ff037e24 */ /* 0x000fc8000f8e00ff */
[----:B------:R-:W1:Y:S02]  /*49f40*/  SYNCS.PHASECHK.TRANS64.TRYWAIT P3, [UR4], R3 ;  /* 0x00000003ff0075a7 */ /* 0x000e640008061104 */
[----:B-1----:R-:W-:Y:S05]  /*49f50*/  @!P3 BRA `(.L_x_13) ;  /* 0x0000007c0058b947 */ /* 0x002fea0003800000 */
.L_x_12:
[----:B------:R-:W-:-:S04]  /*49f60*/  DEPBAR.LE SB0, 0x0 ;  /* 0x000080000000791a */ /* 0x000fc80000000000 */
[----:B------:R-:W-:Y:S01]  /*49f70*/  BAR.SYNC.DEFER_BLOCKING 0x0 ;  /* 0x0000000000007b1d */ /* 0x000fe20000010000 */
[-C--:B------:R-:W-:Y:S02]  /*49f80*/  LEA R210, P3, R7, R2.reuse, 0x2 ;  /* 0x0000000207d27211 */ /* 0x080fe400078610ff */
[----:B------:R-:W-:Y:S02]  /*49f90*/  LEA R208, P4, R9, R2, 0x2 ;  /* 0x0000000209d07211 */ /* 0x000fe400078810ff */
[----:B------:R-:W-:Y:S01]  /*49fa0*/  LEA.HI.X.SX32 R211, R7, R0, 0x2, P3 ;  /* 0x0000000007d37211 */ /* 0x000fe200018f16ff */
[----:B------:R-:W1:Y:S01]  /*49fb0*/  LDCU UR4, c[0x0][0x39c] ;  /* 0x00007380ff0477ac */ /* 0x000e620008000800 */
[----:B------:R-:W-:Y:S02]  /*49fc0*/  LEA R206, P3, R12, R2, 0x2 ;  /* 0x000000020cce7211 */ /* 0x000fe400078610ff */
[----:B------:R-:W-:Y:S01]  /*49fd0*/  LEA.HI.X.SX32 R209, R9, R0, 0x2, P4 ;  /* 0x0000000009d17211 */ /* 0x000fe200020f16ff */
[----:B------:R-:W2:Y:S01]  /*49fe0*/  LDCU UR6, c[0x0][0x39c] ;  /* 0x00007380ff0677ac */ /* 0x000ea20008000800 */
[----:B------:R-:W-:-:S02]  /*49ff0*/  LEA R202, P4, R16, R2, 0x2 ;  /* 0x0000000210ca7211 */ /* 0x000fc400078810ff */
[----:B------:R-:W-:Y:S01]  /*4a000*/  LEA.HI.X.SX32 R207, R12, R0, 0x2, P3 ;  /* 0x000000000ccf7211 */ /* 0x000fe200018f16ff */
[----:B------:R-:W3:Y:S01]  /*4a010*/  LDCU UR7, c[0x0][0x39c] ;  /* 0x00007380ff0777ac */ /* 0x000ee20008000800 */
[----:B------:R-:W-:Y:S02]  /*4a020*/  LEA R204, P3, R4, R2, 0x2 ;  /* 0x0000000204cc7211 */ /* 0x000fe400078610ff */
[----:B------:R-:W-:Y:S02]  /*4a030*/  LEA.HI.X.SX32 R203, R16, R0, 0x2, P4 ;  /* 0x0000000010cb7211 */ /* 0x000fe400020f16ff */
[----:B------:R-:W-:Y:S02]  /*4a040*/  LEA R198, P4, R15, R2, 0x2 ;  /* 0x000000020fc67211 */ /* 0x000fe400078810ff */
[----:B------:R-:W-:Y:S02]  /*4a050*/  LEA.HI.X.SX32 R205, R4, R0, 0x2, P3 ;  /* 0x0000000004cd7211 */ /* 0x000fe400018f16ff */
[----:B------:R-:W-:Y:S01]  /*4a060*/  LEA R200, P3, R11, R2, 0x2 ;  /* 0x000000020bc87211 */ /* 0x000fe200078610ff */
[----:B------:R-:W4:Y:S02]  /*4a070*/  @!P0 SYNCS.CCTL.IV [UR9+0xb0000] ;  /* 0x0b000000ff0089b1 */ /* 0x000f240008000009 */
[----:B----4-:R-:W-:Y:S01]  /*4a080*/  BAR.SYNC.DEFER_BLOCKING 0x0 ;  /* 0x0000000000007b1d */ /* 0x010fe20000010000 */
[----:B------:R-:W-:-:S02]  /*4a090*/  LEA.HI.X.SX32 R199, R15, R0, 0x2, P4 ;  /* 0x000000000fc77211 */ /* 0x000fc400020f16ff */
[----:B------:R-:W-:Y:S02]  /*4a0a0*/  IADD3 R13, PT, PT, R5, UR5, RZ ;  /* 0x00000005050d7c10 */ /* 0x000fe4000fffe0ff */
[----:B------:R-:W-:Y:S02]  /*4a0b0*/  LEA R212, P4, R6, R2, 0x2 ;  /* 0x0000000206d47211 */ /* 0x000fe400078810ff */
[----:B------:R-:W-:Y:S01]  /*4a0c0*/  LEA.HI.X.SX32 R201, R11, R0, 0x2, P3 ;  /* 0x000000000bc97211 */ /* 0x000fe200018f16ff */
[----:B------:R-:W4:Y:S01]  /*4a0d0*/  LDTM.x64 R20, tmem[UR11] ;  /* 0x0000000b001479ee */ /* 0x000f220008340000 */
[----:B------:R-:W-:Y:S01]  /*4a0e0*/  LEA R196, P3, R8, R2, 0x2 ;  /* 0x0000000208c47211 */ /* 0x000fe200078610ff */
[----:B------:R-:W-:Y:S01]  /*4a0f0*/  VIADD R7, R13, UR5 ;  /* 0x000000050d077c36 */ /* 0x000fe20008000000 */
[----:B------:R-:W-:Y:S01]  /*4a100*/  LEA.HI.X.SX32 R213, R6, R0, 0x2, P4 ;  /* 0x0000000006d57211 */ /* 0x000fe200020f16ff */
[----:B------:R-:W5:Y:S01]  /*4a110*/  LDTM.x64 R132, tmem[UR11+0x40] ;  /* 0x0000400b008479ee */ /* 0x000f620008340000 */
[----:B------:R-:W-:Y:S01]  /*4a120*/  LEA R236, P4, R14, R2, 0x2 ;  /* 0x000000020eec7211 */ /* 0x000fe200078810ff */
[----:B------:R-:W-:Y:S01]  /*4a130*/  VIADD R9, R7, UR5 ;  /* 0x0000000507097c36 */ /* 0x000fe20008000000 */
[----:B------:R-:W-:-:S02]  /*4a140*/  LEA.HI.X.SX32 R197, R8, R0, 0x2, P3 ;  /* 0x0000000008c57211 */ /* 0x000fc400018f16ff */
[----:B------:R-:W-:Y:S01]  /*4a150*/  LEA R230, P3, R10, R2, 0x2 ;  /* 0x000000020ae67211 */ /* 0x000fe200078610ff */
[----:B------:R-:W-:Y:S01]  /*4a160*/  VIADD R12, R9, UR5 ;  /* 0x00000005090c7c36 */ /* 0x000fe20008000000 */
[----:B------:R-:W-:Y:S02]  /*4a170*/  LEA.HI.X.SX32 R237, R14, R0, 0x2, P4 ;  /* 0x000000000eed7211 */ /* 0x000fe400020f16ff */
[----:B------:R-:W-:Y:S01]  /*4a180*/  LEA R224, P4, R13, R2, 0x2 ;  /* 0x000000020de07211 */ /* 0x000fe200078810ff */
[----:B------:R-:W-:Y:S01]  /*4a190*/  VIADD R4, R12, UR5 ;  /* 0x000000050c047c36 */ /* 0x000fe20008000000 */
[----:B------:R-:W-:Y:S01]  /*4a1a0*/  LEA.HI.X.SX32 R231, R10, R0, 0x2, P3 ;  /* 0x000000000ae77211 */ /* 0x000fe200018f16ff */
[----:B------:R-:W1:Y:S01]  /*4a1b0*/  @!P0 SYNCS.CCTL.IV [UR9+0xb0008] ;  /* 0x0b000800ff0089b1 */ /* 0x000e620008000009 */
[----:B------:R-:W-:Y:S01]  /*4a1c0*/  LEA R242, P3, R5, R2, 0x2 ;  /* 0x0000000205f27211 */ /* 0x000fe200078610ff */
[----:B------:R-:W-:Y:S01]  /*4a1d0*/  VIADD R3, R4, UR5 ;  /* 0x0000000504037c36 */ /* 0x000fe20008000000 */
[----:B------:R-:W-:Y:S01]  /*4a1e0*/  LEA.HI.X.SX32 R225, R13, R0, 0x2, P4 ;  /* 0x000000000de17211 */ /* 0x000fe200020f16ff */
[----:B------:R-:W1:Y:S01]  /*4a1f0*/  LDCU UR9, c[0x0][0x39c] ;  /* 0x00007380ff0977ac */ /* 0x000e620008000800 */
[----:B------:R-:W-:-:S02]  /*4a200*/  LEA R16, P4, R9, R2, 0x2 ;  /* 0x0000000209107211 */ /* 0x000fc400078810ff */
[----:B------:R-:W-:Y:S01]  /*4a210*/  LEA.HI.X.SX32 R243, R5, R0, 0x2, P3 ;  /* 0x0000000005f37211 */ /* 0x000fe200018f16ff */
[----:B----4-:R-:W-:Y:S01]  /*4a220*/  STL.64 [R1+0x38], R34 ;  /* 0x0000382201007387 */ /* 0x010fe20000100a00 */
[----:B------:R-:W-:Y:S01]  /*4a230*/  LEA R218, P3, R7, R2, 0x2 ;  /* 0x0000000207da7211 */ /* 0x000fe200078610ff */
[----:B------:R-:W-:Y:S01]  /*4a240*/  IMAD.MOV.U32 R235, RZ, RZ, R21 ;  /* 0x000000ffffeb7224 */ /* 0x000fe200078e0015 */
[-C--:B------:R-:W-:Y:S01]  /*4a250*/  LEA.HI.X.SX32 R17, R9, R0.reuse, 0x2, P4 ;  /* 0x0000000009117211 */ /* 0x080fe200020f16ff */
[----:B------:R-:W-:Y:S01]  /*4a260*/  STL.64 [R1+0x40], R36 ;  /* 0x0000402401007387 */ /* 0x000fe20000100a00 */
[----:B------:R-:W-:Y:S01]  /*4a270*/  LEA.HI.X.SX32 R219, R7, R0, 0x2, P3 ;  /* 0x0000000007db7211 */ /* 0x000fe200018f16ff */
[----:B------:R-:W-:Y:S01]  /*4a280*/  IMAD.MOV.U32 R233, RZ, RZ, R22 ;  /* 0x000000ffffe97224 */ /* 0x000fe200078e0016 */
[C---:B------:R-:W-:Y:S01]  /*4a290*/  LEA R18, P3, R12.reuse, R2, 0x2 ;  /* 0x000000020c127211 */ /* 0x040fe200078610ff */
[----:B------:R-:W-:Y:S01]  /*4a2a0*/  STL.64 [R1+0x48], R38 ;  /* 0x0000482601007387 */ /* 0x000fe20000100a00 */
[C---:B------:R-:W-:Y:S01]  /*4a2b0*/  IADD3 R11, PT, PT, R3.reuse, UR5, RZ ;  /* 0x00000005030b7c10 */ /* 0x040fe2000fffe0ff */
[----:B------:R-:W-:Y:S01]  /*4a2c0*/  IMAD.MOV.U32 R229, RZ, RZ, R23 ;  /* 0x000000ffffe57224 */ /* 0x000fe200078e0017 */
[----:B------:R-:W-:Y:S01]  /*4a2d0*/  LEA.HI.X.SX32 R19, R12, R0, 0x2, P3 ;  /* 0x000000000c137211 */ /* 0x000fe200018f16ff */
[----:B------:R-:W-:Y:S01]  /*4a2e0*/  STL.64 [R1+0x50], R40 ;  /* 0x0000502801007387 */ /* 0x000fe20000100a00 */
[----:B------:R-:W-:Y:S01]  /*4a2f0*/  LEA R14, P3, R3, R2, 0x2 ;  /* 0x00000002030e7211 */ /* 0x000fe200078610ff */
[----:B------:R-:W-:Y:S01]  /*4a300*/  VIADD R8, R11, UR5 ;  /* 0x000000050b087c36 */ /* 0x000fe20008000000 */
[----:B------:R-:W-:Y:S01]  /*4a310*/  MOV R239, R20 ;  /* 0x0000001400ef7202 */ /* 0x000fe20000000f00 */
[----:B------:R-:W-:Y:S01]  /*4a320*/  STL.64 [R1+0x58], R42 ;  /* 0x0000582a01007387 */ /* 0x000fe20000100a00 */
[----:B------:R-:W-:Y:S01]  /*4a330*/  LEA.HI.X.SX32 R15, R3, R0, 0x2, P3 ;  /* 0x00000000030f7211 */ /* 0x000fe200018f16ff */
[----:B------:R-:W-:Y:S01]  /*4a340*/  VIADD R6, R8, UR5 ;  /* 0x0000000508067c36 */ /* 0x000fe20008000000 */
[----:B------:R-:W-:Y:S01]  /*4a350*/  MOV R226, R25 ;  /* 0x0000001900e27202 */ /* 0x000fe20000000f00 */
[----:B------:R-:W-:Y:S01]  /*4a360*/  STL.64 [R1+0x60], R44 ;  /* 0x0000602c01007387 */ /* 0x000fe20000100a00 */
[----:B------:R-:W-:Y:S01]  /*4a370*/  IMAD.MOV.U32 R227, RZ, RZ, R24 ;  /* 0x000000ffffe37224 */ /* 0x000fe200078e0018 */
[----:B------:R-:W-:Y:S01]  /*4a380*/  MOV R217, R30 ;  /* 0x0000001e00d97202 */ /* 0x000fe20000000f00 */
[----:B------:R-:W-:Y:S01]  /*4a390*/  VIADD R10, R6, UR5 ;  /* 0x00000005060a7c36 */ /* 0x000fe20008000000 */
[----:B------:R-:W-:Y:S01]  /*4a3a0*/  STL.64 [R1+0x68], R46 ;  /* 0x0000682e01007387 */ /* 0x000fe20000100a00 */
[----:B------:R-:W-:-:S02]  /*4a3b0*/  IMAD.MOV.U32 R223, RZ, RZ, R26 ;  /* 0x000000ffffdf7224 */ /* 0x000fc400078e001a */
[----:B------:R-:W-:Y:S01]  /*4a3c0*/  VIADD R5, R10, UR5 ;  /* 0x000000050a057c36 */ /* 0x000fe20008000000 */
[----:B------:R-:W-:Y:S01]  /*4a3d0*/  STL.64 [R1+0x70], R48 ;  /* 0x0000703001007387 */ /* 0x000fe20000100a00 */
[----:B------:R-:W-:Y:S02]  /*4a3e0*/  IMAD.MOV.U32 R222, RZ, RZ, R29 ;  /* 0x000000ffffde7224 */ /* 0x000fe400078e001d */
[----:B------:R-:W-:Y:S01]  /*4a3f0*/  IMAD.MOV.U32 R221, RZ, RZ, R32 ;  /* 0x000000ffffdd7224 */ /* 0x000fe200078e0020 */
[----:B------:R-:W-:Y:S01]  /*4a400*/  STL.64 [R1+0x78], R50 ;  /* 0x0000783201007387 */ /* 0x000fe20000100a00 */
[----:B------:R-:W-:Y:S01]  /*4a410*/  IADD3 R7, PT, PT, R5, UR5, RZ ;  /* 0x0000000505077c10 */ /* 0x000fe2000fffe0ff */
[----:B------:R-:W-:Y:S02]  /*4a420*/  IMAD.MOV.U32 R220, RZ, RZ, R27 ;  /* 0x000000ffffdc7224 */ /* 0x000fe400078e001b */
[----:B------:R-:W-:Y:S01]  /*4a430*/  STL.64 [R1+0x80], R52 ;  /* 0x0000803401007387 */ /* 0x000fe20000100a00 */
[----:B------:R-:W-:-:S02]  /*4a440*/  IMAD.MOV.U32 R216, RZ, RZ, R33 ;  /* 0x000000ffffd87224 */ /* 0x000fc400078e0021 */
[----:B------:R-:W-:Y:S01]  /*4a450*/  VIADD R9, R7, UR5 ;  /* 0x0000000507097c36 */ /* 0x000fe20008000000 */
[----:B------:R-:W-:Y:S01]  /*4a460*/  STL.64 [R1+0x88], R54 ;  /* 0x0000883601007387 */ /* 0x000fe20000100a00 */
[----:B------:R-:W-:Y:S02]  /*4a470*/  IMAD.MOV.U32 R215, RZ, RZ, R28 ;  /* 0x000000ffffd77224 */ /* 0x000fe400078e001c */
[----:B------:R-:W-:Y:S01]  /*4a480*/  IMAD.MOV.U32 R214, RZ, RZ, R31 ;  /* 0x000000ffffd67224 */ /* 0x000fe200078e001f */
[----:B------:R-:W-:Y:S04]  /*4a490*/  STL.64 [R1+0x90], R56 ;  /* 0x0000903801007387 */ /* 0x000fe80000100a00 */
        /* <DEDUP_REMOVED lines=12> */
[----:B------:R4:W-:Y:S04]  /*4a560*/  STL.64 [R1+0xf8], R82 ;  /* 0x0000f85201007387 */ /* 0x0009e80000100a00 */
[----:B------:R1:W-:Y:S04]  /*4a570*/  STL.64 [R1+0x1d0], R16 ;  /* 0x0001d01001007387 */ /* 0x0003e80000100a00 */
[----:B------:R-:W-:Y:S01]  /*4a580*/  STL.64 [R1+0x1c8], R18 ;  /* 0x0001c81201007387 */ /* 0x000fe20000100a00 */
[----:B----4-:R-:W4:Y:S01]  /*4a590*/  LDTM.x64 R68, tmem[UR11+0x80] ;  /* 0x0000800b004479ee */ /* 0x010f220008340000 */
[----:B-1----:R-:W-:-:S04]  /*4a5a0*/  LEA R16, P4, R4, R2, 0x2 ;  /* 0x0000000204107211 */ /* 0x002fc800078810ff */
[----:B------:R-:W-:Y:S01]  /*4a5b0*/  LEA.HI.X.SX32 R17, R4, R0, 0x2, P4 ;  /* 0x0000000004117211 */ /* 0x000fe200020f16ff */
[----:B------:R-:W-:Y:S01]  /*4a5c0*/  VIADD R4, R9, UR5 ;  /* 0x0000000509047c36 */ /* 0x000fe20008000000 */
[----:B------:R-:W-:-:S03]  /*4a5d0*/  LEA R12, P4, R11, R2, 0x2 ;  /* 0x000000020b0c7211 */ /* 0x000fc600078810ff */
[----:B------:R-:W-:Y:S01]  /*4a5e0*/  STL.64 [R1+0x1c0], R16 ;  /* 0x0001c01001007387 */ /* 0x000fe20000100a00 */
[----:B------:R-:W-:Y:S01]  /*4a5f0*/  LEA.HI.X.SX32 R13, R11, R0, 0x2, P4 ;  /* 0x000000000b0d7211 */ /* 0x000fe200020f16ff */
[----:B------:R-:W-:Y:S02]  /*4a600*/  VIADD R3, R4, UR5 ;  /* 0x0000000504037c36 */ /* 0x000fe40008000000 */
[----:B------:R1:W-:Y:S04]  /*4a610*/  STL.64 [R1+0x1b8], R14 ;  /* 0x0001b80e01007387 */ /* 0x0003e80000100a00 */
[----:B------:R2:W-:Y:S01]  /*4a620*/  STL.64 [R1+0x1b0], R12 ;  /* 0x0001b00c01007387 */ /* 0x0005e20000100a00 */
[-C--:B-1----:R-:W-:Y:S02]  /*4a630*/  LEA R14, P3, R8, R2.reuse, 0x2 ;  /* 0x00000002080e7211 */ /* 0x082fe400078610ff */
[----:B--2---:R-:W-:-:S02]  /*4a640*/  LEA R12, P4, R6, R2, 0x2 ;  /* 0x00000002060c7211 */ /* 0x004fc400078810ff */
[-C--:B------:R-:W-:Y:S01]  /*4a650*/  LEA.HI.X.SX32 R15, R8, R0.reuse, 0x2, P3 ;  /* 0x00000000080f7211 */ /* 0x080fe200018f16ff */
[----:B------:R-:W-:Y:S01]  /*4a660*/  VIADD R8, R3, UR5 ;  /* 0x0000000503087c36 */ /* 0x000fe20008000000 */
[----:B------:R-:W-:-:S03]  /*4a670*/  LEA.HI.X.SX32 R13, R6, R0, 0x2, P4 ;  /* 0x00000000060d7211 */ /* 0x000fc600020f16ff */
[----:B------:R1:W-:Y:S01]  /*4a680*/  STL.64 [R1+0x1a8], R14 ;  /* 0x0001a80e01007387 */ /* 0x0003e20000100a00 */
[----:B------:R-:W-:-:S03]  /*4a690*/  IADD3 R6, PT, PT, R8, UR5, RZ ;  /* 0x0000000508067c10 */ /* 0x000fc6000fffe0ff */
[----:B------:R2:W-:Y:S01]  /*4a6a0*/  STL.64 [R1+0x1a0], R12 ;  /* 0x0001a00c01007387 */ /* 0x0005e20000100a00 */
[CC--:B-1----:R-:W-:Y:S02]  /*4a6b0*/  LEA R14, P3, R10.reuse, R2.reuse, 0x2 ;  /* 0x000000020a0e7211 */ /* 0x0c2fe400078610ff */
[C---:B--2---:R-:W-:Y:S02]  /*4a6c0*/  LEA R12, P4, R5.reuse, R2, 0x2 ;  /* 0x00000002050c7211 */ /* 0x044fe400078810ff */
[-C--:B------:R-:W-:Y:S02]  /*4a6d0*/  LEA.HI.X.SX32 R15, R10, R0.reuse, 0x2, P3 ;  /* 0x000000000a0f7211 */ /* 0x080fe400018f16ff */
[----:B------:R-:W-:Y:S01]  /*4a6e0*/  LEA.HI.X.SX32 R13, R5, R0, 0x2, P4 ;  /* 0x00000000050d7211 */ /* 0x000fe200020f16ff */
[----:B------:R-:W-:Y:S02]  /*4a6f0*/  VIADD R5, R6, UR5 ;  /* 0x0000000506057c36 */ /* 0x000fe40008000000 */
[----:B------:R1:W-:Y:S04]  /*4a700*/  STL.64 [R1+0x198], R14 ;  /* 0x0001980e01007387 */ /* 0x0003e80000100a00 */
[----:B------:R2:W-:Y:S01]  /*4a710*/  STL.64 [R1+0x190], R12 ;  /* 0x0001900c01007387 */ /* 0x0005e20000100a00 */
[----:B-1----:R-:W-:-:S02]  /*4a720*/  LEA R14, P3, R7, R2, 0x2 ;  /* 0x00000002070e7211 */ /* 0x002fc400078610ff */
[----:B--2---:R-:W-:Y:S02]  /*4a730*/  LEA R12, P4, R9, R2, 0x2 ;  /* 0x00000002090c7211 */ /* 0x004fe400078810ff */
[----:B------:R-:W-:Y:S01]  /*4a740*/  LEA.HI.X.SX32 R15, R7, R0, 0x2, P3 ;  /* 0x00000000070f7211 */ /* 0x000fe200018f16ff */
[----:B------:R-:W-:Y:S01]  /*4a750*/  VIADD R7, R5, UR5 ;  /* 0x0000000505077c36 */ /* 0x000fe20008000000 */
[C---:B------:R-:W-:Y:S02]  /*4a760*/  LEA R10, P3, R4.reuse, R2, 0x2 ;  /* 0x00000002040a7211 */ /* 0x040fe400078610ff */
[----:B------:R-:W-:Y:S01]  /*4a770*/  LEA.HI.X.SX32 R13, R9, R0, 0x2, P4 ;  /* 0x00000000090d7211 */ /* 0x000fe200020f16ff */
[----:B------:R1:W-:Y:S01]  /*4a780*/  STL.64 [R1+0x188], R14 ;  /* 0x0001880e01007387 */ /* 0x0003e20000100a00 */
[----:B------:R-:W-:Y:S02]  /*4a790*/  LEA R16, P4, R3, R2, 0x2 ;  /* 0x0000000203107211 */ /* 0x000fe400078810ff */
[----:B------:R-:W-:-:S02]  /*4a7a0*/  LEA.HI.X.SX32 R11, R4, R0, 0x2, P3 ;  /* 0x00000000040b7211 */ /* 0x000fc400018f16ff */
[----:B------:R-:W-:Y:S01]  /*4a7b0*/  LEA.HI.X.SX32 R17, R3, R0, 0x2, P4 ;  /* 0x0000000003117211 */ /* 0x000fe200020f16ff */
[----:B-1----:R-:W2:Y:S04]  /*4a7c0*/  LDL.LU R14, [R1+0xf7c] ;  /* 0x000f7c00010e7983 */ /* 0x002ea80000300800 */
[----:B------:R1:W-:Y:S04]  /*4a7d0*/  STL.64 [R1+0x180], R12 ;  /* 0x0001800c01007387 */ /* 0x0003e80000100a00 */
[----:B------:R3:W-:Y:S01]  /*4a7e0*/  STL.64 [R1+0x178], R10 ;  /* 0x0001780a01007387 */ /* 0x0007e20000100a00 */
[----:B-1----:R-:W-:-:S03]  /*4a7f0*/  LEA R12, P3, R8, R2, 0x2 ;  /* 0x00000002080c7211 */ /* 0x002fc600078610ff */
[----:B---3--:R-:W3:Y:S01]  /*4a800*/  LDL.LU R11, [R1+0xf78] ;  /* 0x000f7800010b7983 */ /* 0x008ee20000300800 */
[----:B------:R-:W-:-:S03]  /*4a810*/  LEA.HI.X.SX32 R13, R8, R0, 0x2, P3 ;  /* 0x00000000080d7211 */ /* 0x000fc600018f16ff */
[----:B------:R-:W4:Y:S04]  /*4a820*/  LDL.LU R10, [R1+0xf74] ;  /* 0x000f7400010a7983 */ /* 0x000f280000300800 */
[----:B------:R-:W4:Y:S01]  /*4a830*/  LDL.LU R9, [R1+0xf70] ;  /* 0x000f700001097983 */ /* 0x000f220000300800 */
[----:B------:R-:W-:-:S03]  /*4a840*/  VIADD R4, R7, UR5 ;  /* 0x0000000507047c36 */ /* 0x000fc60008000000 */
[----:B------:R1:W-:Y:S01]  /*4a850*/  STL.64 [R1+0x170], R16 ;  /* 0x0001701001007387 */ /* 0x0003e20000100a00 */
[----:B------:R-:W-:-:S03]  /*4a860*/  VIADD R3, R4, UR5 ;  /* 0x0000000504037c36 */ /* 0x000fc60008000000 */
[----:B------:R5:W-:Y:S01]  /*4a870*/  STL.64 [R1+0x168], R12 ;  /* 0x0001680c01007387 */ /* 0x000be20000100a00 */
[CC--:B-1----:R-:W-:Y:S02]  /*4a880*/  LEA R16, P4, R6.reuse, R2.reuse, 0x2 ;  /* 0x0000000206107211 */ /* 0x0c2fe400078810ff */
[C---:B-----5:R-:W-:Y:S02]  /*4a890*/  LEA R12, P3, R5.reuse, R2, 0x2 ;  /* 0x00000002050c7211 */ /* 0x060fe400078610ff */
[-C--:B------:R-:W-:Y:S02]  /*4a8a0*/  LEA.HI.X.SX32 R17, R6, R0.reuse, 0x2, P4 ;  /* 0x0000000006117211 */ /* 0x080fe400020f16ff */
[----:B------:R-:W-:Y:S02]  /*4a8b0*/  LEA.HI.X.SX32 R13, R5, R0, 0x2, P3 ;  /* 0x00000000050d7211 */ /* 0x000fe400018f16ff */
[----:B------:R-:W-:Y:S01]  /*4a8c0*/  IADD3 R6, PT, PT, R3, UR5, RZ ;  /* 0x0000000503067c10 */ /* 0x000fe2000fffe0ff */
[----:B------:R1:W-:Y:S04]  /*4a8d0*/  STL.64 [R1+0x160], R16 ;  /* 0x0001601001007387 */ /* 0x0003e80000100a00 */
[----:B------:R5:W-:Y:S01]  /*4a8e0*/  STL.64 [R1+0x158], R12 ;  /* 0x0001580c01007387 */ /* 0x000be20000100a00 */
[----:B------:R-:W-:Y:S01]  /*4a8f0*/  VIADD R5, R6, UR5 ;  /* 0x0000000506057c36 */ /* 0x000fe20008000000 */
[----:B-1----:R-:W-:-:S02]  /*4a900*/  LEA R16, P4, R7, R2, 0x2 ;  /* 0x0000000207107211 */ /* 0x002fc400078810ff */
[C---:B-----5:R-:W-:Y:S02]  /*4a910*/  LEA R12, P3, R4.reuse, R2, 0x2 ;  /* 0x00000002040c7211 */ /* 0x060fe400078610ff */
[-C--:B------:R-:W-:Y:S02]  /*4a920*/  LEA.HI.X.SX32 R17, R7, R0.reuse, 0x2, P4 ;  /* 0x0000000007117211 */ /* 0x080fe400020f16ff */
[----:B------:R-:W-:Y:S01]  /*4a930*/  LEA.HI.X.SX32 R13, R4, R0, 0x2, P3 ;  /* 0x00000000040d7211 */ /* 0x000fe200018f16ff */
[----:B------:R-:W-:Y:S02]  /*4a940*/  VIADD R4, R5, UR5 ;  /* 0x0000000505047c36 */ /* 0x000fe40008000000 */
[----:B------:R1:W-:Y:S04]  /*4a950*/  STL.64 [R1+0x150], R16 ;  /* 0x0001501001007387 */ /* 0x0003e80000100a00 */
[----:B------:R5:W-:Y:S01]  /*4a960*/  STL.64 [R1+0x148], R12 ;  /* 0x0001480c01007387 */ /* 0x000be20000100a00 */
[----:B-1----:R-:W-:-:S02]  /*4a970*/  LEA R16, P4, R3, R2, 0x2 ;  /* 0x0000000203107211 */ /* 0x002fc400078810ff */
[----:B-----5:R-:W-:Y:S02]  /*4a980*/  LEA R12, P3, R6, R2, 0x2 ;  /* 0x00000002060c7211 */ /* 0x020fe400078610ff */
[-C--:B------:R-:W-:Y:S01]  /*4a990*/  LEA.HI.X.SX32 R17, R3, R0.reuse, 0x2, P4 ;  /* 0x0000000003117211 */ /* 0x080fe200020f16ff */
[----:B------:R-:W-:Y:S01]  /*4a9a0*/  VIADD R3, R4, UR5 ;  /* 0x0000000504037c36 */ /* 0x000fe20008000000 */
[----:B------:R-:W-:-:S03]  /*4a9b0*/  LEA.HI.X.SX32 R13, R6, R0, 0x2, P3 ;  /* 0x00000000060d7211 */ /* 0x000fc600018f16ff */
[----:B------:R1:W-:Y:S04]  /*4a9c0*/  STL.64 [R1+0x140], R16 ;  /* 0x0001401001007387 */ /* 0x0003e80000100a00 */
[----:B------:R5:W-:Y:S04]  /*4a9d0*/  STL.64 [R1+0x138], R12 ;  /* 0x0001380c01007387 */ /* 0x000be80000100a00 */
[----:B------:R-:W4:Y:S01]  /*4a9e0*/  LDL.LU R238, [R1+0xf84] ;  /* 0x000f840001ee7983 */ /* 0x000f220000300800 */
[-C--:B-1----:R-:W-:Y:S02]  /*4a9f0*/  LEA R16, P4, R5, R2.reuse, 0x2 ;  /* 0x0000000205107211 */ /* 0x082fe400078810ff */
[----:B-----5:R-:W-:-:S02]  /*4aa00*/  LEA R12, P3, R4, R2, 0x2 ;  /* 0x00000002040c7211 */ /* 0x020fc400078610ff */
[----:B------:R-:W-:Y:S02]  /*4aa10*/  LEA.HI.X.SX32 R17, R5, R0, 0x2, P4 ;  /* 0x0000000005117211 */ /* 0x000fe400020f16ff */
[C---:B------:R-:W-:Y:S02]  /*4aa20*/  LEA R6, P4, R3.reuse, R2, 0x2 ;  /* 0x0000000203067211 */ /* 0x040fe400078810ff */
[-C--:B------:R-:W-:Y:S02]  /*4aa30*/  LEA.HI.X.SX32 R13, R4, R0.reuse, 0x2, P3 ;  /* 0x00000000040d7211 */ /* 0x080fe400018f16ff */
[----:B------:R-:W-:Y:S01]  /*4aa40*/  LEA.HI.X.SX32 R7, R3, R0, 0x2, P4 ;  /* 0x0000000003077211 */ /* 0x000fe200020f16ff */
[----:B------:R-:W-:Y:S04]  /*4aa50*/  STL.64 [R1+0x130], R16 ;  /* 0x0001301001007387 */ /* 0x000fe80000100a00 */
[----:B------:R-:W-:Y:S04]  /*4aa60*/  STL.64 [R1+0x128], R12 ;  /* 0x0001280c01007387 */ /* 0x000fe80000100a00 */
[----:B------:R-:W-:Y:S04]  /*4aa70*/  STL.64 [R1+0x120], R6 ;  /* 0x0001200601007387 */ /* 0x000fe80000100a00 */
[----:B------:R-:W5:Y:S04]  /*4aa80*/  LDL.LU R234, [R1+0xfa0] ;  /* 0x000fa00001ea7983 */ /* 0x000f680000300800 */
[----:B------:R-:W5:Y:S04]  /*4aa90*/  LDL.LU R232, [R1+0xfa4] ;  /* 0x000fa40001e87983 */ /* 0x000f680000300800 */
[----:B------:R-:W5:Y:S04]  /*4aaa0*/  LDL.LU R228, [R1+0xfb4] ;  /* 0x000fb40001e47983 */ /* 0x000f680000300800 */
[----:B------:R1:W-:Y:S04]  /*4aab0*/  STL.64 [R1+0x13d8], R170 ;  /* 0x0013d8aa01007387 */ /* 0x0003e80000100a00 */
[----:B------:R1:W-:Y:S04]  /*4aac0*/  STL.64 [R1+0x13d0], R172 ;  /* 0x0013d0ac01007387 */ /* 0x0003e80000100a00 */
[----:B------:R-:W-:Y:S04]  /*4aad0*/  STL.64 [R1+0x13c8], R174 ;  /* 0x0013c8ae01007387 */ /* 0x000fe80000100a00 */
[----:B------:R-:W-:Y:S04]  /*4aae0*/  STL.64 [R1+0x13c0], R176 ;  /* 0x0013c0b001007387 */ /* 0x000fe80000100a00 */
[----:B------:R-:W-:Y:S04]  /*4aaf0*/  STL [R1+0x13b8], R182 ;  /* 0x0013b8b601007387 */ /* 0x000fe80000100800 */
[----:B------:R-:W-:Y:S04]  /*4ab00*/  STL.64 [R1+0x13b0], R178 ;  /* 0x0013b0b201007387 */ /* 0x000fe80000100a00 */
[----:B------:R1:W-:Y:S04]  /*4ab10*/  STL.64 [R1+0x13a8], R180 ;  /* 0x0013a8b401007387 */ /* 0x0003e80000100a00 */
[----:B------:R-:W-:Y:S04]  /*4ab20*/  STL [R1+0x13a0], R183 ;  /* 0x0013a0b701007387 */ /* 0x000fe80000100800 */
[----:B------:R1:W-:Y:S04]  /*4ab30*/  STL.64 [R1+0x1398], R184 ;  /* 0x001398b801007387 */ /* 0x0003e80000100a00 */
[----:B------:R-:W-:Y:S04]  /*4ab40*/  STL [R1+0x1390], R188 ;  /* 0x001390bc01007387 */ /* 0x000fe80000100800 */
[----:B------:R1:W-:Y:S04]  /*4ab50*/  STL.64 [R1+0x1388], R186 ;  /* 0x001388ba01007387 */ /* 0x0003e80000100a00 */
[----:B------:R-:W-:Y:S04]  /*4ab60*/  STL [R1+0x1380], R189 ;  /* 0x001380bd01007387 */ /* 0x000fe80000100800 */
[----:B------:R-:W-:Y:S04]  /*4ab70*/  STL.64 [R1+0x1378], R190 ;  /* 0x001378be01007387 */ /* 0x000fe80000100a00 */
[----:B------:R-:W-:Y:S04]  /*4ab80*/  STL.64 [R1+0x1370], R192 ;  /* 0x001370c001007387 */ /* 0x000fe80000100a00 */
[----:B------:R-:W-:Y:S04]  /*4ab90*/  STL [R1+0x136c], R194 ;  /* 0x00136cc201007387 */ /* 0x000fe80000100800 */
[----:B------:R-:W-:Y:S04]  /*4aba0*/  STL [R1+0x1368], R195 ;  /* 0x001368c301007387 */ /* 0x000fe80000100800 */
[----:B-1----:R-:W5:Y:S04]  /*4abb0*/  LDL.LU R171, [R1+0xfb8] ;  /* 0x000fb80001ab7983 */ /* 0x002f680000300800 */
[----:B------:R-:W5:Y:S04]  /*4abc0*/  LDL.LU R170, [R1+0xfcc] ;  /* 0x000fcc0001aa7983 */ /* 0x000f680000300800 */
[----:B------:R-:W5:Y:S01]  /*4abd0*/  LDL.LU R172, [R1+0xfe0] ;  /* 0x000fe00001ac7983 */ /* 0x000f620000300800 */
[----:B--2---:R-:W-:-:S02]  /*4abe0*/  ISETP.LT.AND P5, PT, R14, UR8, !P1 ;  /* 0x000000080e007c0c */ /* 0x004fc4000cfa1270 */
[----:B---3--:R-:W-:Y:S02]  /*4abf0*/  ISETP.LT.AND P3, PT, R11, UR16, !P1 ;  /* 0x000000100b007c0c */ /* 0x008fe4000cf61270 */
[----:B----4-:R-:W-:Y:S02]  /*4ac00*/  ISETP.LT.AND P4, PT, R10, UR17, !P1 ;  /* 0x000000110a007c0c */ /* 0x010fe4000cf81270 */
[----:B------:R-:W-:Y:S01]  /*4ac10*/  ISETP.LT.AND P0, PT, R9, UR18, !P1 ;  /* 0x0000001209007c0c */ /* 0x000fe2000cf01270 */
[----:B------:R-:W-:Y:S01]  /*4ac20*/  IMAD.MOV.U32 R181, RZ, RZ, R222 ;  /* 0x000000ffffb57224 */ /* 0x000fe200078e00de */
[----:B------:R-:W1:Y:S01]  /*4ac30*/  LDTM.x64 R4, tmem[UR11+0xc0] ;  /* 0x0000c00b000479ee */ /* 0x000e620008340000 */
[----:B------:R-:W-:Y:S01]  /*4ac40*/  NOP ;  /* 0x0000000000007918 */ /* 0x000fe20000000000 */
[----:B------:R-:W-:Y:S01]  /*4ac50*/  @P2 STG.E desc[UR22][R210.64], R239 ;  /* 0x000000efd2002986 */ /* 0x000fe2000c101916 */
[----:B------:R-:W-:Y:S01]  /*4ac60*/  IMAD.MOV.U32 R182, RZ, RZ, R217 ;  /* 0x000000ffffb67224 */ /* 0x000fe200078e00d9 */
[----:B------:R-:W-:Y:S01]  /*4ac70*/  MOV R175, R216 ;  /* 0x000000d800af7202 */ /* 0x000fe20000000f00 */
[----:B------:R-:W-:Y:S01]  /*4ac80*/  IMAD.MOV.U32 R177, RZ, RZ, R219 ;  /* 0x000000ffffb17224 */ /* 0x000fe200078e00db */
[----:B------:R-:W-:Y:S01]  /*4ac90*/  @P5 STG.E desc[UR22][R208.64], R235 ;  /* 0x000000ebd0005986 */ /* 0x000fe2000c101916 */
[----:B------:R-:W-:Y:S01]  /*4aca0*/  IMAD.MOV.U32 R178, RZ, RZ, R224 ;  /* 0x000000ffffb27224 */ /* 0x000fe200078e00e0 */
[----:B------:R-:W2:Y:S02]  /*4acb0*/  LDCU UR8, c[0x0][0x39c] ;  /* 0x00007380ff0877ac */ /* 0x000ea40008000800 */
[----:B------:R-:W-:Y:S04]  /*4acc0*/  @P3 STG.E desc[UR22][R206.64], R233 ;  /* 0x000000e9ce003986 */ /* 0x000fe8000c101916 */
[----:B------:R-:W-:Y:S04]  /*4acd0*/  @P4 STG.E desc[UR22][R204.64], R229 ;  /* 0x000000e5cc004986 */ /* 0x000fe8000c101916 */
[----:B------:R-:W-:Y:S01]  /*4ace0*/  @P0 STG.E desc[UR22][R202.64], R227 ;  /* 0x000000e3ca000986 */ /* 0x000fe2000c101916 */
[----:B-----5:R-:W-:Y:S01]  /*4acf0*/  ISETP.LT.AND P5, PT, R234, UR4, !P1 ;  /* 0x00000004ea007c0c */ /* 0x020fe2000cfa1270 */
[----:B------:R-:W3:Y:S02]  /*4ad00*/  LDCU UR4, c[0x0][0x39c] ;  /* 0x00007380ff0477ac */ /* 0x000ee40008000800 */
[----:B---3--:R-:W-:Y:S01]  /*4ad10*/  ISETP.LT.AND P3, PT, R232, UR4, !P1 ;  /* 0x00000004e8007c0c */ /* 0x008fe2000cf61270 */
[----:B------:R-:W3:Y:S02]  /*4ad20*/  LDCU UR4, c[0x0][0x39c] ;  /* 0x00007380ff0477ac */ /* 0x000ee40008000800 */
[----:B---3--:R-:W-:Y:S01]  /*4ad30*/  ISETP.LT.AND P4, PT, R228, UR4, !P1 ;  /* 0x00000004e4007c0c */ /* 0x008fe2000cf81270 */
[----:B------:R-:W3:Y:S01]  /*4ad40*/  LDCU UR4, c[0x0][0x39c] ;  /* 0x00007380ff0477ac */ /* 0x000ee20008000800 */
[----:B------:R-:W-:-:S13]  /*4ad50*/  ISETP.LT.AND P2, PT, R238, UR19, !P1 ;  /* 0x00000013ee007c0c */ /* 0x000fda000cf41270 */
[----:B------:R-:W-:Y:S01]  /*4ad60*/  @P2 STG.E desc[UR22][R200.64], R226 ;  /* 0x000000e2c8002986 */ /* 0x000fe2000c101916 */
[----:B---3--:R-:W-:Y:S01]  /*4ad70*/  ISETP.LT.AND P0, PT, R171, UR4, !P1 ;  /* 0x00000004ab007c0c */ /* 0x008fe2000cf01270 */
[----:B------:R-:W3:Y:S02]  /*4ad80*/  LDCU UR4, c[0x0][0x39c] ;  /* 0x00007380ff0477ac */ /* 0x000ee40008000800 */
[----:B------:R-:W4:Y:S01]  /*4ad90*/  LDL.LU R171, [R1+0xfe4] ;  /* 0x000fe40001ab7983 */ /* 0x000f220000300800 */
[----:B---3--:R-:W-:Y:S01]  /*4ada0*/  ISETP.LT.AND P2, PT, R170, UR4, !P1 ;  /* 0x00000004aa007c0c */ /* 0x008fe2000cf41270 */
[----:B------:R-:W3:Y:S02]  /*4adb0*/  LDCU UR4, c[0x0][0x39c] ;  /* 0x00007380ff0477ac */ /* 0x000ee40008000800 */
[----:B------:R-:W5:Y:S04]  /*4adc0*/  LDL.LU R170, [R1+0xffc] ;  /* 0x000ffc0001aa7983 */ /* 0x000f680000300800 */
[----:B------:R-:W-:Y:S01]  /*4add0*/  @P5 STG.E desc[UR22][R198.64], R223 ;  /* 0x000000dfc6005986 */ /* 0x000fe2000c101916 */
[----:B---3--:R-:W-:Y:S01]  /*4ade0*/  ISETP.LT.AND P5, PT, R172, UR4, !P1 ;  /* 0x00000004ac007c0c */ /* 0x008fe2000cfa1270 */
[----:B------:R-:W4:Y:S02]  /*4adf0*/  LDCU UR4, c[0x0][0x39c] ;  /* 0x00007380ff0477ac */ /* 0x000f240008000800 */
[----:B------:R-:W3:Y:S04]  /*4ae00*/  LDL.LU R172, [R1+0x1000] ;  /* 0x0010000001ac7983 */ /* 0x000ee80000300800 */
[----:B------:R-:W-:Y:S04]  /*4ae10*/  @P3 STG.E desc[UR22][R196.64], R220 ;  /* 0x000000dcc4003986 */ /* 0x000fe8000c101916 */
[----:B------:R-:W2:Y:S04]  /*4ae20*/  LDL.LU R174, [R1+0x1004] ;  /* 0x0010040001ae7983 */ /* 0x000ea80000300800 */
[----:B------:R-:W-:Y:S04]  /*4ae30*/  @P4 STG.E desc[UR22][R212.64], R215 ;  /* 0x000000d7d4004986 */ /* 0x000fe8000c101916 */
[----:B------:R-:W-:Y:S01]  /*4ae40*/  @P0 STG.E desc[UR22][R230.64], R181 ;  /* 0x000000b5e6000986 */ /* 0x000fe2000c101916 */
[----:B----4-:R-:W-:Y:S01]  /*4ae50*/  ISETP.LT.AND P3, PT, R171, UR4, !P1 ;  /* 0x00000004ab007c0c */ /* 0x010fe2000cf61270 */
[----:B------:R-:W5:Y:S02]  /*4ae60*/  LDCU UR4, c[0x0][0x39c] ;  /* 0x00007380ff0477ac */ /* 0x000f640008000800 */
[----:B-----5:R-:W-:Y:S01]  /*4ae70*/  ISETP.LT.AND P4, PT, R170, UR4, !P1 ;  /* 0x00000004aa007c0c */ /* 0x020fe2000cf81270 */
[----:B------:R-:W3:Y:S01]  /*4ae80*/  LDCU UR4, c[0x0][0x39c] ;  /* 0x00007380ff0477ac */ /* 0x000ee20008000800 */
[----:B------:R-:W4:Y:S01]  /*4ae90*/  LDL.LU R170, [R1+0x101c] ;  /* 0x00101c0001aa7983 */ /* 0x000f220000300800 */
[----:B---3--:R-:W-:Y:S01]  /*4aea0*/  ISETP.LT.AND P0, PT, R172, UR4, !P1 ;  /* 0x00000004ac007c0c */ /* 0x008fe2000cf01270 */
[----:B------:R-:W2:Y:S02]  /*4aeb0*/  LDCU UR4, c[0x0][0x39c] ;  /* 0x00007380ff0477ac */ /* 0x000ea40008000800 */
[----:B------:R-:W3:Y:S04]  /*4aec0*/  LDL.LU R172, [R1+0x1020] ;  /* 0x0010200001ac7983 */ /* 0x000ee80000300800 */
[----:B------:R5:W-:Y:S01]  /*4aed0*/  @P2 STG.E desc[UR22][R236.64], R182 ;  /* 0x000000b6ec002986 */ /* 0x000be2000c101916 */
[----:B--2---:R-:W-:Y:S01]  /*4aee0*/  ISETP.LT.AND P2, PT, R174, UR4, !P1 ;  /* 0x00000004ae007c0c */ /* 0x004fe2000cf41270 */
[----:B------:R-:W4:Y:S01]  /*4aef0*/  LDCU UR4, c[0x0][0x39c] ;  /* 0x00007380ff0477ac */ /* 0x000f220008000800 */
[----:B------:R-:W-:-:S02]  /*4af00*/  IMAD.MOV.U32 R171, RZ, RZ, R214 ;  /* 0x000000ffffab7224 */ /* 0x000fc400078e00d6 */
[----:B------:R-:W-:Y:S01]  /*4af10*/  IMAD.MOV.U32 R185, RZ, RZ, R177 ;  /* 0x000000ffffb97224 */ /* 0x000fe200078e00b1 */
[----:B------:R-:W-:Y:S02]  /*4af20*/  MOV R177, R175 ;  /* 0x000000af00b17202 */ /* 0x000fe40000000f00 */
[----:B------:R-:W2:Y:S04]  /*4af30*/  LDL.LU R175, [R1+0x1024] ;  /* 0x0010240001af7983 */ /* 0x000ea80000300800 */
[----:B------:R1:W-:Y:S04]  /*4af40*/  @P5 STG.E desc[UR22][R242.64], R171 ;  /* 0x000000abf2005986 */ /* 0x0003e8000c101916 */
[----:B------:R-:W2:Y:S04]  /*4af50*/  LDL.LU.64 R186, [R1+0x1d0] ;  /* 0x0001d00001ba7983 */ /* 0x000ea80000300a00 */
[----:B------:R-:W2:Y:S01]  /*4af60*/  LDL.LU R188, [R1+0x38] ;  /* 0x0000380001bc7983 */ /* 0x000ea20000300800 */
[----:B------:R-:W-:-:S02]  /*4af70*/  IMAD.MOV.U32 R179, RZ, RZ, R225 ;  /* 0x000000ffffb37224 */ /* 0x000fc400078e00e1 */
[----:B------:R-:W-:-:S05]  /*4af80*/  IMAD.MOV.U32 R173, RZ, RZ, R221 ;  /* 0x000000ffffad7224 */ /* 0x000fca00078e00dd */
[----:B------:R1:W-:Y:S01]  /*4af90*/  @P3 STG.E desc[UR22][R178.64], R173 ;  /* 0x000000adb2003986 */ /* 0x0003e2000c101916 */
[----:B----4-:R-:W-:Y:S01]  /*4afa0*/  ISETP.LT.AND P5, PT, R170, UR4, !P1 ;  /* 0x00000004aa007c0c */ /* 0x010fe2000cfa1270 */
[----:B------:R-:W3:Y:S02]  /*4afb0*/  LDCU UR4, c[0x0][0x39c] ;  /* 0x00007380ff0477ac */ /* 0x000ee40008000800 */
[----:B------:R-:W4:Y:S04]  /*4afc0*/  LDL.LU R170, [R1+0x1148] ;  /* 0x0011480001aa7983 */ /* 0x000f280000300800 */
[----:B-----5:R-:W5:Y:S04]  /*4afd0*/  LDL.LU.64 R182, [R1+0x1c8] ;  /* 0x0001c80001b67983 */ /* 0x020f680000300a00 */
[----:B-1----:R-:W5:Y:S01]  /*4afe0*/  LDL.LU R171, [R1+0x3c] ;  /* 0x00003c0001ab7983 */ /* 0x002f620000300800 */
[----:B---3--:R-:W-:Y:S01]  /*4aff0*/  ISETP.LT.AND P3, PT, R172, UR4, !P1 ;  /* 0x00000004ac007c0c */ /* 0x008fe2000cf61270 */
[----:B------:R-:W-:-:S02]  /*4b000*/  IMAD.MOV.U32 R176, RZ, RZ, R218 ;  /* 0x000000ffffb07224 */ /* 0x000fc400078e00da */
[----:B------:R-:W3:Y:S01]  /*4b010*/  LDL.LU R172, [R1+0x1140] ;  /* 0x0011400001ac7983 */ /* 0x000ee20000300800 */
[----:B------:R-:W2:Y:S03]  /*4b020*/  LDCU UR4, c[0x0][0x39c] ;  /* 0x00007380ff0477ac */ /* 0x000ea60008000800 */
[----:B------:R-:W3:Y:S04]  /*4b030*/  LDL.LU.64 R180, [R1+0x1c0] ;  /* 0x0001c00001b47983 */ /* 0x000ee80000300a00 */
[----:B------:R-:W3:Y:S04]  /*4b040*/  LDL.LU R173, [R1+0x40] ;  /* 0x0000400001ad7983 */ /* 0x000ee80000300800 */
[----:B------:R-:W3:Y:S04]  /*4b050*/  LDL.LU.64 R178, [R1+0x1b8] ;  /* 0x0001b80001b27983 */ /* 0x000ee80000300a00 */
[----:B------:R-:W3:Y:S01]  /*4b060*/  LDL.LU R174, [R1+0x44] ;  /* 0x0000440001ae7983 */ /* 0x000ee20000300800 */
[----:B------:R-:W-:-:S05]  /*4b070*/  IMAD.MOV.U32 R184, RZ, RZ, R176 ;  /* 0x000000ffffb87224 */ /* 0x000fca00078e00b0 */
[----:B------:R1:W-:Y:S04]  /*4b080*/  @P4 STG.E desc[UR22][R184.64], R177 ;  /* 0x000000b1b8004986 */ /* 0x0003e8000c101916 */
[----:B-1----:R-:W3:Y:S01]  /*4b090*/  LDL.LU R177, [R1+0x113c] ;  /* 0x00113c0001b17983 */ /* 0x002ee20000300800 */
[----:B--2---:R-:W-:Y:S01]  /*4b0a0*/  ISETP.LT.AND P4, PT, R175, UR4, !P1 ;  /* 0x00000004af007c0c */ /* 0x004fe2000cf81270 */
[----:B------:R-:W4:Y:S02]  /*4b0b0*/  LDCU UR4, c[0x0][0x39c] ;  /* 0x00007380ff0477ac */ /* 0x000f240008000800 */
[----:B------:R-:W2:Y:S04]  /*4b0c0*/  LDL.LU.64 R194, [R1+0x1b0] ;  /* 0x0001b00001c27983 */ /* 0x000ea80000300a00 */
[----:B------:R-:W2:Y:S04]  /*4b0d0*/  LDL.LU R176, [R1+0x48] ;  /* 0x0000480001b07983 */ /* 0x000ea80000300800 */
[----:B------:R-:W2:Y:S04]  /*4b0e0*/  LDL.LU.64 R184, [R1+0x1a8] ;  /* 0x0001a80001b87983 */ /* 0x000ea80000300a00 */
[----:B------:R-:W-:Y:S04]  /*4b0f0*/  @P0 STG.E desc[UR22][R186.64], R188 ;  /* 0x000000bcba000986 */ /* 0x000fe8000c101916 */
[----:B------:R-:W2:Y:S04]  /*4b100*/  LDL.LU R175, [R1+0x4c] ;  /* 0x00004c0001af7983 */ /* 0x000ea80000300800 */
[----:B-----5:R1:W-:Y:S04]  /*4b110*/  @P2 STG.E desc[UR22][R182.64], R171 ;  /* 0x000000abb6002986 */ /* 0x0203e8000c101916 */
[----:B-1----:R-:W5:Y:S01]  /*4b120*/  LDL.LU R171, [R1+0x1138] ;  /* 0x0011380001ab7983 */ /* 0x002f620000300800 */
[----:B----4-:R-:W-:Y:S01]  /*4b130*/  ISETP.LT.AND P0, PT, R170, UR4, !P1 ;  /* 0x00000004aa007c0c */ /* 0x010fe2000cf01270 */
[----:B------:R-:W1:Y:S02]  /*4b140*/  LDCU UR4, c[0x0][0x39c] ;  /* 0x00007380ff0477ac */ /* 0x000e640008000800 */
[----:B------:R-:W4:Y:S04]  /*4b150*/  LDL.LU.64 R188, [R1+0x1a0] ;  /* 0x0001a00001bc7983 */ /* 0x000f280000300a00 */
[----:B------:R-:W4:Y:S04]  /*4b160*/  LDL.LU R170, [R1+0x50] ;  /* 0x0000500001aa7983 */ /* 0x000f280000300800 */
[----:B---3--:R3:W-:Y:S04]  /*4b170*/  @P5 STG.E desc[UR22][R180.64], R173 ;  /* 0x000000adb4005986 */ /* 0x0087e8000c101916 */
[----:B---3--:R-:W3:Y:S01]  /*4b180*/  LDL.LU R173, [R1+0x1134] ;  /* 0x0011340001ad7983 */ /* 0x008ee20000300800 */
[----:B-1----:R-:W-:Y:S01]  /*4b190*/  ISETP.LT.AND P2, PT, R172, UR4, !P1 ;  /* 0x00000004ac007c0c */ /* 0x002fe2000cf41270 */
[----:B------:R-:W1:Y:S02]  /*4b1a0*/  LDCU UR4, c[0x0][0x39c] ;  /* 0x00007380ff0477ac */ /* 0x000e640008000800 */
[----:B------:R-:W4:Y:S04]  /*4b1b0*/  LDL.LU.64 R186, [R1+0x198] ;  /* 0x0001980001ba7983 */ /* 0x000f280000300a00 */
[----:B------:R-:W4:Y:S04]  /*4b1c0*/  LDL.LU R172, [R1+0x54] ;  /* 0x0000540001ac7983 */ /* 0x000f280000300800 */
[----:B------:R1:W-:Y:S04]  /*4b1d0*/  @P3 STG.E desc[UR22][R178.64], R174 ;  /* 0x000000aeb2003986 */ /* 0x0003e8000c101916 */
[----:B-1----:R-:W4:Y:S01]  /*4b1e0*/  LDL.LU R174, [R1+0x1130] ;  /* 0x0011300001ae7983 */ /* 0x002f220000300800 */
[----:B------:R-:W-:Y:S01]  /*4b1f0*/  ISETP.LT.AND P5, PT, R177, UR4, !P1 ;  /* 0x00000004b1007c0c */ /* 0x000fe2000cfa1270 */
[----:B------:R-:W5:Y:S02]  /*4b200*/  LDCU UR4, c[0x0][0x39c] ;  /* 0x00007380ff0477ac */ /* 0x000f640008000800 */
[----:B------:R-:W4:Y:S04]  /*4b210*/  LDL.LU.64 R236, [R1+0x190] ;  /* 0x0001900001ec7983 */ /* 0x000f280000300a00 */
[----:B------:R-:W4:Y:S04]  /*4b220*/  LDL.LU R180, [R1+0x58] ;  /* 0x0000580001b47983 */ /* 0x000f280000300800 */
[----:B------:R-:W4:Y:S04]  /*4b230*/  LDL.LU.64 R230, [R1+0x188] ;  /* 0x0001880001e67983 */ /* 0x000f280000300a00 */
[----:B------:R-:W4:Y:S04]  /*4b240*/  LDL.LU R177, [R1+0x5c] ;  /* 0x00005c0001b17983 */ /* 0x000f280000300800 */
[----:B------:R-:W4:Y:S04]  /*4b250*/  LDL.LU R182, [R1+0x111c] ;  /* 0x00111c0001b67983 */ /* 0x000f280000300800 */
[----:B------:R-:W4:Y:S04]  /*4b260*/  LDL.LU.64 R178, [R1+0x180] ;  /* 0x0001800001b27983 */ /* 0x000f280000300a00 */
[----:B--2---:R1:W-:Y:S01]  /*4b270*/  @P4 STG.E desc[UR22][R194.64], R176 ;  /* 0x000000b0c2004986 */ /* 0x0043e2000c101916 */
[----:B-----5:R-:W-:Y:S01]  /*4b280*/  ISETP.LT.AND P3, PT, R171, UR4, !P1 ;  /* 0x00000004ab007c0c */ /* 0x020fe2000cf61270 */
[----:B------:R-:W3:Y:S02]  /*4b290*/  LDCU UR4, c[0x0][0x39c] ;  /* 0x00007380ff0477ac */ /* 0x000ee40008000800 */
[----:B------:R-:W2:Y:S04]  /*4b2a0*/  LDL.LU R171, [R1+0x60] ;  /* 0x0000600001ab7983 */ /* 0x000ea80000300800 */
[----:B------:R-:W5:Y:S04]  /*4b2b0*/  LDL.LU R181, [R1+0x1118] ;  /* 0x0011180001b57983 */ /* 0x000f680000300800 */
[----:B-1----:R-:W2:Y:S01]  /*4b2c0*/  LDL.LU.64 R194, [R1+0x178] ;  /* 0x0001780001c27983 */ /* 0x002ea20000300a00 */
[----:B---3--:R-:W-:Y:S01]  /*4b2d0*/  ISETP.LT.AND P4, PT, R173, UR4, !P1 ;  /* 0x00000004ad007c0c */ /* 0x008fe2000cf81270 */
[----:B------:R-:W4:Y:S02]  /*4b2e0*/  LDCU UR4, c[0x0][0x39c] ;  /* 0x00007380ff0477ac */ /* 0x000f240008000800 */
[----:B------:R-:W3:Y:S04]  /*4b2f0*/  LDL.LU R173, [R1+0x64] ;  /* 0x0000640001ad7983 */ /* 0x000ee80000300800 */
[----:B------:R-:W2:Y:S04]  /*4b300*/  LDL.LU R176, [R1+0x1114] ;  /* 0x0011140001b07983 */ /* 0x000ea80000300800 */
[----:B------:R1:W-:Y:S04]  /*4b310*/  @P0 STG.E desc[UR22][R184.64], R175 ;  /* 0x000000afb8000986 */ /* 0x0003e8000c101916 */
[----:B-1----:R-:W3:Y:S01]  /*4b320*/  LDL.LU.64 R184, [R1+0x170] ;  /* 0x0001700001b87983 */ /* 0x002ee20000300a00 */
[----:B----4-:R-:W-:Y:S01]  /*4b330*/  ISETP.LT.AND P0, PT, R174, UR4, !P1 ;  /* 0x00000004ae007c0c */ /* 0x010fe2000cf01270 */
[----:B------:R-:W1:Y:S02]  /*4b340*/  LDCU UR4, c[0x0][0x39c] ;  /* 0x00007380ff0477ac */ /* 0x000e640008000800 */
[----:B------:R-:W4:Y:S04]  /*4b350*/  LDL.LU R175, [R1+0x68] ;  /* 0x0000680001af7983 */ /* 0x000f280000300800 */
[----:B------:R-:W3:Y:S04]  /*4b360*/  LDL.LU R174, [R1+0x1110] ;  /* 0x0011100001ae7983 */ /* 0x000ee80000300800 */
[----:B------:R1:W-:Y:S02]  /*4b370*/  @P2 STG.E desc[UR22][R188.64], R170 ;  /* 0x000000aabc002986 */ /* 0x0003e4000c101916 */
[----:B-1----:R-:W-:Y:S01]  /*4b380*/  ISETP.LT.AND P2, PT, R182, UR4, !P1 ;  /* 0x00000004b6007c0c */ /* 0x002fe2000cf41270 */
[----:B------:R-:W5:Y:S01]  /*4b390*/  LDCU UR4, c[0x0][0x39c] ;  /* 0x00007380ff0477ac */ /* 0x000f620008000800 */
[----:B------:R-:W4:Y:S04]  /*4b3a0*/  LDL.LU R170, [R1+0x110c] ;  /* 0x00110c0001aa7983 */ /* 0x000f280000300800 */
[----:B------:R-:W4:Y:S04]  /*4b3b0*/  LDL.LU.64 R188, [R1+0x168] ;  /* 0x0001680001bc7983 */ /* 0x000f280000300a00 */
[----:B------:R1:W-:Y:S04]  /*4b3c0*/  @P5 STG.E desc[UR22][R186.64], R172 ;  /* 0x000000acba005986 */ /* 0x0003e8000c101916 */
[----:B------:R-:W4:Y:S04]  /*4b3d0*/  LDL.LU R182, [R1+0x6c] ;  /* 0x00006c0001b67983 */ /* 0x000f280000300800 */
[----:B-1----:R-:W4:Y:S04]  /*4b3e0*/  LDL.LU R172, [R1+0x1108] ;  /* 0x0011080001ac7983 */ /* 0x002f280000300800 */
[----:B------:R-:W4:Y:S04]  /*4b3f0*/  LDL.LU.64 R186, [R1+0x160] ;  /* 0x0001600001ba7983 */ /* 0x000f280000300a00 */
[----:B------:R-:W-:Y:S04]  /*4b400*/  @P3 STG.E desc[UR22][R236.64], R180 ;  /* 0x000000b4ec003986 */ /* 0x000fe8000c101916 */
[----:B------:R-:W-:Y:S01]  /*4b410*/  @P4 STG.E desc[UR22][R230.64], R177 ;  /* 0x000000b1e6004986 */ /* 0x000fe2000c101916 */
[----:B-----5:R-:W-:Y:S01]  /*4b420*/  ISETP.LT.AND P5, PT, R181, UR4, !P1 ;  /* 0x00000004b5007c0c */ /* 0x020fe2000cfa1270 */
[----:B------:R-:W2:Y:S02]  /*4b430*/  LDCU UR4, c[0x0][0x39c] ;  /* 0x00007380ff0477ac */ /* 0x000ea40008000800 */
[----:B------:R-:W5:Y:S01]  /*4b440*/  LDL.LU R181, [R1+0x70] ;  /* 0x0000700001b57983 */ /* 0x000f620000300800 */
[----:B--2---:R-:W-:-:S03]  /*4b450*/  ISETP.LT.AND P3, PT, R176, UR4, !P1 ;  /* 0x00000004b0007c0c */ /* 0x004fc6000cf61270 */
[----:B------:R1:W-:Y:S01]  /*4b460*/  @P0 STG.E desc[UR22][R178.64], R171 ;  /* 0x000000abb2000986 */ /* 0x0003e2000c101916 */
[----:B------:R-:W3:Y:S03]  /*4b470*/  LDCU UR4, c[0x0][0x39c] ;  /* 0x00007380ff0477ac */ /* 0x000ee60008000800 */
[----:B------:R-:W2:Y:S04]  /*4b480*/  LDL.LU R176, [R1+0x1104] ;  /* 0x0011040001b07983 */ /* 0x000ea80000300800 */
[----:B-1----:R-:W5:Y:S01]  /*4b490*/  LDL.LU R178, [R1+0x1100] ;  /* 0x0011000001b27983 */ /* 0x002f620000300800 */
[----:B---3--:R-:W-:Y:S01]  /*4b4a0*/  ISETP.LT.AND P4, PT, R174, UR4, !P1 ;  /* 0x00000004ae007c0c */ /* 0x008fe2000cf81270 */
[----:B------:R-:W4:Y:S02]  /*4b4b0*/  LDCU UR4, c[0x0][0x39c] ;  /* 0x00007380ff0477ac */ /* 0x000f240008000800 */
[----:B----4-:R-:W-:Y:S01]  /*4b4c0*/  ISETP.LT.AND P0, PT, R170, UR4, !P1 ;  /* 0x00000004aa007c0c */ /* 0x010fe2000cf01270 */
[----:B------:R-:W1:Y:S01]  /*4b4d0*/  LDCU UR4, c[0x0][0x39c] ;  /* 0x00007380ff0477ac */ /* 0x000e620008000800 */
[----:B------:R-:W3:Y:S04]  /*4b4e0*/  LDL.LU.64 R170, [R1+0x158] ;  /* 0x0001580001aa7983 */ /* 0x000ee80000300a00 */
[----:B------:R4:W-:Y:S04]  /*4b4f0*/  @P2 STG.E desc[UR22][R194.64], R173 ;  /* 0x000000adc2002986 */ /* 0x0009e8000c101916 */
[----:B------:R-:W3:Y:S04]  /*4b500*/  LDL.LU R237, [R1+0x74] ;  /* 0x0000740001ed7983 */ /* 0x000ee80000300800 */
[----:B------:R4:W-:Y:S01]  /*4b510*/  @P5 STG.E desc[UR22][R184.64], R175 ;  /* 0x000000afb8005986 */ /* 0x0009e2000c101916 */
[----:B-1----:R-:W-:Y:S01]  /*4b520*/  ISETP.LT.AND P2, PT, R172, UR4, !P1 ;  /* 0x00000004ac007c0c */ /* 0x002fe2000cf41270 */
[----:B------:R-:W2:Y:S02]  /*4b530*/  LDCU UR4, c[0x0][0x39c] ;  /* 0x00007380ff0477ac */ /* 0x000ea40008000800 */
[----:B----4-:R-:W4:Y:S04]  /*4b540*/  LDL.LU.64 R172, [R1+0x150] ;  /* 0x0001500001ac7983 */ /* 0x010f280000300a00 */
[----:B------:R-:W4:Y:S04]  /*4b550*/  LDL.LU R230, [R1+0x78] ;  /* 0x0000780001e67983 */ /* 0x000f280000300800 */
[----:B------:R-:W3:Y:S04]  /*4b560*/  LDL.LU R184, [R1+0x10fc] ;  /* 0x0010fc0001b87983 */ /* 0x000ee80000300800 */
[----:B------:R-:W3:Y:S04]  /*4b570*/  LDL.LU.64 R174, [R1+0x148] ;  /* 0x0001480001ae7983 */ /* 0x000ee80000300a00 */
[----:B------:R-:W3:Y:S04]  /*4b580*/  LDL.LU R195, [R1+0x7c] ;  /* 0x00007c0001c37983 */ /* 0x000ee80000300800 */
[----:B------:R1:W-:Y:S01]  /*4b590*/  @P3 STG.E desc[UR22][R188.64], R182 ;  /* 0x000000b6bc003986 */ /* 0x0003e2000c101916 */
[----:B------:R-:W-:-:S05]  /*4b5a0*/  VIADD R3, R3, UR5 ;  /* 0x0000000503037c36 */ /* 0x000fca0008000000 */
[----:B------:R-:W-:-:S04]  /*4b5b0*/  LEA R190, P6, R3, R2, 0x2 ;  /* 0x0000000203be7211 */ /* 0x000fc800078c10ff */
[C---:B------:R-:W-:Y:S02]  /*4b5c0*/  LEA.HI.X.SX32 R191, R3.reuse, R0, 0x2, P6 ;  /* 0x0000000003bf7211 */ /* 0x040fe400030f16ff */
[----:B------:R-:W-:-:S04]  /*4b5d0*/  IADD3 R3, PT, PT, R3, UR5, RZ ;  /* 0x0000000503037c10 */ /* 0x000fc8000fffe0ff */
[----:B------:R-:W-:-:S04]  /*4b5e0*/  LEA R192, P6, R3, R2, 0x2 ;  /* 0x0000000203c07211 */ /* 0x000fc800078c10ff */
[C---:B------:R-:W-:Y:S01]  /*4b5f0*/  LEA.HI.X.SX32 R193, R3.reuse, R0, 0x2, P6 ;  /* 0x0000000003c17211 */ /* 0x040fe200030f16ff */
[----:B------:R-:W-:-:S05]  /*4b600*/  VIADD R3, R3, UR5 ;  /* 0x0000000503037c36 */ /* 0x000fca0008000000 */
        /* <DEDUP_REMOVED lines=10> */
[C---:B------:R-:W-:Y:S02]  /*4b6b0*/  LEA.HI.X.SX32 R245, R3.reuse, R0, 0x2, P6 ;  /* 0x0000000003f57211 */ /* 0x040fe400030f16ff */
[----:B------:R-:W-:-:S04]  /*4b6c0*/  IADD3 R3, PT, PT, R3, UR5, RZ ;  /* 0x0000000503037c10 */ /* 0x000fc8000fffe0ff */
[----:B------:R-:W-:-:S04]  /*4b6d0*/  LEA R240, P6, R3, R2, 0x2 ;  /* 0x0000000203f07211 */ /* 0x000fc800078c10ff */
[C---:B------:R-:W-:Y:S01]  /*4b6e0*/  LEA.HI.X.SX32 R241, R3.reuse, R0, 0x2, P6 ;  /* 0x0000000003f17211 */ /* 0x040fe200030f16ff */
[----:B------:R-:W-:Y:S01]  /*4b6f0*/  VIADD R3, R3, UR5 ;  /* 0x0000000503037c36 */ /* 0x000fe20008000000 */
[----:B--2---:R-:W-:Y:S01]  /*4b700*/  ISETP.LT.AND P5, PT, R176, UR4, !P1 ;  /* 0x00000004b0007c0c */ /* 0x004fe2000cfa1270 */
[----:B------:R-:W5:Y:S01]  /*4b710*/  LDCU UR4, c[0x0][0x39c] ;  /* 0x00007380ff0477ac */ /* 0x000f620008000800 */
[----:B------:R-:W2:Y:S04]  /*4b720*/  LDL.LU.64 R176, [R1+0x140] ;  /* 0x0001400001b07983 */ /* 0x000ea80000300a00 */
[----:B------:R-:W2:Y:S04]  /*4b730*/  LDL.LU R236, [R1+0x80] ;  /* 0x0000800001ec7983 */ /* 0x000ea80000300800 */
[----:B-1----:R-:W2:Y:S01]  /*4b740*/  LDL.LU R182, [R1+0x10f8] ;  /* 0x0010f80001b67983 */ /* 0x002ea20000300800 */
[----:B-----5:R-:W-:-:S03]  /*4b750*/  ISETP.LT.AND P3, PT, R178, UR4, !P1 ;  /* 0x00000004b2007c0c */ /* 0x020fc6000cf61270 */
[----:B------:R1:W-:Y:S01]  /*4b760*/  @P4 STG.E desc[UR22][R186.64], R181 ;  /* 0x000000b5ba004986 */ /* 0x0003e2000c101916 */
[C---:B------:R-:W-:Y:S01]  /*4b770*/  LEA R238, P6, R3.reuse, R2, 0x2 ;  /* 0x0000000203ee7211 */ /* 0x040fe200078c10ff */
[----:B------:R-:W3:Y:S02]  /*4b780*/  LDCU UR4, c[0x0][0x39c] ;  /* 0x00007380ff0477ac */ /* 0x000ee40008000800 */
[----:B------:R-:W5:Y:S04]  /*4b790*/  LDL.LU.64 R178, [R1+0x138] ;  /* 0x0001380001b27983 */ /* 0x000f680000300a00 */
[----:B------:R-:W5:Y:S04]  /*4b7a0*/  LDL.LU R243, [R1+0x84] ;  /* 0x0000840001f37983 */ /* 0x000f680000300800 */
[----:B------:R-:W5:Y:S04]  /*4b7b0*/  LDL.LU R194, [R1+0x10e0] ;  /* 0x0010e00001c27983 */ /* 0x000f680000300800 */
[----:B-1----:R-:W5:Y:S04]  /*4b7c0*/  LDL.LU.64 R180, [R1+0x130] ;  /* 0x0001300001b47983 */ /* 0x002f680000300a00 */
[----:B------:R-:W5:Y:S04]  /*4b7d0*/  LDL.LU R183, [R1+0x88] ;  /* 0x0000880001b77983 */ /* 0x000f680000300800 */
[----:B------:R-:W5:Y:S01]  /*4b7e0*/  LDL.LU R231, [R1+0x10dc] ;  /* 0x0010dc0001e77983 */ /* 0x000f620000300800 */
        /* <DEDUP_REMOVED lines=40> */
[----:B------:R-:W-:Y:S01]  /*4ba70*/  VIADD R3, R3, UR5 ;  /* 0x0000000503037c36 */ /* 0x000fe20008000000 */
[----:B---3--:R-:W-:Y:S01]  /*4ba80*/  ISETP.LT.AND P4, PT, R184, UR4, !P1 ;  /* 0x00000004b8007c0c */ /* 0x008fe2000cf81270 */
[----:B------:R-:W2:Y:S01]  /*4ba90*/  LDCU UR4, c[0x0][0x39c] ;  /* 0x00007380ff0477ac */ /* 0x000ea20008000800 */
[----:B------:R-:W3:Y:S02]  /*4baa0*/  LDL.LU.64 R184, [R1+0x128] ;  /* 0x0001280001b87983 */ /* 0x000ee40000300a00 */
[C---:B------:R-:W-:Y:S02]  /*4bab0*/  LEA R206, P6, R3.reuse, R2, 0x2 ;  /* 0x0000000203ce7211 */ /* 0x040fe400078c10ff */
[----:B------:R-:W3:Y:S02]  /*4bac0*/  LDL.LU R188, [R1+0x8c] ;  /* 0x00008c0001bc7983 */ /* 0x000ee40000300800 */
[C---:B------:R-:W-:Y:S01]  /*4bad0*/  LEA.HI.X.SX32 R207, R3.reuse, R0, 0x2, P6 ;  /* 0x0000000003cf7211 */ /* 0x040fe200030f16ff */
[----:B------:R-:W-:Y:S01]  /*4bae0*/  VIADD R3, R3, UR5 ;  /* 0x0000000503037c36 */ /* 0x000fe20008000000 */
[----:B------:R-:W3:Y:S04]  /*4baf0*/  LDL.LU.64 R186, [R1+0x120] ;  /* 0x0001200001ba7983 */ /* 0x000ee80000300a00 */
[C---:B------:R-:W-:Y:S01]  /*4bb00*/  LEA R204, P6, R3.reuse, R2, 0x2 ;  /* 0x0000000203cc7211 */ /* 0x040fe200078c10ff */
[----:B------:R-:W3:Y:S03]  /*4bb10*/  LDL.LU R189, [R1+0x90] ;  /* 0x0000900001bd7983 */ /* 0x000ee60000300800 */
[C---:B------:R-:W-:Y:S01]  /*4bb20*/  LEA.HI.X.SX32 R205, R3.reuse, R0, 0x2, P6 ;  /* 0x0000000003cd7211 */ /* 0x040fe200030f16ff */
[----:B------:R-:W-:Y:S01]  /*4bb30*/  VIADD R3, R3, UR5 ;  /* 0x0000000503037c36 */ /* 0x000fe20008000000 */
[----:B------:R1:W-:Y:S04]  /*4bb40*/  @P0 STG.E desc[UR22][R170.64], R237 ;  /* 0x000000edaa000986 */ /* 0x0003e8000c101916 */
[C---:B------:R-:W-:Y:S01]  /*4bb50*/  LEA R202, P6, R3.reuse, R2, 0x2 ;  /* 0x0000000203ca7211 */ /* 0x040fe200078c10ff */
[----:B-1----:R-:W3:Y:S03]  /*4bb60*/  LDL.LU.64 R170, [R1+0x13d8] ;  /* 0x0013d80001aa7983 */ /* 0x002ee60000300a00 */
[----:B------:R-:W-:-:S02]  /*4bb70*/  LEA.HI.X.SX32 R203, R3, R0, 0x2, P6 ;  /* 0x0000000003cb7211 */ /* 0x000fc400030f16ff */
[----:B------:R-:W-:-:S04]  /*4bb80*/  IADD3 R3, PT, PT, R3, UR5, RZ ;  /* 0x0000000503037c10 */ /* 0x000fc8000fffe0ff */
[----:B------:R-:W-:-:S04]  /*4bb90*/  LEA R200, P6, R3, R2, 0x2 ;  /* 0x0000000203c87211 */ /* 0x000fc800078c10ff */
[C---:B------:R-:W-:Y:S01]  /*4bba0*/  LEA.HI.X.SX32 R201, R3.reuse, R0, 0x2, P6 ;  /* 0x0000000003c97211 */ /* 0x040fe200030f16ff */
[----:B------:R-:W-:-:S05]  /*4bbb0*/  VIADD R3, R3, UR5 ;  /* 0x0000000503037c36 */ /* 0x000fca0008000000 */
[----:B------:R-:W-:-:S04]  /*4bbc0*/  LEA R196, P6, R3, R2, 0x2 ;  /* 0x0000000203c47211 */ /* 0x000fc800078c10ff */
[C---:B------:R-:W-:Y:S01]  /*4bbd0*/  LEA.HI.X.SX32 R197, R3.reuse, R0, 0x2, P6 ;  /* 0x0000000003c57211 */ /* 0x040fe200030f16ff */
[----:B------:R-:W-:-:S05]  /*4bbe0*/  VIADD R3, R3, UR5 ;  /* 0x0000000503037c36 */ /* 0x000fca0008000000 */
[C---:B------:R-:W-:Y:S01]  /*4bbf0*/  LEA R198, P6, R3.reuse, R2, 0x2 ;  /* 0x0000000203c67211 */ /* 0x040fe200078c10ff */
[----:B----4-:R1:W-:Y:S03]  /*4bc00*/  @P2 STG.E desc[UR22][R172.64], R230 ;  /* 0x000000e6ac002986 */ /* 0x0103e6000c101916 */
[----:B------:R-:W-:Y:S02]  /*4bc10*/  LEA.HI.X.SX32 R199, R3, R0, 0x2, P6 ;  /* 0x0000000003c77211 */ /* 0x000fe400030f16ff */
[----:B------:R-:W-:Y:S02]  /*4bc20*/  ISETP.NE.AND P6, PT, R252, RZ, PT ;  /* 0x000000fffc00720c */ /* 0x000fe40003fc5270 */
[----:B--2---:R-:W-:Y:S01]  /*4bc30*/  ISETP.LT.AND P0, PT, R182, UR4, !P1 ;  /* 0x00000004b6007c0c */ /* 0x004fe2000cf01270 */
[----:B------:R-:W5:Y:S01]  /*4bc40*/  LDCU UR4, c[0x0][0x39c] ;  /* 0x00007380ff0477ac */ /* 0x000f620008000800 */
[----:B------:R-:W2:Y:S04]  /*4bc50*/  LDL.LU R182, [R1+0x10d8] ;  /* 0x0010d80001b67983 */ /* 0x000ea80000300800 */
[----:B------:R-:W4:Y:S04]  /*4bc60*/  LDL.LU R237, [R1+0x10d4] ;  /* 0x0010d40001ed7983 */ /* 0x000f280000300800 */
[----:B------:R-:W4:Y:S04]  /*4bc70*/  LDL.LU R252, [R1+0x94] ;  /* 0x0000940001fc7983 */ /* 0x000f280000300800 */
[----:B-1----:R-:W4:Y:S04]  /*4bc80*/  LDL.LU.64 R172, [R1+0x13d0] ;  /* 0x0013d00001ac7983 */ /* 0x002f280000300a00 */
[----:B------:R-:W4:Y:S01]  /*4bc90*/  LDL.LU R230, [R1+0x98] ;  /* 0x0000980001e67983 */ /* 0x000f220000300800 */
[----:B-----5:R-:W-:Y:S01]  /*4bca0*/  ISETP.LT.AND P2, PT, R194, UR4, !P1 ;  /* 0x00000004c2007c0c */ /* 0x020fe2000cf41270 */
[----:B------:R-:W1:Y:S02]  /*4bcb0*/  LDCU UR4, c[0x0][0x39c] ;  /* 0x00007380ff0477ac */ /* 0x000e640008000800 */
[----:B------:R-:W5:Y:S04]  /*4bcc0*/  LDL.LU R194, [R1+0x10d0] ;  /* 0x0010d00001c27983 */ /* 0x000f680000300800 */
[----:B------:R1:W-:Y:S04]  /*4bcd0*/  @P5 STG.E desc[UR22][R174.64], R195 ;  /* 0x000000c3ae005986 */ /* 0x0003e8000c101916 */
[----:B-1----:R-:W5:Y:S01]  /*4bce0*/  LDL.LU.64 R174, [R1+0x13c8] ;  /* 0x0013c80001ae7983 */ /* 0x002f620000300a00 */
[----:B------:R-:W-:Y:S01]  /*4bcf0*/  ISETP.LT.AND P5, PT, R231, UR4, !P1 ;  /* 0x00000004e7007c0c */ /* 0x000fe2000cfa1270 */
[----:B------:R-:W2:Y:S02]  /*4bd00*/  LDCU UR4, c[0x0][0x39c] ;  /* 0x00007380ff0477ac */ /* 0x000ea40008000800 */
[----:B------:R-:W5:Y:S04]  /*4bd10*/  LDL.LU R195, [R1+0x9c] ;  /* 0x00009c0001c37983 */ /* 0x000f680000300800 */
[----:B------:R-:W5:Y:S04]  /*4bd20*/  LDL.LU R231, [R1+0x10cc] ;  /* 0x0010cc0001e77983 */ /* 0x000f680000300800 */
[----:B------:R1:W-:Y:S04]  /*4bd30*/  @P3 STG.E desc[UR22][R176.64], R236 ;  /* 0x000000ecb0003986 */ /* 0x0003e8000c101916 */
[----:B-1----:R-:W5:Y:S04]  /*4bd40*/  LDL.LU.64 R176, [R1+0x13c0] ;  /* 0x0013c00001b07983 */ /* 0x002f680000300a00 */
[----:B------:R-:W5:Y:S04]  /*4bd50*/  LDL.LU R236, [R1+0x10c8] ;  /* 0x0010c80001ec7983 */ /* 0x000f680000300800 */
[----:B------:R-:W5:Y:S04]  /*4bd60*/  LDL.LU R242, [R1+0xa0] ;  /* 0x0000a00001f27983 */ /* 0x000f680000300800 */
[----:B------:R1:W-:Y:S04]  /*4bd70*/  @P4 STG.E desc[UR22][R178.64], R243 ;  /* 0x000000f3b2004986 */ /* 0x0003e8000c101916 */
[----:B------:R1:W-:Y:S04]  /*4bd80*/  @P0 STG.E desc[UR22][R180.64], R183 ;  /* 0x000000b7b4000986 */ /* 0x0003e8000c101916 */
[----:B---3--:R3:W-:Y:S01]  /*4bd90*/  @P2 STG.E desc[UR22][R184.64], R188 ;  /* 0x000000bcb8002986 */ /* 0x0087e2000c101916 */
[----:B--2---:R-:W-:Y:S01]  /*4bda0*/  ISETP.LT.AND P3, PT, R182, UR4, !P1 ;  /* 0x00000004b6007c0c */ /* 0x004fe2000cf61270 */
[----:B------:R-:W4:Y:S02]  /*4bdb0*/  LDCU UR4, c[0x0][0x39c] ;  /* 0x00007380ff0477ac */ /* 0x000f240008000800 */
[----:B------:R-:W2:Y:S04]  /*4bdc0*/  LDL.LU R182, [R1+0x13b8] ;  /* 0x0013b80001b67983 */ /* 0x000ea80000300800 */
[----:B-1----:R-:W2:Y:S04]  /*4bdd0*/  LDL.LU.64 R178, [R1+0x13b0] ;  /* 0x0013b00001b27983 */ /* 0x002ea80000300a00 */
[----:B------:R-:W2:Y:S01]  /*4bde0*/  LDL.LU R243, [R1+0x10c4] ;  /* 0x0010c40001f37983 */ /* 0x000ea20000300800 */
[----:B----4-:R-:W-:Y:S01]  /*4bdf0*/  ISETP.LT.AND P4, PT, R237, UR4, !P1 ;  /* 0x00000004ed007c0c */ /* 0x010fe2000cf81270 */
[----:B------:R-:W5:Y:S02]  /*4be00*/  LDCU UR4, c[0x0][0x39c] ;  /* 0x00007380ff0477ac */ /* 0x000f640008000800 */
[----:B------:R-:W4:Y:S04]  /*4be10*/  LDL.LU R237, [R1+0xa4] ;  /* 0x0000a40001ed7983 */ /* 0x000f280000300800 */
[----:B------:R-:W4:Y:S04]  /*4be20*/  LDL.LU.64 R180, [R1+0x13a8] ;  /* 0x0013a80001b47983 */ /* 0x000f280000300a00 */
[----:B------:R-:W4:Y:S01]  /*4be30*/  LDL.LU R183, [R1+0x13a0] ;  /* 0x0013a00001b77983 */ /* 0x000f220000300800 */
[----:B-----5:R-:W-:Y:S01]  /*4be40*/  ISETP.LT.AND P0, PT, R194, UR4, !P1 ;  /* 0x00000004c2007c0c */ /* 0x020fe2000cf01270 */
[----:B------:R-:W1:Y:S02]  /*4be50*/  LDCU UR4, c[0x0][0x39c] ;  /* 0x00007380ff0477ac */ /* 0x000e640008000800 */
[----:B------:R-:W5:Y:S04]  /*4be60*/  LDL.LU R194, [R1+0x10c0] ;  /* 0x0010c00001c27983 */ /* 0x000f680000300800 */
[----:B---3--:R-:W3:Y:S04]  /*4be70*/  LDL.LU.64 R184, [R1+0x1398] ;  /* 0x0013980001b87983 */ /* 0x008ee80000300a00 */
[----:B------:R-:W3:Y:S01]  /*4be80*/  LDL.LU R188, [R1+0x1390] ;  /* 0x0013900001bc7983 */ /* 0x000ee20000300800 */
[----:B-1----:R-:W-:Y:S01]  /*4be90*/  ISETP.LT.AND P2, PT, R231, UR4, !P1 ;  /* 0x00000004e7007c0c */ /* 0x002fe2000cf41270 */
[----:B------:R-:W1:Y:S02]  /*4bea0*/  LDCU UR4, c[0x0][0x39c] ;  /* 0x00007380ff0477ac */ /* 0x000e640008000800 */
[----:B------:R-:W3:Y:S04]  /*4beb0*/  LDL.LU R231, [R1+0x10bc] ;  /* 0x0010bc0001e77983 */ /* 0x000ee80000300800 */
[----:B------:R1:W-:Y:S04]  /*4bec0*/  @P5 STG.E desc[UR22][R186.64], R189 ;  /* 0x000000bdba005986 */ /* 0x0003e8000c101916 */
[----:B-1----:R-:W4:Y:S01]  /*4bed0*/  LDL.LU.64 R186, [R1+0x1388] ;  /* 0x0013880001ba7983 */ /* 0x002f220000300a00 */
[----:B------:R-:W-:Y:S01]  /*4bee0*/  ISETP.LT.AND P5, PT, R236, UR4, !P1 ;  /* 0x00000004ec007c0c */ /* 0x000fe2000cfa1270 */
[----:B------:R-:W2:Y:S02]  /*4bef0*/  LDCU UR4, c[0x0][0x39c] ;  /* 0x00007380ff0477ac */ /* 0x000ea40008000800 */
[----:B------:R-:W4:Y:S04]  /*4bf00*/  LDL.LU R189, [R1+0x1380] ;  /* 0x0013800001bd7983 */ /* 0x000f280000300800 */
[----:B------:R-:W4:Y:S04]  /*4bf10*/  LDL.LU R236, [R1+0x10a4] ;  /* 0x0010a40001ec7983 */ /* 0x000f280000300800 */
[----:B------:R1:W-:Y:S04]  /*4bf20*/  @P3 STG.E desc[UR22][R190.64], R252 ;  /* 0x000000fcbe003986 */ /* 0x0003e8000c101916 */
[----:B------:R1:W-:Y:S04]  /*4bf30*/  @P4 STG.E desc[UR22][R192.64], R230 ;  /* 0x000000e6c0004986 */ /* 0x0003e8000c101916 */
[----:B-1----:R-:W4:Y:S04]  /*4bf40*/  LDL.LU.64 R190, [R1+0x1378] ;  /* 0x0013780001be7983 */ /* 0x002f280000300a00 */
[----:B------:R-:W4:Y:S04]  /*4bf50*/  LDL.LU R252, [R1+0xac] ;  /* 0x0000ac0001fc7983 */ /* 0x000f280000300800 */
[----:B------:R-:W4:Y:S04]  /*4bf60*/  LDL.LU.64 R192, [R1+0x1370] ;  /* 0x0013700001c07983 */ /* 0x000f280000300a00 */
[----:B------:R-:W4:Y:S04]  /*4bf70*/  LDL.LU R230, [R1+0x10a0] ;  /* 0x0010a00001e67983 */ /* 0x000f280000300800 */
[----:B------:R1:W-:Y:S04]  /*4bf80*/  @P0 STG.E desc[UR22][R250.64], R195 ;  /* 0x000000c3fa000986 */ /* 0x0003e8000c101916 */
[----:B------:R1:W-:Y:S01]  /*4bf90*/  @P2 STG.E desc[UR22][R248.64], R242 ;  /* 0x000000f2f8002986 */ /* 0x0003e2000c101916 */
[----:B--2---:R-:W-:Y:S01]  /*4bfa0*/  ISETP.LT.AND P3, PT, R243, UR4, !P1 ;  /* 0x00000004f3007c0c */ /* 0x004fe2000cf61270 */
[----:B------:R-:W5:Y:S02]  /*4bfb0*/  LDCU UR4, c[0x0][0x39c] ;  /* 0x00007380ff0477ac */ /* 0x000f640008000800 */
[----:B------:R-:W2:Y:S01]  /*4bfc0*/  LDL.LU R243, [R1+0xb0] ;  /* 0x0000b00001f37983 */ /* 0x000ea20000300800 */
[----:B-----5:R-:W-:Y:S01]  /*4bfd0*/  ISETP.LT.AND P4, PT, R194, UR4, !P1 ;  /* 0x00000004c2007c0c */ /* 0x020fe2000cf81270 */
[----:B------:R-:W3:Y:S02]  /*4bfe0*/  LDCU UR4, c[0x0][0x39c] ;  /* 0x00007380ff0477ac */ /* 0x000ee40008000800 */
[----:B------:R-:W5:Y:S04]  /*4bff0*/  LDL.LU R194, [R1+0x136c] ;  /* 0x00136c0001c27983 */ /* 0x000f680000300800 */
[----:B-1----:R-:W2:Y:S04]  /*4c000*/  LDL.LU R195, [R1+0x1368] ;  /* 0x0013680001c37983 */ /* 0x002ea80000300800 */
[----:B------:R-:W2:Y:S01]  /*4c010*/  LDL.LU R251, [R1+0xa8] ;  /* 0x0000a80001fb7983 */ /* 0x000ea20000300800 */
[----:B---3--:R-:W-:Y:S01]  /*4c020*/  ISETP.LT.AND P0, PT, R231, UR4, !P1 ;  /* 0x00000004e7007c0c */ /* 0x008fe2000cf01270 */
[----:B------:R-:W1:Y:S02]  /*4c030*/  LDCU UR4, c[0x0][0x39c] ;  /* 0x00007380ff0477ac */ /* 0x000e640008000800 */
[----:B------:R-:W3:Y:S04]  /*4c040*/  LDL.LU R231, [R1+0x109c] ;  /* 0x00109c0001e77983 */ /* 0x000ee80000300800 */
[----:B------:R-:W3:Y:S04]  /*4c050*/  LDL.LU R248, [R1+0xb8] ;  /* 0x0000b80001f87983 */ /* 0x000ee80000300800 */
[----:B------:R-:W5:Y:S04]  /*4c060*/  LDL.LU R242, [R1+0x1098] ;  /* 0x0010980001f27983 */ /* 0x000f680000300800 */
[----:B------:R-:W5:Y:S04]  /*4c070*/  LDL.LU R249, [R1+0xbc] ;  /* 0x0000bc0001f97983 */ /* 0x000f680000300800 */
[----:B----4-:R4:W-:Y:S01]  /*4c080*/  @P5 STG.E desc[UR22][R246.64], R237 ;  /* 0x000000edf6005986 */ /* 0x0109e2000c101916 */
[----:B-1----:R-:W-:Y:S01]  /*4c090*/  ISETP.LT.AND P2, PT, R236, UR4, !P1 ;  /* 0x00000004ec007c0c */ /* 0x002fe2000cf41270 */
[----:B------:R-:W1:Y:S02]  /*4c0a0*/  LDCU UR4, c[0x0][0x39c] ;  /* 0x00007380ff0477ac */ /* 0x000e640008000800 */
[----:B----4-:R-:W4:Y:S04]  /*4c0b0*/  LDL.LU R247, [R1+0xb4] ;  /* 0x0000b40001f77983 */ /* 0x010f280000300800 */
[----:B------:R-:W4:Y:S04]  /*4c0c0*/  LDL.LU R236, [R1+0x1094] ;  /* 0x0010940001ec7983 */ /* 0x000f280000300800 */
[----:B------:R-:W4:Y:S04]  /*4c0d0*/  LDL.LU R237, [R1+0x1088] ;  /* 0x0010880001ed7983 */ /* 0x000f280000300800 */
[----:B------:R-:W4:Y:S01]  /*4c0e0*/  LDL.LU R250, [R1+0xc0] ;  /* 0x0000c00001fa7983 */ /* 0x000f220000300800 */
[----:B-1----:R-:W-:Y:S01]  /*4c0f0*/  ISETP.LT.AND P5, PT, R230, UR4, !P1 ;  /* 0x00000004e6007c0c */ /* 0x002fe2000cfa1270 */
[----:B------:R-:W3:Y:S02]  /*4c100*/  LDCU UR4, c[0x0][0x39c] ;  /* 0x00007380ff0477ac */ /* 0x000ee40008000800 */
[----:B------:R-:W4:Y:S04]  /*4c110*/  LDL.LU R230, [R1+0x1084] ;  /* 0x0010840001e67983 */ /* 0x000f280000300800 */
[----:B--2---:R1:W-:Y:S04]  /*4c120*/  @P3 STG.E desc[UR22][R244.64], R251 ;  /* 0x000000fbf4003986 */ /* 0x0043e8000c101916 */
[----:B-1----:R-:W2:Y:S04]  /*4c130*/  LDL.LU R245, [R1+0x1090] ;  /* 0x0010900001f57983 */ /* 0x002ea80000300800 */
[----:B------:R-:W2:Y:S01]  /*4c140*/  LDL.LU R244, [R1+0x108c] ;  /* 0x00108c0001f47983 */ /* 0x000ea20000300800 */
[----:B---3--:R-:W-:Y:S01]  /*4c150*/  ISETP.LT.AND P3, PT, R231, UR4, !P1 ;  /* 0x00000004e7007c0c */ /* 0x008fe2000cf61270 */
[----:B------:R-:W5:Y:S02]  /*4c160*/  LDCU UR4, c[0x0][0x39c] ;  /* 0x00007380ff0477ac */ /* 0x000f640008000800 */
[----:B------:R-:W3:Y:S04]  /*4c170*/  LDL.LU R251, [R1+0xc4] ;  /* 0x0000c40001fb7983 */ /* 0x000ee80000300800 */
[----:B------:R-:W3:Y:S04]  /*4c180*/  LDL.LU R231, [R1+0x1080] ;  /* 0x0010800001e77983 */ /* 0x000ee80000300800 */
[----:B------:R1:W-:Y:S01]  /*4c190*/  @P4 STG.E desc[UR22][R240.64], R252 ;  /* 0x000000fcf0004986 */ /* 0x0003e2000c101916 */
[----:B-----5:R-:W-:-:S03]  /*4c1a0*/  ISETP.LT.AND P4, PT, R242, UR4, !P1 ;  /* 0x00000004f2007c0c */ /* 0x020fc6000cf81270 */
[----:B-1----:R-:W5:Y:S01]  /*4c1b0*/  LDL.LU R252, [R1+0xc8] ;  /* 0x0000c80001fc7983 */ /* 0x002f620000300800 */
[----:B------:R-:W4:Y:S03]  /*4c1c0*/  LDCU UR4, c[0x0][0x39c] ;  /* 0x00007380ff0477ac */ /* 0x000f260008000800 */
[----:B------:R-:W3:Y:S04]  /*4c1d0*/  LDL.LU R240, [R1+0x1068] ;  /* 0x0010680001f07983 */ /* 0x000ee80000300800 */
[----:B------:R-:W3:Y:S04]  /*4c1e0*/  LDL.LU R242, [R1+0xcc] ;  /* 0x0000cc0001f27983 */ /* 0x000ee80000300800 */
[----:B------:R1:W-:Y:S04]  /*4c1f0*/  @P0 STG.E desc[UR22][R238.64], R243 ;  /* 0x000000f3ee000986 */ /* 0x0003e8000c101916 */
[----:B-1----:R-:W3:Y:S04]  /*4c200*/  LDL.LU R238, [R1+0x1064] ;  /* 0x0010640001ee7983 */ /* 0x002ee80000300800 */
[----:B------:R-:W3:Y:S01]  /*4c210*/  LDL.LU R243, [R1+0xd0] ;  /* 0x0000d00001f37983 */ /* 0x000ee20000300800 */
[----:B----4-:R-:W-:Y:S01]  /*4c220*/  ISETP.LT.AND P0, PT, R236, UR4, !P1 ;  /* 0x00000004ec007c0c */ /* 0x010fe2000cf01270 */
[----:B------:R-:W2:Y:S02]  /*4c230*/  LDCU UR4, c[0x0][0x39c] ;  /* 0x00007380ff0477ac */ /* 0x000ea40008000800 */
[----:B------:R-:W4:Y:S04]  /*4c240*/  LDL.LU R236, [R1+0x1060] ;  /* 0x0010600001ec7983 */ /* 0x000f280000300800 */
[----:B------:R-:W-:Y:S04]  /*4c250*/  @P2 STG.E desc[UR22][R234.64], R247 ;  /* 0x000000f7ea002986 */ /* 0x000fe8000c101916 */
[----:B------:R-:W-:Y:S04]  /*4c260*/  @P5 STG.E desc[UR22][R232.64], R248 ;  /* 0x000000f8e8005986 */ /* 0x000fe8000c101916 */
[----:B------:R1:W-:Y:S04]  /*4c270*/  @P3 STG.E desc[UR22][R228.64], R249 ;  /* 0x000000f9e4003986 */ /* 0x0003e8000c101916 */
[----:B------:R1:W-:Y:S01]  /*4c280*/  @P4 STG.E desc[UR22][R226.64], R250 ;  /* 0x000000fae2004986 */ /* 0x0003e2000c101916 */
[----:B--2---:R-:W-:Y:S01]  /*4c290*/  ISETP.LT.AND P2, PT, R245, UR4, !P1 ;  /* 0x00000004f5007c0c */ /* 0x004fe2000cf41270 */
[----:B------:R-:W2:Y:S02]  /*4c2a0*/  LDCU UR4, c[0x0][0x39c] ;  /* 0x00007380ff0477ac */ /* 0x000ea40008000800 */
[----:B--2---:R-:W-:Y:S01]  /*4c2b0*/  ISETP.LT.AND P5, PT, R244, UR4, !P1 ;  /* 0x00000004f4007c0c */ /* 0x004fe2000cfa1270 */
[----:B------:R-:W2:Y:S02]  /*4c2c0*/  LDCU UR4, c[0x0][0x39c] ;  /* 0x00007380ff0477ac */ /* 0x000ea40008000800 */
[----:B--2---:R-:W-:Y:S01]  /*4c2d0*/  ISETP.LT.AND P3, PT, R237, UR4, !P1 ;  /* 0x00000004ed007c0c */ /* 0x004fe2000cf61270 */
[----:B------:R-:W2:Y:S01]  /*4c2e0*/  LDCU UR4, c[0x0][0x39c] ;  /* 0x00007380ff0477ac */ /* 0x000ea20008000800 */
[----:B------:R-:W4:Y:S04]  /*4c2f0*/  LDL.LU R237, [R1+0xd4] ;  /* 0x0000d40001ed7983 */ /* 0x000f280000300800 */
[----:B-1----:R-:W4:Y:S01]  /*4c300*/  LDL.LU R228, [R1+0x105c] ;  /* 0x00105c0001e47983 */ /* 0x002f220000300800 */
[----:B--2---:R-:W-:Y:S01]  /*4c310*/  ISETP.LT.AND P4, PT, R230, UR4, !P1 ;  /* 0x00000004e6007c0c */ /* 0x004fe2000cf81270 */
[----:B------:R-:W1:Y:S02]  /*4c320*/  LDCU UR4, c[0x0][0x39c] ;  /* 0x00007380ff0477ac */ /* 0x000e640008000800 */
[----:B------:R-:W2:Y:S04]  /*4c330*/  LDL.LU R230, [R1+0xd8] ;  /* 0x0000d80001e67983 */ /* 0x000ea80000300800 */
[----:B---3--:R3:W-:Y:S04]  /*4c340*/  @P0 STG.E desc[UR22][R224.64], R251 ;  /* 0x000000fbe0000986 */ /* 0x0087e8000c101916 */
[----:B------:R-:W2:Y:S01]  /*4c350*/  LDL.LU R226, [R1+0x1058] ;  /* 0x0010580001e27983 */ /* 0x000ea20000300800 */
[----:B-1----:R-:W-:Y:S01]  /*4c360*/  ISETP.LT.AND P0, PT, R231, UR4, !P1 ;  /* 0x00000004e7007c0c */ /* 0x002fe2000cf01270 */
[----:B------:R-:W1:Y:S02]  /*4c370*/  LDCU UR4, c[0x0][0x39c] ;  /* 0x00007380ff0477ac */ /* 0x000e640008000800 */
[----:B------:R-:W2:Y:S04]  /*4c380*/  LDL.LU R231, [R1+0xdc] ;  /* 0x0000dc0001e77983 */ /* 0x000ea80000300800 */
[----:B---3--:R-:W3:Y:S04]  /*4c390*/  LDL.LU R224, [R1+0x1054] ;  /* 0x0010540001e07983 */ /* 0x008ee80000300800 */
[----:B-----5:R5:W-:Y:S04]  /*4c3a0*/  @P2 STG.E desc[UR22][R222.64], R252 ;  /* 0x000000fcde002986 */ /* 0x020be8000c101916 */
[----:B------:R-:W3:Y:S04]  /*4c3b0*/  LDL.LU R251, [R1+0xe0] ;  /* 0x0000e00001fb7983 */ /* 0x000ee80000300800 */
[----:B------:R1:W-:Y:S04]  /*4c3c0*/  @P5 STG.E desc[UR22][R220.64], R242 ;  /* 0x000000f2dc005986 */ /* 0x0003e8000c101916 */
[----:B-----5:R-:W5:Y:S04]  /*4c3d0*/  LDL.LU R222, [R1+0x1050] ;  /* 0x0010500001de7983 */ /* 0x020f680000300800 */
[----:B------:R-:W5:Y:S04]  /*4c3e0*/  LDL.LU R252, [R1+0xe4] ;  /* 0x0000e40001fc7983 */ /* 0x000f680000300800 */
[----:B-1----:R-:W5:Y:S01]  /*4c3f0*/  LDL.LU R221, [R1+0x104c] ;  /* 0x00104c0001dd7983 */ /* 0x002f620000300800 */
[----:B------:R-:W-:Y:S01]  /*4c400*/  ISETP.LT.AND P2, PT, R240, UR4, !P1 ;  /* 0x00000004f0007c0c */ /* 0x000fe2000cf41270 */
[----:B------:R-:W1:Y:S02]  /*4c410*/  LDCU UR4, c[0x0][0x39c] ;  /* 0x00007380ff0477ac */ /* 0x000e640008000800 */
[----:B------:R-:W5:Y:S04]  /*4c420*/  LDL.LU R242, [R1+0xe8] ;  /* 0x0000e80001f27983 */ /* 0x000f680000300800 */
[----:B------:R1:W-:Y:S04]  /*4c430*/  @P3 STG.E desc[UR22][R218.64], R243 ;  /* 0x000000f3da003986 */ /* 0x0003e8000c101916 */
[----:B------:R-:W5:Y:S01]  /*4c440*/  LDL.LU R220, [R1+0x1048] ;  /* 0x0010480001dc7983 */ /* 0x000f620000300800 */
[----:B-1----:R-:W-:Y:S01]  /*4c450*/  ISETP.LT.AND P5, PT, R238, UR4, !P1 ;  /* 0x00000004ee007c0c */ /* 0x002fe2000cfa1270 */
[----:B------:R-:W4:Y:S02]  /*4c460*/  LDCU UR4, c[0x0][0x39c] ;  /* 0x00007380ff0477ac */ /* 0x000f240008000800 */
[----:B------:R-:W5:Y:S04]  /*4c470*/  LDL.LU R243, [R1+0xec] ;  /* 0x0000ec0001f37983 */ /* 0x000f680000300800 */
[----:B------:R-:W5:Y:S01]  /*4c480*/  LDL.LU R219, [R1+0x1044] ;  /* 0x0010440001db7983 */ /* 0x000f620000300800 */
[----:B----4-:R-:W-:Y:S01]  /*4c490*/  ISETP.LT.AND P3, PT, R236, UR4, !P1 ;  /* 0x00000004ec007c0c */ /* 0x010fe2000cf61270 */
[----:B------:R-:W1:Y:S02]  /*4c4a0*/  LDCU UR4, c[0x0][0x39c] ;  /* 0x00007380ff0477ac */ /* 0x000e640008000800 */
[----:B------:R-:W4:Y:S04]  /*4c4b0*/  LDL.LU R236, [R1+0xf0] ;  /* 0x0000f00001ec7983 */ /* 0x000f280000300800 */
[----:B------:R-:W4:Y:S04]  /*4c4c0*/  LDL.LU R218, [R1+0x102c] ;  /* 0x00102c0001da7983 */ /* 0x000f280000300800 */
[----:B------:R1:W-:Y:S04]  /*4c4d0*/  @P4 STG.E desc[UR22][R216.64], R237 ;  /* 0x000000edd8004986 */ /* 0x0003e8000c101916 */
[----:B-1----:R-:W4:Y:S04]  /*4c4e0*/  LDL.LU R237, [R1+0xf4] ;  /* 0x0000f40001ed7983 */ /* 0x002f280000300800 */
[----:B------:R-:W4:Y:S04]  /*4c4f0*/  LDL.LU R216, [R1+0x1028] ;  /* 0x0010280001d87983 */ /* 0x000f280000300800 */
[----:B--2---:R1:W-:Y:S01]  /*4c500*/  @P0 STG.E desc[UR22][R214.64], R230 ;  /* 0x000000e6d6000986 */ /* 0x0043e2000c101916 */
[----:B------:R-:W-:Y:S01]  /*4c510*/  ISETP.LT.AND P4, PT, R228, UR4, !P1 ;  /* 0x00000004e4007c0c */ /* 0x000fe2000cf81270 */
[----:B------:R-:W2:Y:S02]  /*4c520*/  LDCU UR4, c[0x0][0x39c] ;  /* 0x00007380ff0477ac */ /* 0x000ea40008000800 */
[----:B-1----:R-:W4:Y:S04]  /*4c530*/  LDL.LU R230, [R1+0xf8] ;  /* 0x0000f80001e67983 */ /* 0x002f280000300800 */
[----:B------:R1:W-:Y:S04]  /*4c540*/  @P2 STG.E desc[UR22][R212.64], R231 ;  /* 0x000000e7d4002986 */ /* 0x0003e8000c101916 */
[----:B-1----:R-:W4:Y:S04]  /*4c550*/  LDL.LU R231, [R1+0xfc] ;  /* 0x0000fc0001e77983 */ /* 0x002f280000300800 */
[----:B------:R-:W4:Y:S04]  /*4c560*/  LDL.LU R212, [R1+0x114c] ;  /* 0x00114c0001d47983 */ /* 0x000f280000300800 */
[----:B---3--:R1:W-:Y:S04]  /*4c570*/  @P5 STG.E desc[UR22][R210.64], R251 ;  /* 0x000000fbd2005986 */ /* 0x0083e8000c101916 */
[----:B-----5:R-:W-:Y:S04]  /*4c580*/  @P3 STG.E desc[UR22][R208.64], R252 ;  /* 0x000000fcd0003986 */ /* 0x020fe8000c101916 */
[----:B-1----:R-:W3:Y:S04]  /*4c590*/  LDL.LU R210, [R1+0x1150] ;  /* 0x0011500001d27983 */ /* 0x002ee80000300800 */
[----:B------:R1:W-:Y:S01]  /*4c5a0*/  @P4 STG.E desc[UR22][R206.64], R242 ;  /* 0x000000f2ce004986 */ /* 0x0003e2000c101916 */
[----:B--2---:R-:W-:Y:S01]  /*4c5b0*/  ISETP.LT.AND P0, PT, R226, UR4, !P1 ;  /* 0x00000004e2007c0c */ /* 0x004fe2000cf01270 */
[----:B------:R-:W2:Y:S02]  /*4c5c0*/  LDCU UR4, c[0x0][0x39c] ;  /* 0x00007380ff0477ac */ /* 0x000ea40008000800 */
[----:B-1----:R-:W5:Y:S10]  /*4c5d0*/  LDL.LU R206, [R1+0x1158] ;  /* 0x0011580001ce7983 */ /* 0x002f740000300800 */
[----:B------:R1:W-:Y:S01]  /*4c5e0*/  @P0 STG.E desc[UR22][R204.64], R243 ;  /* 0x000000f3cc000986 */ /* 0x0003e2000c101916 */
[----:B--2---:R-:W-:Y:S01]  /*4c5f0*/  ISETP.LT.AND P2, PT, R224, UR4, !P1 ;  /* 0x00000004e0007c0c */ /* 0x004fe2000cf41270 */
[----:B------:R-:W2:Y:S02]  /*4c600*/  LDCU UR4, c[0x0][0x39c] ;  /* 0x00007380ff0477ac */ /* 0x000ea40008000800 */
[----:B-1----:R-:W5:Y:S04]  /*4c610*/  LDL.LU R205, [R1+0x1160] ;  /* 0x0011600001cd7983 */ /* 0x002f680000300800 */
[----:B------:R-:W5:Y:S06]  /*4c620*/  LDL.LU R204, [R1+0x1170] ;  /* 0x0011700001cc7983 */ /* 0x000f6c0000300800 */
[----:B----4-:R1:W-:Y:S04]  /*4c630*/  @P2 STG.E desc[UR22][R202.64], R236 ;  /* 0x000000ecca002986 */ /* 0x0103e8000c101916 */
[----:B-1----:R-:W4:Y:S01]  /*4c640*/  LDL.LU R203, [R1+0x1174] ;  /* 0x0011740001cb7983 */ /* 0x002f220000300800 */
[----:B--2---:R-:W-:Y:S01]  /*4c650*/  ISETP.LT.AND P5, PT, R222, UR4, !P1 ;  /* 0x00000004de007c0c */ /* 0x004fe2000cfa1270 */
[----:B------:R-:W1:Y:S01]  /*4c660*/  LDCU UR4, c[0x0][0x39c] ;  /* 0x00007380ff0477ac */ /* 0x000e620008000800 */
[----:B------:R-:W-:Y:S01]  /*4c670*/  ISETP.LT.AND P4, PT, R220, UR6, !P1 ;  /* 0x00000006dc007c0c */ /* 0x000fe2000cf81270 */
[----:B------:R-:W-:Y:S01]  /*4c680*/  VIADD R3, R3, UR5 ;  /* 0x0000000503037c36 */ /* 0x000fe20008000000 */
[----:B------:R-:W-:Y:S01]  /*4c690*/  ISETP.LT.AND P0, PT, R219, UR7, !P1 ;  /* 0x00000007db007c0c */ /* 0x000fe2000cf01270 */
[----:B------:R-:W2:Y:S01]  /*4c6a0*/  LDL.LU R202, [R1+0x1178] ;  /* 0x0011780001ca7983 */ /* 0x000ea20000300800 */
[----:B------:R-:W-:Y:S01]  /*4c6b0*/  ISETP.LT.AND P2, PT, R218, UR8, !P1 ;  /* 0x00000008da007c0c */ /* 0x000fe2000cf41270 */
[----:B------:R-:W3:Y:S01]  /*4c6c0*/  LDCU UR6, c[0x0][0x39c] ;  /* 0x00007380ff0677ac */ /* 0x000ee20008000800 */
[----:B------:R-:W5:Y:S01]  /*4c6d0*/  LDCU UR7, c[0x0][0x39c] ;  /* 0x00007380ff0777ac */ /* 0x000f620008000800 */
[----:B-1----:R-:W-:Y:S01]  /*4c6e0*/  ISETP.LT.AND P3, PT, R221, UR4, !P1 ;  /* 0x00000004dd007c0c */ /* 0x002fe2000cf61270 */
[----:B------:R-:W1:Y:S03]  /*4c6f0*/  LDCU UR4, c[0x0][0x39c] ;  /* 0x00007380ff0477ac */ /* 0x000e660008000800 */
[----:B------:R1:W-:Y:S01]  /*4c700*/  @P5 STG.E desc[UR22][R200.64], R237 ;  /* 0x000000edc8005986 */ /* 0x0003e2000c101916 */
[----:B------:R-:W-:Y:S01]  /*4c710*/  ISETP.LT.AND P5, PT, R216, UR9, !P1 ;  /* 0x00000009d8007c0c */ /* 0x000fe2000cfa1270 */
[----:B-1----:R-:W-:-:S02]  /*4c720*/  VIADD R200, R3, UR5 ;  /* 0x0000000503c87c36 */ /* 0x002fc40008000000 */
[----:B------:R-:W2:Y:S05]  /*4c730*/  LDL.LU R201, [R1+0x117c] ;  /* 0x00117c0001c97983 */ /* 0x000eaa0000300800 */
[----:B------:R1:W-:Y:S02]  /*4c740*/  @P3 STG.E desc[UR22][R196.64], R230 ;  /* 0x000000e6c4003986 */ /* 0x0003e4000c101916 */
[----:B-1----:R-:W-:-:S04]  /*4c750*/  LEA R196, P3, R3, R2, 0x2 ;  /* 0x0000000203c47211 */ /* 0x002fc800078610ff */
[----:B------:R-:W-:Y:S01]  /*4c760*/  LEA.HI.X.SX32 R197, R3, R0, 0x2, P3 ;  /* 0x0000000003c57211 */ /* 0x000fe200018f16ff */
[----:B------:R1:W-:Y:S01]  /*4c770*/  @P4 STG.E desc[UR22][R198.64], R231 ;  /* 0x000000e7c6004986 */ /* 0x0003e2000c101916 */
[----:B------:R-:W-:-:S03]  /*4c780*/  IADD3 R3, PT, PT, R200, UR5, RZ ;  /* 0x00000005c8037c10 */ /* 0x000fc6000fffe0ff */
[----:B------:R3:W-:Y:S01]  /*4c790*/  @P0 STG.E desc[UR22][R196.64], R132 ;  /* 0x00000084c4000986 */ /* 0x0007e2000c101916 */
[----:B-1----:R-:W-:-:S04]  /*4c7a0*/  LEA R198, P4, R200, R2, 0x2 ;  /* 0x00000002c8c67211 */ /* 0x002fc800078810ff */
[----:B------:R-:W-:Y:S01]  /*4c7b0*/  LEA.HI.X.SX32 R199, R200, R0, 0x2, P4 ;  /* 0x00000000c8c77211 */ /* 0x000fe200020f16ff */
[C---:B---3--:R-:W-:Y:S01]  /*4c7c0*/  VIADD R197, R3.reuse, UR5 ;  /* 0x0000000503c57c36 */ /* 0x048fe20008000000 */
[C---:B------:R-:W-:Y:S01]  /*4c7d0*/  LEA R132, P4, R3.reuse, R2, 0x2 ;  /* 0x0000000203847211 */ /* 0x040fe200078810ff */
[----:B------:R-:W3:Y:S01]  /*4c7e0*/  LDL.LU R200, [R1+0x1180] ;  /* 0x0011800001c87983 */ /* 0x000ee20000300800 */
[----:B------:R-:W-:Y:S01]  /*4c7f0*/  ISETP.LT.AND P3, PT, R212, UR4, !P1 ;  /* 0x00000004d4007c0c */ /* 0x000fe2000cf61270 */
[----:B------:R-:W1:Y:S02]  /*4c800*/  LDCU UR4, c[0x0][0x39c] ;  /* 0x00007380ff0477ac */ /* 0x000e640008000800 */
[----:B------:R1:W-:Y:S01]  /*4c810*/  @P2 STG.E desc[UR22][R198.64], R133 ;  /* 0x00000085c6002986 */ /* 0x0003e2000c101916 */
[----:B------:R-:W-:Y:S01]  /*4c820*/  ISETP.LT.AND P0, PT, R210, UR6, !P1 ;  /* 0x00000006d2007c0c */ /* 0x000fe2000cf01270 */
[----:B------:R-:W4:Y:S01]  /*4c830*/  LDCU UR6, c[0x0][0x39c] ;  /* 0x00007380ff0677ac */ /* 0x000f220008000800 */
[----:B-1----:R-:W-:Y:S01]  /*4c840*/  LEA.HI.X.SX32 R133, R3, R0, 0x2, P4 ;  /* 0x0000000003857211 */ /* 0x002fe200020f16ff */
[C---:B------:R-:W-:Y:S01]  /*4c850*/  VIADD R3, R197.reuse, UR5 ;  /* 0x00000005c5037c36 */ /* 0x040fe20008000000 */
[----:B------:R-:W3:Y:S01]  /*4c860*/  LDL.LU R199, [R1+0x1194] ;  /* 0x0011940001c77983 */ /* 0x000ee20000300800 */
[----:B------:R-:W-:-:S02]  /*4c870*/  LEA R196, P4, R197, R2, 0x2 ;  /* 0x00000002c5c47211 */ /* 0x000fc400078810ff */
[----:B------:R-:W-:Y:S01]  /*4c880*/  VIADD R198, R3, UR5 ;  /* 0x0000000503c67c36 */ /* 0x000fe20008000000 */
[----:B------:R1:W-:Y:S01]  /*4c890*/  @P5 STG.E desc[UR22][R132.64], R134 ;  /* 0x0000008684005986 */ /* 0x0003e2000c101916 */
[----:B-----5:R-:W-:Y:S01]  /*4c8a0*/  ISETP.LT.AND P2, PT, R206, UR7, !P1 ;  /* 0x00000007ce007c0c */ /* 0x020fe2000cf41270 */
[----:B------:R-:W5:Y:S01]  /*4c8b0*/  LDCU UR7, c[0x0][0x39c] ;  /* 0x00007380ff0777ac */ /* 0x000f620008000800 */
[----:B------:R-:W-:Y:S02]  /*4c8c0*/  LEA.HI.X.SX32 R197, R197, R0, 0x2, P4 ;  /* 0x00000000c5c57211 */ /* 0x000fe400020f16ff */
[----:B-1----:R-:W-:-:S04]  /*4c8d0*/  LEA R132, P5, R3, R2, 0x2 ;  /* 0x0000000203847211 */ /* 0x002fc800078a10ff */
[----:B------:R-:W-:Y:S02]  /*4c8e0*/  LEA.HI.X.SX32 R133, R3, R0, 0x2, P5 ;  /* 0x0000000003857211 */ /* 0x000fe400028f16ff */
[C---:B------:R-:W-:Y:S01]  /*4c8f0*/  LEA R134, P5, R198.reuse, R2, 0x2 ;  /* 0x00000002c6867211 */ /* 0x040fe200078a10ff */
[----:B------:R1:W-:Y:S04]  /*4c900*/  @P3 STG.E desc[UR22][R196.64], R135 ;  /* 0x00000087c4003986 */ /* 0x0003e8000c101916 */
[----:B------:R4:W-:Y:S01]  /*4c910*/  @P0 STG.E desc[UR22][R132.64], R136 ;  /* 0x0000008884000986 */ /* 0x0009e2000c101916 */
[C---:B-1----:R-:W-:Y:S01]  /*4c920*/  LEA.HI.X.SX32 R135, R198.reuse, R0, 0x2, P5 ;  /* 0x00000000c6877211 */ /* 0x042fe200028f16ff */
[----:B----4-:R-:W-:-:S04]  /*4c930*/  VIADD R133, R198, UR5 ;  /* 0x00000005c6857c36 */ /* 0x010fc80008000000 */
[----:B------:R1:W-:Y:S04]  /*4c940*/  @P2 STG.E desc[UR22][R134.64], R137 ;  /* 0x0000008986002986 */ /* 0x0003e8000c101916 */
[----:B------:R-:W4:Y:S04]  /*4c950*/  LDL.LU R198, [R1+0x119c] ;  /* 0x00119c0001c67983 */ /* 0x000f280000300800 */
[----:B------:R-:W4:Y:S04]  /*4c960*/  LDL.LU R197, [R1+0x11a0] ;  /* 0x0011a00001c57983 */ /* 0x000f280000300800 */
[----:B-1----:R-:W4:Y:S01]  /*4c970*/  LDL.LU R137, [R1+0x11a4] ;  /* 0x0011a40001897983 */ /* 0x002f220000300800 */
[----:B------:R-:W-:Y:S01]  /*4c980*/  ISETP.LT.AND P4, PT, R205, UR4, !P1 ;  /* 0x00000004cd007c0c */ /* 0x000fe2000cf81270 */
[----:B------:R-:W2:Y:S01]  /*4c990*/  LDCU UR4, c[0x0][0x39c] ;  /* 0x00007380ff0477ac */ /* 0x000ea20008000800 */
[C---:B------:R-:W-:Y:S01]  /*4c9a0*/  LEA R132, P5, R133.reuse, R2, 0x2 ;  /* 0x0000000285847211 */ /* 0x040fe200078a10ff */
[----:B------:R-:W4:Y:S01]  /*4c9b0*/  LDL.LU R196, [R1+0x11a8] ;  /* 0x0011a80001c47983 */ /* 0x000f220000300800 */
[----:B------:R-:W-:-:S02]  /*4c9c0*/  IADD3 R3, PT, PT, R133, UR5, RZ ;  /* 0x0000000585037c10 */ /* 0x000fc4000fffe0ff */
[----:B------:R-:W-:Y:S02]  /*4c9d0*/  LEA.HI.X.SX32 R133, R133, R0, 0x2, P5 ;  /* 0x0000000085857211 */ /* 0x000fe400028f16ff */
[----:B------:R-:W-:Y:S01]  /*4c9e0*/  ISETP.LT.AND P3, PT, R204, UR6, !P1 ;  /* 0x00000006cc007c0c */ /* 0x000fe2000cf61270 */
[C---:B------:R-:W-:Y:S01]  /*4c9f0*/  VIADD R136, R3.reuse, UR5 ;  /* 0x0000000503887c36 */ /* 0x040fe20008000000 */
[----:B------:R-:W-:Y:S01]  /*4ca00*/  LEA R134, P5, R3, R2, 0x2 ;  /* 0x0000000203867211 */ /* 0x000fe200078a10ff */
[----:B------:R-:W1:Y:S01]  /*4ca10*/  LDCU UR6, c[0x0][0x39c] ;  /* 0x00007380ff0677ac */ /* 0x000e620008000800 */
[----:B-----5:R-:W-:Y:S01]  /*4ca20*/  ISETP.LT.AND P0, PT, R203, UR7, !P1 ;  /* 0x00000007cb007c0c */ /* 0x020fe2000cf01270 */
[----:B------:R5:W-:Y:S01]  /*4ca30*/  @P4 STG.E desc[UR22][R132.64], R138 ;  /* 0x0000008a84004986 */ /* 0x000be2000c101916 */
[----:B------:R-:W-:Y:S01]  /*4ca40*/  LEA.HI.X.SX32 R135, R3, R0, 0x2, P5 ;  /* 0x0000000003877211 */ /* 0x000fe200028f16ff */
[----:B------:R-:W3:Y:S01]  /*4ca50*/  LDCU UR7, c[0x0][0x39c] ;  /* 0x00007380ff0777ac */ /* 0x000ee20008000800 */
[----:B-----5:R-:W-:-:S04]  /*4ca60*/  LEA R132, P5, R136, R2, 0x2 ;  /* 0x0000000288847211 */ /* 0x020fc800078a10ff */
[----:B------:R-:W-:Y:S01]  /*4ca70*/  LEA.HI.X.SX32 R133, R136, R0, 0x2, P5 ;  /* 0x0000000088857211 */ /* 0x000fe200028f16ff */
[----:B------:R-:W-:Y:S04]  /*4ca80*/  @P3 STG.E desc[UR22][R134.64], R139 ;  /* 0x0000008b86003986 */ /* 0x000fe8000c101916 */
[----:B------:R5:W-:Y:S04]  /*4ca90*/  @P0 STG.E desc[UR22][R132.64], R140 ;  /* 0x0000008c84000986 */ /* 0x000be8000c101916 */
[----:B-----5:R-:W5:Y:S04]  /*4caa0*/  LDL.LU R140, [R1+0x11b4] ;  /* 0x0011b400018c7983 */ /* 0x020f680000300800 */
[----:B------:R-:W5:Y:S01]  /*4cab0*/  LDL.LU R139, [R1+0x11bc] ;  /* 0x0011bc00018b7983 */ /* 0x000f620000300800 */
[----:B--2---:R-:W-:Y:S01]  /*4cac0*/  ISETP.LT.AND P2, PT, R202, UR4, !P1 ;  /* 0x00000004ca007c0c */ /* 0x004fe2000cf41270 */
[----:B------:R-:W2:Y:S01]  /*4cad0*/  LDCU UR4, c[0x0][0x39c] ;  /* 0x00007380ff0477ac */ /* 0x000ea20008000800 */
[----:B------:R-:W-:Y:S01]  /*4cae0*/  VIADD R3, R136, UR5 ;  /* 0x0000000588037c36 */ /* 0x000fe20008000000 */
[----:B------:R-:W5:Y:S03]  /*4caf0*/  LDL.LU R138, [R1+0x11c0] ;  /* 0x0011c000018a7983 */ /* 0x000f660000300800 */
[C---:B------:R-:W-:Y:S01]  /*4cb00*/  VIADD R136, R3.reuse, UR5 ;  /* 0x0000000503887c36 */ /* 0x040fe20008000000 */
[----:B------:R-:W-:-:S04]  /*4cb10*/  LEA R134, P5, R3, R2, 0x2 ;  /* 0x0000000203867211 */ /* 0x000fc800078a10ff */
[----:B------:R-:W-:Y:S01]  /*4cb20*/  LEA.HI.X.SX32 R135, R3, R0, 0x2, P5 ;  /* 0x0000000003877211 */ /* 0x000fe200028f16ff */
[C---:B------:R-:W-:Y:S01]  /*4cb30*/  VIADD R3, R136.reuse, UR5 ;  /* 0x0000000588037c36 */ /* 0x040fe20008000000 */
[----:B------:R-:W-:-:S03]  /*4cb40*/  LEA R132, P5, R136, R2, 0x2 ;  /* 0x0000000288847211 */ /* 0x000fc600078a10ff */
[----:B------:R1:W-:Y:S01]  /*4cb50*/  @P2 STG.E desc[UR22][R134.64], R141 ;  /* 0x0000008d86002986 */ /* 0x0003e2000c101916 */
[----:B------:R-:W-:Y:S02]  /*4cb60*/  LEA.HI.X.SX32 R133, R136, R0, 0x2, P5 ;  /* 0x0000000088857211 */ /* 0x000fe400028f16ff */
[----:B-1----:R-:W-:-:S04]  /*4cb70*/  LEA R134, P5, R3, R2, 0x2 ;  /* 0x0000000203867211 */ /* 0x002fc800078a10ff */
[----:B------:R-:W-:Y:S02]  /*4cb80*/  LEA.HI.X.SX32 R135, R3, R0, 0x2, P5 ;  /* 0x0000000003877211 */ /* 0x000fe400028f16ff */
[----:B------:R-:W-:Y:S01]  /*4cb90*/  ISETP.LT.AND P4, PT, R201, UR6, !P1 ;  /* 0x00000006c9007c0c */ /* 0x000fe2000cf81270 */
[----:B------:R-:W1:-:S12]  /*4cba0*/  LDCU UR6, c[0x0][0x39c] ;  /* 0x00007380ff0677ac */ /* 0x000e580008000800 */
[----:B------:R1:W-:Y:S01]  /*4cbb0*/  @P4 STG.E desc[UR22][R132.64], R142 ;  /* 0x0000008e84004986 */ /* 0x0003e2000c101916 */
[----:B---3--:R-:W-:Y:S01]  /*4cbc0*/  ISETP.LT.AND P3, PT, R200, UR7, !P1 ;  /* 0x00000007c8007c0c */ /* 0x008fe2000cf61270 */
[----:B------:R-:W3:Y:S01]  /*4cbd0*/  LDCU UR7, c[0x0][0x39c] ;  /* 0x00007380ff0777ac */ /* 0x000ee20008000800 */
[----:B--2---:R-:W-:Y:S01]  /*4cbe0*/  ISETP.LT.AND P0, PT, R199, UR4, !P1 ;  /* 0x00000004c7007c0c */ /* 0x004fe2000cf01270 */
[----:B------:R-:W4:Y:S10]  /*4cbf0*/  LDCU UR4, c[0x0][0x39c] ;  /* 0x00007380ff0477ac */ /* 0x000f340008000800 */
[----:B------:R2:W-:Y:S01]  /*4cc00*/  @P3 STG.E desc[UR22][R134.64], R143 ;  /* 0x0000008f86003986 */ /* 0x0005e2000c101916 */
[----:B-1----:R-:W-:-:S04]  /*4cc10*/  IADD3 R133, PT, PT, R3, UR5, RZ ;  /* 0x0000000503857c10 */ /* 0x002fc8000fffe0ff */
[C---:B------:R-:W-:Y:S01]  /*4cc20*/  LEA R132, P5, R133.reuse, R2, 0x2 ;  /* 0x0000000285847211 */ /* 0x040fe200078a10ff */
[----:B------:R-:W-:-:S03]  /*4cc30*/  VIADD R3, R133, UR5 ;  /* 0x0000000585037c36 */ /* 0x000fc60008000000 */
[----:B------:R-:W-:Y:S01]  /*4cc40*/  LEA.HI.X.SX32 R133, R133, R0, 0x2, P5 ;  /* 0x0000000085857211 */ /* 0x000fe200028f16ff */
[C---:B------:R-:W-:Y:S01]  /*4cc50*/  VIADD R136, R3.reuse, UR5 ;  /* 0x0000000503887c36 */ /* 0x040fe20008000000 */
[----:B--2---:R-:W-:-:S03]  /*4cc60*/  LEA R134, P5, R3, R2, 0x2 ;  /* 0x0000000203867211 */ /* 0x004fc600078a10ff */
[----:B------:R1:W-:Y:S01]  /*4cc70*/  @P0 STG.E desc[UR22][R132.64], R144 ;  /* 0x0000009084000986 */ /* 0x0003e2000c101916 */
[----:B------:R-:W-:Y:S02]  /*4cc80*/  LEA.HI.X.SX32 R135, R3, R0, 0x2, P5 ;  /* 0x0000000003877211 */ /* 0x000fe400028f16ff */
[----:B----4-:R-:W-:Y:S01]  /*4cc90*/  ISETP.LT.AND P3, PT, R137, UR4, !P1 ;  /* 0x0000000489007c0c */ /* 0x010fe2000cf61270 */
[----:B------:R-:W2:Y:S01]  /*4cca0*/  LDCU UR4, c[0x0][0x39c] ;  /* 0x00007380ff0477ac */ /* 0x000ea20008000800 */
[----:B------:R-:W4:Y:S01]  /*4ccb0*/  LDL.LU R137, [R1+0x11c8] ;  /* 0x0011c80001897983 */ /* 0x000f220000300800 */
[----:B---3--:R-:W-:Y:S01]  /*4ccc0*/  ISETP.LT.AND P4, PT, R197, UR7, !P1 ;  /* 0x00000007c5007c0c */ /* 0x008fe2000cf81270 */
[----:B------:R-:W5:Y:S02]  /*4ccd0*/  LDCU UR7, c[0x0][0x39c] ;  /* 0x00007380ff0777ac */ /* 0x000f640008000800 */
[----:B------:R-:W3:Y:S01]  /*4cce0*/  LDL.LU R141, [R1+0x11cc] ;  /* 0x0011cc00018d7983 */ /* 0x000ee20000300800 */
[----:B------:R-:W-:-:S02]  /*4ccf0*/  ISETP.LT.AND P2, PT, R198, UR6, !P1 ;  /* 0x00000006c6007c0c */ /* 0x000fc4000cf41270 */
[C---:B-1----:R-:W-:Y:S01]  /*4cd00*/  LEA R132, P5, R136.reuse, R2, 0x2 ;  /* 0x0000000288847211 */ /* 0x042fe200078a10ff */
[----:B------:R-:W1:Y:S03]  /*4cd10*/  LDCU UR6, c[0x0][0x39c] ;  /* 0x00007380ff0677ac */ /* 0x000e660008000800 */
[----:B------:R-:W-:-:S07]  /*4cd20*/  LEA.HI.X.SX32 R133, R136, R0, 0x2, P5 ;  /* 0x0000000088857211 */ /* 0x000fce00028f16ff */
[----:B------:R1:W-:Y:S04]  /*4cd30*/  @P2 STG.E desc[UR22][R134.64], R145 ;  /* 0x0000009186002986 */ /* 0x0003e8000c101916 */
[----:B------:R1:W-:Y:S01]  /*4cd40*/  @P4 STG.E desc[UR22][R132.64], R146 ;  /* 0x0000009284004986 */ /* 0x0003e2000c101916 */
[----:B-----5:R-:W-:Y:S01]  /*4cd50*/  ISETP.LT.AND P2, PT, R140, UR7, !P1 ;  /* 0x000000078c007c0c */ /* 0x020fe2000cf41270 */
[----:B-1----:R-:W-:Y:S02]  /*4cd60*/  VIADD R135, R136, UR5 ;  /* 0x0000000588877c36 */ /* 0x002fe40008000000 */
[----:B------:R-:W5:Y:S01]  /*4cd70*/  LDL.LU R140, [R1+0x11d4] ;  /* 0x0011d400018c7983 */ /* 0x000f620000300800 */
[----:B------:R-:W-:Y:S01]  /*4cd80*/  ISETP.LT.AND P0, PT, R196, UR6, !P1 ;  /* 0x00000006c4007c0c */ /* 0x000fe2000cf01270 */
[----:B------:R-:W1:Y:S01]  /*4cd90*/  LDCU UR6, c[0x0][0x39c] ;  /* 0x00007380ff0677ac */ /* 0x000e620008000800 */
[----:B--2---:R-:W-:-:S02]  /*4cda0*/  ISETP.LT.AND P4, PT, R139, UR4, !P1 ;  /* 0x000000048b007c0c */ /* 0x004fc4000cf81270 */
[----:B------:R-:W2:Y:S01]  /*4cdb0*/  LDL.LU R139, [R1+0x11d8] ;  /* 0x0011d800018b7983 */ /* 0x000ea20000300800 */
[----:B------:R-:W4:Y:S01]  /*4cdc0*/  LDCU UR7, c[0x0][0x39c] ;  /* 0x00007380ff0777ac */ /* 0x000f220008000800 */
[C---:B------:R-:W-:Y:S01]  /*4cdd0*/  LEA R134, P5, R135.reuse, R2, 0x2 ;  /* 0x0000000287867211 */ /* 0x040fe200078a10ff */
[C---:B------:R-:W-:Y:S01]  /*4cde0*/  VIADD R3, R135.reuse, UR5 ;  /* 0x0000000587037c36 */ /* 0x040fe20008000000 */
[----:B------:R-:W3:Y:S02]  /*4cdf0*/  LDCU UR4, c[0x0][0x39c] ;  /* 0x00007380ff0477ac */ /* 0x000ee40008000800 */
[----:B------:R-:W-:Y:S02]  /*4ce00*/  LEA.HI.X.SX32 R135, R135, R0, 0x2, P5 ;  /* 0x0000000087877211 */ /* 0x000fe400028f16ff */
[----:B------:R-:W-:-:S04]  /*4ce10*/  LEA R132, P5, R3, R2, 0x2 ;  /* 0x0000000203847211 */ /* 0x000fc800078a10ff */
[C---:B------:R-:W-:Y:S01]  /*4ce20*/  LEA.HI.X.SX32 R133, R3.reuse, R0, 0x2, P5 ;  /* 0x0000000003857211 */ /* 0x040fe200028f16ff */
[----:B------:R1:W-:Y:S02]  /*4ce30*/  @P3 STG.E desc[UR22][R134.64], R147 ;  /* 0x0000009386003986 */ /* 0x0003e4000c101916 */
[----:B-1----:R-:W-:Y:S01]  /*4ce40*/  ISETP.LT.AND P3, PT, R138, UR6, !P1 ;  /* 0x000000068a007c0c */ /* 0x002fe2000cf61270 */
[----:B------:R-:W5:Y:S01]  /*4ce50*/  LDCU UR6, c[0x0][0x39c] ;  /* 0x00007380ff0677ac */ /* 0x000f620008000800 */
[----:B------:R1:W-:Y:S04]  /*4ce60*/  @P0 STG.E desc[UR22][R132.64], R148 ;  /* 0x0000009484000986 */ /* 0x0003e8000c101916 */
[----:B------:R-:W2:Y:S01]  /*4ce70*/  LDL.LU R138, [R1+0x11e0] ;  /* 0x0011e000018a7983 */ /* 0x000ea20000300800 */
[----:B------:R-:W-:-:S04]  /*4ce80*/  IADD3 R136, PT, PT, R3, UR5, RZ ;  /* 0x0000000503887c10 */ /* 0x000fc8000fffe0ff */
[----:B------:R-:W-:-:S04]  /*4ce90*/  LEA R134, P5, R136, R2, 0x2 ;  /* 0x0000000288867211 */ /* 0x000fc800078a10ff */
[C---:B------:R-:W-:Y:S01]  /*4cea0*/  LEA.HI.X.SX32 R135, R136.reuse, R0, 0x2, P5 ;  /* 0x0000000088877211 */ /* 0x040fe200028f16ff */
[----:B------:R-:W-:-:S04]  /*4ceb0*/  VIADD R3, R136, UR5 ;  /* 0x0000000588037c36 */ /* 0x000fc80008000000 */
[----:B------:R1:W-:Y:S02]  /*4cec0*/  @P2 STG.E desc[UR22][R134.64], R149 ;  /* 0x0000009586002986 */ /* 0x0003e4000c101916 */
[C---:B-1----:R-:W-:Y:S01]  /*4ced0*/  LEA R132, P5, R3.reuse, R2, 0x2 ;  /* 0x0000000203847211 */ /* 0x042fe200078a10ff */
[----:B------:R-:W-:-:S03]  /*4cee0*/  VIADD R136, R3, UR5 ;  /* 0x0000000503887c36 */ /* 0x000fc60008000000 */
[----:B------:R-:W-:Y:S02]  /*4cef0*/  LEA.HI.X.SX32 R133, R3, R0, 0x2, P5 ;  /* 0x0000000003857211 */ /* 0x000fe400028f16ff */
[----:B------:R-:W-:-:S04]  /*4cf00*/  LEA R134, P5, R136, R2, 0x2 ;  /* 0x0000000288867211 */ /* 0x000fc800078a10ff */
[C---:B------:R-:W-:Y:S01]  /*4cf10*/  LEA.HI.X.SX32 R135, R136.reuse, R0, 0x2, P5 ;  /* 0x0000000088877211 */ /* 0x040fe200028f16ff */
[----:B------:R-:W-:Y:S04]  /*4cf20*/  @P4 STG.E desc[UR22][R132.64], R150 ;  /* 0x0000009684004986 */ /* 0x000fe8000c101916 */
[----:B------:R1:W-:Y:S01]  /*4cf30*/  @P3 STG.E desc[UR22][R134.64], R151 ;  /* 0x0000009786003986 */ /* 0x0003e2000c101916 */
[----:B----4-:R-:W-:Y:S01]  /*4cf40*/  ISETP.LT.AND P0, PT, R137, UR7, !P1 ;  /* 0x0000000789007c0c */ /* 0x010fe2000cf01270 */
[----:B------:R-:W2:Y:S02]  /*4cf50*/  LDCU UR7, c[0x0][0x39c] ;  /* 0x00007380ff0777ac */ /* 0x000ea40008000800 */
[----:B------:R-:W4:Y:S01]  /*4cf60*/  LDL.LU R137, [R1+0x11e4] ;  /* 0x0011e40001897983 */ /* 0x000f220000300800 */
[----:B---3--:R-:W-:Y:S01]  /*4cf70*/  ISETP.LT.AND P2, PT, R141, UR4, !P1 ;  /* 0x000000048d007c0c */ /* 0x008fe2000cf41270 */
[----:B------:R-:W-:-:S02]  /*4cf80*/  VIADD R3, R136, UR5 ;  /* 0x0000000588037c36 */ /* 0x000fc40008000000 */
[----:B------:R-:W3:Y:S01]  /*4cf90*/  LDL.LU R141, [R1+0x11ec] ;  /* 0x0011ec00018d7983 */ /* 0x000ee20000300800 */
[----:B------:R-:W1:Y:S01]  /*4cfa0*/  LDCU UR4, c[0x0][0x39c] ;  /* 0x00007380ff0477ac */ /* 0x000e620008000800 */
[----:B-----5:R-:W-:Y:S01]  /*4cfb0*/  ISETP.LT.AND P4, PT, R140, UR6, !P1 ;  /* 0x000000068c007c0c */ /* 0x020fe2000cf81270 */
[----:B------:R-:W4:Y:S01]  /*4cfc0*/  LDCU UR6, c[0x0][0x39c] ;  /* 0x00007380ff0677ac */ /* 0x000f220008000800 */
[----:B------:R-:W5:Y:S01]  /*4cfd0*/  LDL.LU R140, [R1+0x11fc] ;  /* 0x0011fc00018c7983 */ /* 0x000f620000300800 */
[----:B--2---:R-:W-:Y:S01]  /*4cfe0*/  ISETP.LT.AND P3, PT, R139, UR7, !P1 ;  /* 0x000000078b007c0c */ /* 0x004fe2000cf61270 */
[C---:B-1----:R-:W-:Y:S02]  /*4cff0*/  VIADD R135, R3.reuse, UR5 ;  /* 0x0000000503877c36 */ /* 0x042fe40008000000 */
[----:B------:R-:W2:Y:S01]  /*4d000*/  LDL.LU R139, [R1+0x1200] ;  /* 0x00120000018b7983 */ /* 0x000ea20000300800 */
[C---:B------:R-:W-:Y:S01]  /*4d010*/  LEA R132, P5, R3.reuse, R2, 0x2 ;  /* 0x0000000203847211 */ /* 0x040fe200078a10ff */
[----:B------:R-:W3:Y:S03]  /*4d020*/  LDCU UR7, c[0x0][0x39c] ;  /* 0x00007380ff0777ac */ /* 0x000ee60008000800 */
[----:B------:R-:W-:-:S02]  /*4d030*/  LEA.HI.X.SX32 R133, R3, R0, 0x2, P5 ;  /* 0x0000000003857211 */ /* 0x000fc400028f16ff */
[C---:B------:R-:W-:Y:S02]  /*4d040*/  LEA R134, P5, R135.reuse, R2, 0x2 ;  /* 0x0000000287867211 */ /* 0x040fe400078a10ff */
[C---:B------:R-:W-:Y:S02]  /*4d050*/  IADD3 R3, PT, PT, R135.reuse, UR5, RZ ;  /* 0x0000000587037c10 */ /* 0x040fe4000fffe0ff */
[----:B------:R-:W-:Y:S01]  /*4d060*/  LEA.HI.X.SX32 R135, R135, R0, 0x2, P5 ;  /* 0x0000000087877211 */ /* 0x000fe200028f16ff */
[----:B------:R1:W-:Y:S04]  /*4d070*/  @P0 STG.E desc[UR22][R132.64], R152 ;  /* 0x0000009884000986 */ /* 0x0003e8000c101916 */
[----:B------:R1:W-:Y:S01]  /*4d080*/  @P2 STG.E desc[UR22][R134.64], R153 ;  /* 0x0000009986002986 */ /* 0x0003e2000c101916 */
[----:B------:R-:W-:Y:S01]  /*4d090*/  ISETP.LT.AND P0, PT, R138, UR4, !P1 ;  /* 0x000000048a007c0c */ /* 0x000fe2000cf01270 */
[----:B------:R-:W-:-:S02]  /*4d0a0*/  VIADD R136, R3, UR5 ;  /* 0x0000000503887c36 */ /* 0x000fc40008000000 */
[----:B------:R-:W2:Y:S01]  /*4d0b0*/  LDL.LU R138, [R1+0x1204] ;  /* 0x00120400018a7983 */ /* 0x000ea20000300800 */
[----:B------:R-:W5:Y:S01]  /*4d0c0*/  LDCU UR4, c[0x0][0x39c] ;  /* 0x00007380ff0477ac */ /* 0x000f620008000800 */
[----:B-1----:R-:W-:-:S04]  /*4d0d0*/  LEA R132, P5, R3, R2, 0x2 ;  /* 0x0000000203847211 */ /* 0x002fc800078a10ff */
[----:B------:R-:W-:-:S05]  /*4d0e0*/  LEA.HI.X.SX32 R133, R3, R0, 0x2, P5 ;  /* 0x0000000003857211 */ /* 0x000fca00028f16ff */
[----:B------:R1:W-:Y:S01]  /*4d0f0*/  @P4 STG.E desc[UR22][R132.64], R154 ;  /* 0x0000009a84004986 */ /* 0x0003e2000c101916 */
[C---:B------:R-:W-:Y:S01]  /*4d100*/  LEA R134, P5, R136.reuse, R2, 0x2 ;  /* 0x0000000288867211 */ /* 0x040fe200078a10ff */
[----:B------:R-:W-:-:S03]  /*4d110*/  VIADD R3, R136, UR5 ;  /* 0x0000000588037c36 */ /* 0x000fc60008000000 */
[----:B------:R-:W-:Y:S02]  /*4d120*/  LEA.HI.X.SX32 R135, R136, R0, 0x2, P5 ;  /* 0x0000000088877211 */ /* 0x000fe400028f16ff */
[----:B-1----:R-:W-:-:S04]  /*4d130*/  LEA R132, P5, R3, R2, 0x2 ;  /* 0x0000000203847211 */ /* 0x002fc800078a10ff */
[----:B------:R-:W-:Y:S01]  /*4d140*/  LEA.HI.X.SX32 R133, R3, R0, 0x2, P5 ;  /* 0x0000000003857211 */ /* 0x000fe200028f16ff */
[----:B------:R1:W-:Y:S04]  /*4d150*/  @P3 STG.E desc[UR22][R134.64], R155 ;  /* 0x0000009b86003986 */ /* 0x0003e8000c101916 */
        /* <DEDUP_REMOVED lines=12> */
[C---:B------:R-:W-:Y:S02]  /*4d220*/  VIADD R3, R136.reuse, UR5 ;  /* 0x0000000588037c36 */ /* 0x040fe40008000000 */
[----:B------:R-:W2:Y:S01]  /*4d230*/  LDL.LU R139, [R1+0x1228] ;  /* 0x00122800018b7983 */ /* 0x000ea20000300800 */
[C---:B-1----:R-:W-:Y:S01]  /*4d240*/  LEA R134, P5, R136.reuse, R2, 0x2 ;  /* 0x0000000288867211 */ /* 0x042fe200078a10ff */
[----:B------:R-:W3:Y:S03]  /*4d250*/  LDCU UR6, c[0x0][0x39c] ;  /* 0x00007380ff0677ac */ /* 0x000ee60008000800 */
[----:B------:R-:W-:-:S02]  /*4d260*/  LEA.HI.X.SX32 R135, R136, R0, 0x2, P5 ;  /* 0x0000000088877211 */ /* 0x000fc400028f16ff */
[----:B------:R-:W-:-:S04]  /*4d270*/  LEA R132, P5, R3, R2, 0x2 ;  /* 0x0000000203847211 */ /* 0x000fc800078a10ff */
[C---:B------:R-:W-:Y:S01]  /*4d280*/  LEA.HI.X.SX32 R133, R3.reuse, R0, 0x2, P5 ;  /* 0x0000000003857211 */ /* 0x040fe200028f16ff */
[----:B------:R1:W-:Y:S04]  /*4d290*/  @P2 STG.E desc[UR22][R134.64], R157 ;  /* 0x0000009d86002986 */ /* 0x0003e8000c101916 */
[----:B------:R1:W-:Y:S01]  /*4d2a0*/  @P4 STG.E desc[UR22][R132.64], R158 ;  /* 0x0000009e84004986 */ /* 0x0003e2000c101916 */
[----:B------:R-:W-:Y:S01]  /*4d2b0*/  ISETP.LT.AND P2, PT, R138, UR7, !P1 ;  /* 0x000000078a007c0c */ /* 0x000fe2000cf41270 */
[----:B------:R-:W5:Y:S02]  /*4d2c0*/  LDCU UR7, c[0x0][0x39c] ;  /* 0x00007380ff0777ac */ /* 0x000f640008000800 */
[----:B------:R-:W2:Y:S01]  /*4d2d0*/  LDL.LU R138, [R1+0x122c] ;  /* 0x00122c00018a7983 */ /* 0x000ea20000300800 */
[----:B-1----:R-:W-:-:S04]  /*4d2e0*/  IADD3 R135, PT, PT, R3, UR5, RZ ;  /* 0x0000000503877c10 */ /* 0x002fc8000fffe0ff */
[C---:B------:R-:W-:Y:S01]  /*4d2f0*/  LEA R134, P5, R135.reuse, R2, 0x2 ;  /* 0x0000000287867211 */ /* 0x040fe200078a10ff */
[----:B------:R-:W-:-:S03]  /*4d300*/  VIADD R3, R135, UR5 ;  /* 0x0000000587037c36 */ /* 0x000fc60008000000 */
[----:B------:R-:W-:-:S05]  /*4d310*/  LEA.HI.X.SX32 R135, R135, R0, 0x2, P5 ;  /* 0x0000000087877211 */ /* 0x000fca00028f16ff */
[----:B------:R1:W-:Y:S01]  /*4d320*/  @P3 STG.E desc[UR22][R134.64], R159 ;  /* 0x0000009f86003986 */ /* 0x0003e2000c101916 */
[C---:B------:R-:W-:Y:S01]  /*4d330*/  LEA R132, P5, R3.reuse, R2, 0x2 ;  /* 0x0000000203847211 */ /* 0x040fe200078a10ff */
[----:B------:R-:W-:-:S03]  /*4d340*/  VIADD R136, R3, UR5 ;  /* 0x0000000503887c36 */ /* 0x000fc60008000000 */
[----:B------:R-:W-:Y:S02]  /*4d350*/  LEA.HI.X.SX32 R133, R3, R0, 0x2, P5 ;  /* 0x0000000003857211 */ /* 0x000fe400028f16ff */
[----:B-1----:R-:W-:-:S04]  /*4d360*/  LEA R134, P5, R136, R2, 0x2 ;  /* 0x0000000288867211 */ /* 0x002fc800078a10ff */
[C---:B------:R-:W-:Y:S01]  /*4d370*/  LEA.HI.X.SX32 R135, R136.reuse, R0, 0x2, P5 ;  /* 0x0000000088877211 */ /* 0x040fe200028f16ff */
        /* <DEDUP_REMOVED lines=19> */
[----:B------:R-:W-:Y:S01]  /*4d4b0*/  LEA.HI.X.SX32 R135, R136, R0, 0x2, P5 ;  /* 0x0000000088877211 */ /* 0x000fe200028f16ff */
[----:B------:R1:W-:Y:S04]  /*4d4c0*/  @P4 STG.E desc[UR22][R132.64], R162 ;  /* 0x000000a284004986 */ /* 0x0003e8000c101916 */
[----:B------:R1:W-:Y:S01]  /*4d4d0*/  @P3 STG.E desc[UR22][R134.64], R163 ;  /* 0x000000a386003986 */ /* 0x0003e2000c101916 */
[----:B------:R-:W-:Y:S01]  /*4d4e0*/  ISETP.LT.AND P4, PT, R138, UR6, !P1 ;  /* 0x000000068a007c0c */ /* 0x000fe2000cf81270 */
[----:B------:R-:W5:Y:S02]  /*4d4f0*/  LDCU UR6, c[0x0][0x39c] ;  /* 0x00007380ff0677ac */ /* 0x000f640008000800 */
[----:B------:R-:W2:Y:S01]  /*4d500*/  LDL.LU R138, [R1+0x1264] ;  /* 0x00126400018a7983 */ /* 0x000ea20000300800 */
[----:B------:R-:W-:-:S04]  /*4d510*/  IADD3 R3, PT, PT, R136, UR5, RZ ;  /* 0x0000000588037c10 */ /* 0x000fc8000fffe0ff */
[----:B-1----:R-:W-:-:S04]  /*4d520*/  LEA R132, P5, R3, R2, 0x2 ;  /* 0x0000000203847211 */ /* 0x002fc800078a10ff */
[C---:B------:R-:W-:Y:S01]  /*4d530*/  LEA.HI.X.SX32 R133, R3.reuse, R0, 0x2, P5 ;  /* 0x0000000003857211 */ /* 0x040fe200028f16ff */
[----:B------:R-:W-:-:S04]  /*4d540*/  VIADD R135, R3, UR5 ;  /* 0x0000000503877c36 */ /* 0x000fc80008000000 */
[----:B------:R1:W-:Y:S01]  /*4d550*/  @P0 STG.E desc[UR22][R132.64], R164 ;  /* 0x000000a484000986 */ /* 0x0003e2000c101916 */
[C---:B------:R-:W-:Y:S01]  /*4d560*/  LEA R134, P5, R135.reuse, R2, 0x2 ;  /* 0x0000000287867211 */ /* 0x040fe200078a10ff */
[----:B------:R-:W-:-:S03]  /*4d570*/  VIADD R3, R135, UR5 ;  /* 0x0000000587037c36 */ /* 0x000fc60008000000 */
[----:B------:R-:W-:Y:S02]  /*4d580*/  LEA.HI.X.SX32 R135, R135, R0, 0x2, P5 ;  /* 0x0000000087877211 */ /* 0x000fe400028f16ff */
[----:B-1----:R-:W-:-:S04]  /*4d590*/  LEA R132, P5, R3, R2, 0x2 ;  /* 0x0000000203847211 */ /* 0x002fc800078a10ff */
[----:B------:R-:W-:Y:S01]  /*4d5a0*/  LEA.HI.X.SX32 R133, R3, R0, 0x2, P5 ;  /* 0x0000000003857211 */ /* 0x000fe200028f16ff */
        /* <DEDUP_REMOVED lines=30> */
[----:B------:R-:W-:-:S04]  /*4d790*/  LEA R132, P5, R136, R2, 0x2 ;  /* 0x0000000288847211 */ /* 0x000fc800078a10ff */
[C---:B------:R-:W-:Y:S01]  /*4d7a0*/  LEA.HI.X.SX32 R133, R136.reuse, R0, 0x2, P5 ;  /* 0x0000000088857211 */ /* 0x040fe200028f16ff */
[----:B-1----:R-:W-:-:S05]  /*4d7b0*/  VIADD R135, R136, UR5 ;  /* 0x0000000588877c36 */ /* 0x002fca0008000000 */
[C---:B------:R-:W-:Y:S01]  /*4d7c0*/  LEA R134, P5, R135.reuse, R2, 0x2 ;  /* 0x0000000287867211 */ /* 0x040fe200078a10ff */
[----:B------:R-:W-:-:S03]  /*4d7d0*/  VIADD R3, R135, UR5 ;  /* 0x0000000587037c36 */ /* 0x000fc60008000000 */
[----:B------:R-:W-:Y:S01]  /*4d7e0*/  LEA.HI.X.SX32 R135, R135, R0, 0x2, P5 ;  /* 0x0000000087877211 */ /* 0x000fe200028f16ff */
[----:B------:R1:W-:Y:S04]  /*4d7f0*/  @P4 STG.E desc[UR22][R132.64], R170 ;  /* 0x000000aa84004986 */ /* 0x0003e8000c101916 */
[----:B------:R1:W-:Y:S01]  /*4d800*/  @P3 STG.E desc[UR22][R134.64], R171 ;  /* 0x000000ab86003986 */ /* 0x0003e2000c101916 */
[----:B----4-:R-:W-:Y:S01]  /*4d810*/  ISETP.LT.AND P0, PT, R137, UR6, !P1 ;  /* 0x0000000689007c0c */ /* 0x010fe2000cf01270 */
[----:B------:R-:W2:Y:S02]  /*4d820*/  LDCU UR6, c[0x0][0x39c] ;  /* 0x00007380ff0677ac */ /* 0x000ea40008000800 */
[----:B------:R-:W4:Y:S01]  /*4d830*/  LDL.LU R137, [R1+0x12b0] ;  /* 0x0012b00001897983 */ /* 0x000f220000300800 */
[----:B---3--:R-:W-:Y:S01]  /*4d840*/  ISETP.LT.AND P2, PT, R141, UR7, !P1 ;  /* 0x000000078d007c0c */ /* 0x008fe2000cf41270 */
[----:B------:R-:W3:Y:S02]  /*4d850*/  LDCU UR7, c[0x0][0x39c] ;  /* 0x00007380ff0777ac */ /* 0x000ee40008000800 */
[----:B------:R-:W4:Y:S01]  /*4d860*/  LDL.LU R141, [R1+0x12b8] ;  /* 0x0012b800018d7983 */ /* 0x000f220000300800 */
[----:B-----5:R-:W-:Y:S01]  /*4d870*/  ISETP.LT.AND P4, PT, R140, UR4, !P1 ;  /* 0x000000048c007c0c */ /* 0x020fe2000cf81270 */
[----:B------:R-:W4:Y:S02]  /*4d880*/  LDCU UR4, c[0x0][0x39c] ;  /* 0x00007380ff0477ac */ /* 0x000f240008000800 */
[----:B------:R-:W5:Y:S01]  /*4d890*/  LDL.LU R140, [R1+0x12d8] ;  /* 0x0012d800018c7983 */ /* 0x000f620000300800 */
[----:B--2---:R-:W-:Y:S01]  /*4d8a0*/  ISETP.LT.AND P3, PT, R139, UR6, !P1 ;  /* 0x000000068b007c0c */ /* 0x004fe2000cf61270 */
[----:B------:R-:W-:-:S02]  /*4d8b0*/  VIADD R136, R3, UR5 ;  /* 0x0000000503887c36 */ /* 0x000fc40008000000 */
[----:B------:R-:W2:Y:S01]  /*4d8c0*/  LDL.LU R139, [R1+0x12e4] ;  /* 0x0012e400018b7983 */ /* 0x000ea20000300800 */
[C---:B-1----:R-:W-:Y:S01]  /*4d8d0*/  LEA R132, P5, R3.reuse, R2, 0x2 ;  /* 0x0000000203847211 */ /* 0x042fe200078a10ff */
[----:B------:R-:W1:Y:S03]  /*4d8e0*/  LDCU UR6, c[0x0][0x39c] ;  /* 0x00007380ff0677ac */ /* 0x000e660008000800 */
[----:B------:R-:W-:Y:S02]  /*4d8f0*/  LEA.HI.X.SX32 R133, R3, R0, 0x2, P5 ;  /* 0x0000000003857211 */ /* 0x000fe400028f16ff */
[----:B------:R-:W-:-:S04]  /*4d900*/  LEA R134, P5, R136, R2, 0x2 ;  /* 0x0000000288867211 */ /* 0x000fc800078a10ff */
[----:B------:R-:W-:Y:S01]  /*4d910*/  LEA.HI.X.SX32 R135, R136, R0, 0x2, P5 ;  /* 0x0000000088877211 */ /* 0x000fe200028f16ff */
[----:B------:R1:W-:Y:S04]  /*4d920*/  @P0 STG.E desc[UR22][R132.64], R172 ;  /* 0x000000ac84000986 */ /* 0x0003e8000c101916 */
[----:B------:R1:W-:Y:S01]  /*4d930*/  @P2 STG.E desc[UR22][R134.64], R173 ;  /* 0x000000ad86002986 */ /* 0x0003e2000c101916 */
[----:B---3--:R-:W-:Y:S01]  /*4d940*/  ISETP.LT.AND P0, PT, R138, UR7, !P1 ;  /* 0x000000078a007c0c */ /* 0x008fe2000cf01270 */
[----:B------:R-:W5:Y:S02]  /*4d950*/  LDCU UR7, c[0x0][0x39c] ;  /* 0x00007380ff0777ac */ /* 0x000f640008000800 */
[----:B------:R-:W3:Y:S01]  /*4d960*/  LDL.LU R138, [R1+0x12e8] ;  /* 0x0012e800018a7983 */ /* 0x000ee20000300800 */
        /* <DEDUP_REMOVED lines=15> */
[----:B------:R-:W-:Y:S01]  /*4da60*/  ISETP.LT.AND P4, PT, R141, UR6, !P1 ;  /* 0x000000068d007c0c */ /* 0x000fe2000cf81270 */
[----:B-1----:R-:W-:-:S02]  /*4da70*/  VIADD R135, R136, UR5 ;  /* 0x0000000588877c36 */ /* 0x002fc40008000000 */
[----:B------:R-:W4:Y:S01]  /*4da80*/  LDL.LU R141, [R1+0x12fc] ;  /* 0x0012fc00018d7983 */ /* 0x000f220000300800 */
[----:B------:R-:W3:Y:S01]  /*4da90*/  LDCU UR6, c[0x0][0x39c] ;  /* 0x00007380ff0677ac */ /* 0x000ee20008000800 */
[----:B-----5:R-:W-:Y:S01]  /*4daa0*/  ISETP.LT.AND P3, PT, R140, UR7, !P1 ;  /* 0x000000078c007c0c */ /* 0x020fe2000cf61270 */
[----:B------:R-:W4:Y:S01]  /*4dab0*/  LDCU UR7, c[0x0][0x39c] ;  /* 0x00007380ff0777ac */ /* 0x000f220008000800 */
[----:B------:R-:W5:Y:S01]  /*4dac0*/  LDL.LU R140, [R1+0x1324] ;  /* 0x00132400018c7983 */ /* 0x000f620000300800 */
[----:B--2---:R-:W-:Y:S01]  /*4dad0*/  ISETP.LT.AND P0, PT, R139, UR4, !P1 ;  /* 0x000000048b007c0c */ /* 0x004fe2000cf01270 */
[C---:B------:R-:W-:Y:S02]  /*4dae0*/  VIADD R3, R135.reuse, UR5 ;  /* 0x0000000587037c36 */ /* 0x040fe40008000000 */
[----:B------:R-:W2:Y:S01]  /*4daf0*/  LDL.LU R139, [R1+0x1334] ;  /* 0x00133400018b7983 */ /* 0x000ea20000300800 */
[C---:B------:R-:W-:Y:S01]  /*4db00*/  LEA R134, P5, R135.reuse, R2, 0x2 ;  /* 0x0000000287867211 */ /* 0x040fe200078a10ff */
[----:B------:R-:W1:Y:S03]  /*4db10*/  LDCU UR4, c[0x0][0x39c] ;  /* 0x00007380ff0477ac */ /* 0x000e660008000800 */
[----:B------:R-:W-:-:S02]  /*4db20*/  LEA.HI.X.SX32 R135, R135, R0, 0x2, P5 ;  /* 0x0000000087877211 */ /* 0x000fc400028f16ff */
[----:B------:R-:W-:-:S04]  /*4db30*/  LEA R132, P5, R3, R2, 0x2 ;  /* 0x0000000203847211 */ /* 0x000fc800078a10ff */
[C---:B------:R-:W-:Y:S01]  /*4db40*/  LEA.HI.X.SX32 R133, R3.reuse, R0, 0x2, P5 ;  /* 0x0000000003857211 */ /* 0x040fe200028f16ff */
[----:B------:R1:W-:Y:S04]  /*4db50*/  @P2 STG.E desc[UR22][R134.64], R177 ;  /* 0x000000b186002986 */ /* 0x0003e8000c101916 */
[----:B------:R1:W-:Y:S01]  /*4db60*/  @P4 STG.E desc[UR22][R132.64], R178 ;  /* 0x000000b284004986 */ /* 0x0003e2000c101916 */
[----:B---3--:R-:W-:Y:S01]  /*4db70*/  ISETP.LT.AND P2, PT, R138, UR6, !P1 ;  /* 0x000000068a007c0c */ /* 0x008fe2000cf41270 */
[----:B------:R-:W5:Y:S02]  /*4db80*/  LDCU UR6, c[0x0][0x39c] ;  /* 0x00007380ff0677ac */ /* 0x000f640008000800 */
[----:B------:R-:W3:Y:S01]  /*4db90*/  LDL.LU R138, [R1+0x1344] ;  /* 0x00134400018a7983 */ /* 0x000ee20000300800 */
        /* <DEDUP_REMOVED lines=15> */
[----:B------:R-:W-:Y:S01]  /*4dc90*/  ISETP.LT.AND P3, PT, R141, UR4, !P1 ;  /* 0x000000048d007c0c */ /* 0x000fe2000cf61270 */
[----:B------:R-:W-:-:S02]  /*4dca0*/  VIADD R136, R3, UR5 ;  /* 0x0000000503887c36 */ /* 0x000fc40008000000 */
[----:B------:R-:W4:Y:S01]  /*4dcb0*/  LDL.LU R141, [R1+0x135c] ;  /* 0x00135c00018d7983 */ /* 0x000f220000300800 */
[----:B------:R-:W3:Y:S01]  /*4dcc0*/  LDCU UR4, c[0x0][0x39c] ;  /* 0x00007380ff0477ac */ /* 0x000ee20008000800 */
[----:B-----5:R-:W-:Y:S01]  /*4dcd0*/  ISETP.LT.AND P0, PT, R140, UR6, !P1 ;  /* 0x000000068c007c0c */ /* 0x020fe2000cf01270 */
[----:B------:R-:W4:Y:S01]  /*4dce0*/  LDCU UR6, c[0x0][0x39c] ;  /* 0x00007380ff0677ac */ /* 0x000f220008000800 */
[----:B------:R-:W5:Y:S01]  /*4dcf0*/  LDL.LU R140, [R1+0x1364] ;  /* 0x00136400018c7983 */ /* 0x000f620000300800 */
[----:B--2---:R-:W-:Y:S01]  /*4dd00*/  ISETP.LT.AND P2, PT, R139, UR7, !P1 ;  /* 0x000000078b007c0c */ /* 0x004fe2000cf41270 */
[C---:B-1----:R-:W-:Y:S02]  /*4dd10*/  VIADD R135, R136.reuse, UR5 ;  /* 0x0000000588877c36 */ /* 0x042fe40008000000 */
[----:B------:R-:W2:Y:S01]  /*4dd20*/  LDL.LU R139, [R1+0x1330] ;  /* 0x00133000018b7983 */ /* 0x000ea20000300800 */
[C---:B------:R-:W-:Y:S01]  /*4dd30*/  LEA R132, P5, R136.reuse, R2, 0x2 ;  /* 0x0000000288847211 */ /* 0x040fe200078a10ff */
[----:B------:R-:W1:Y:S03]  /*4dd40*/  LDCU UR7, c[0x0][0x39c] ;  /* 0x00007380ff0777ac */ /* 0x000e660008000800 */
[----:B------:R-:W-:-:S02]  /*4dd50*/  LEA.HI.X.SX32 R133, R136, R0, 0x2, P5 ;  /* 0x0000000088857211 */ /* 0x000fc400028f16ff */
[C---:B------:R-:W-:Y:S02]  /*4dd60*/  LEA R134, P5, R135.reuse, R2, 0x2 ;  /* 0x0000000287867211 */ /* 0x040fe400078a10ff */
[C---:B------:R-:W-:Y:S02]  /*4dd70*/  IADD3 R3, PT, PT, R135.reuse, UR5, RZ ;  /* 0x0000000587037c10 */ /* 0x040fe4000fffe0ff */
[----:B------:R-:W-:Y:S01]  /*4dd80*/  LEA.HI.X.SX32 R135, R135, R0, 0x2, P5 ;  /* 0x0000000087877211 */ /* 0x000fe200028f16ff */
[----:B------:R1:W-:Y:S04]  /*4dd90*/  @P4 STG.E desc[UR22][R132.64], R182 ;  /* 0x000000b684004986 */ /* 0x0003e8000c101916 */
[----:B------:R1:W-:Y:S01]  /*4dda0*/  @P3 STG.E desc[UR22][R134.64], R183 ;  /* 0x000000b786003986 */ /* 0x0003e2000c101916 */
[----:B---3--:R-:W-:Y:S01]  /*4ddb0*/  ISETP.LT.AND P4, PT, R138, UR4, !P1 ;  /* 0x000000048a007c0c */ /* 0x008fe2000cf81270 */
[----:B------:R-:W-:-:S02]  /*4ddc0*/  VIADD R136, R3, UR5 ;  /* 0x0000000503887c36 */ /* 0x000fc40008000000 */
[----:B------:R-:W3:Y:S01]  /*4ddd0*/  LDL.LU R138, [R1+0x1340] ;  /* 0x00134000018a7983 */ /* 0x000ee20000300800 */
        /* <DEDUP_REMOVED lines=15> */
[----:B------:R-:W-:Y:S01]  /*4ded0*/  ISETP.LT.AND P0, PT, R141, UR7, !P1 ;  /* 0x000000078d007c0c */ /* 0x000fe2000cf01270 */
        /* <DEDUP_REMOVED lines=81> */
[----:B------:R-:W-:-:S03]  /*4e3f0*/  LEA R68, P5, R132, R2, 0x2 ;  /* 0x0000000284447211 */ /* 0x000fc600078a10ff */
[----:B------:R1:W-:Y:S01]  /*4e400*/  @P2 STG.E desc[UR22][R134.64], R69 ;  /* 0x0000004586002986 */ /* 0x0003e2000c101916 */
[C---:B------:R-:W-:Y:S02]  /*4e410*/  IADD3 R3, PT, PT, R132.reuse, UR5, RZ ;  /* 0x0000000584037c10 */ /* 0x040fe4000fffe0ff */
[----:B-1----:R-:W-:Y:S02]  /*4e420*/  LEA.HI.X.SX32 R69, R132, R0, 0x2, P5 ;  /* 0x0000000084457211 */ /* 0x002fe400028f16ff */
[----:B---3--:R-:W-:Y:S01]  /*4e430*/  ISETP.LT.AND P2, PT, R138, UR4, !P1 ;  /* 0x000000048a007c0c */ /* 0x008fe2000cf41270 */
[C---:B------:R-:W-:Y:S01]  /*4e440*/  VIADD R134, R3.reuse, UR5 ;  /* 0x0000000503867c36 */ /* 0x040fe20008000000 */
[----:B------:R-:W3:Y:S01]  /*4e450*/  LDL.LU R138, [R1+0x1304] ;  /* 0x00130400018a7983 */ /* 0x000ee20000300800 */
[C---:B------:R-:W-:Y:S01]  /*4e460*/  LEA R132, P5, R3.reuse, R2, 0x2 ;  /* 0x0000000203847211 */ /* 0x040fe200078a10ff */
[----:B------:R-:W5:Y:S02]  /*4e470*/  LDCU UR4, c[0x0][0x39c] ;  /* 0x00007380ff0477ac */ /* 0x000f640008000800 */
[----:B------:R1:W-:Y:S01]  /*4e480*/  @P4 STG.E desc[UR22][R68.64], R70 ;  /* 0x0000004644004986 */ /* 0x0003e2000c101916 */
[----:B------:R-:W-:Y:S01]  /*4e490*/  LEA.HI.X.SX32 R133, R3, R0, 0x2, P5 ;  /* 0x0000000003857211 */ /* 0x000fe200028f16ff */
[----:B------:R-:W-:-:S04]  /*4e4a0*/  VIADD R3, R134, UR5 ;  /* 0x0000000586037c36 */ /* 0x000fc80008000000 */
[----:B------:R1:W-:Y:S02]  /*4e4b0*/  @P3 STG.E desc[UR22][R132.64], R71 ;  /* 0x0000004784003986 */ /* 0x0003e4000c101916 */
[----:B-1----:R-:W-:-:S04]  /*4e4c0*/  LEA R68, P5, R134, R2, 0x2 ;  /* 0x0000000286447211 */ /* 0x002fc800078a10ff */
[----:B------:R-:W-:Y:S02]  /*4e4d0*/  LEA.HI.X.SX32 R69, R134, R0, 0x2, P5 ;  /* 0x0000000086457211 */ /* 0x000fe400028f16ff */
[C---:B------:R-:W-:Y:S01]  /*4e4e0*/  LEA R70, P5, R3.reuse, R2, 0x2 ;  /* 0x0000000203467211 */ /* 0x040fe200078a10ff */
[C---:B------:R-:W-:Y:S02]  /*4e4f0*/  VIADD R132, R3.reuse, UR5 ;  /* 0x0000000503847c36 */ /* 0x040fe40008000000 */
[----:B------:R1:W-:Y:S01]  /*4e500*/  @P0 STG.E desc[UR22][R68.64], R72 ;  /* 0x0000004844000986 */ /* 0x0003e2000c101916 */
[----:B------:R-:W-:Y:S01]  /*4e510*/  LEA.HI.X.SX32 R71, R3, R0, 0x2, P5 ;  /* 0x0000000003477211 */ /* 0x000fe200028f16ff */
[----:B------:R-:W-:-:S04]  /*4e520*/  VIADD R3, R132, UR5 ;  /* 0x0000000584037c36 */ /* 0x000fc80008000000 */
[----:B------:R1:W-:Y:S02]  /*4e530*/  @P2 STG.E desc[UR22][R70.64], R73 ;  /* 0x0000004946002986 */ /* 0x0003e4000c101916 */
[----:B-1----:R-:W-:-:S04]  /*4e540*/  LEA R68, P5, R132, R2, 0x2 ;  /* 0x0000000284447211 */ /* 0x002fc800078a10ff */
[----:B------:R-:W-:Y:S02]  /*4e550*/  LEA.HI.X.SX32 R69, R132, R0, 0x2, P5 ;  /* 0x0000000084457211 */ /* 0x000fe400028f16ff */
[----:B------:R-:W-:-:S04]  /*4e560*/  LEA R70, P5, R3, R2, 0x2 ;  /* 0x0000000203467211 */ /* 0x000fc800078a10ff */
[C---:B------:R-:W-:Y:S02]  /*4e570*/  LEA.HI.X.SX32 R71, R3.reuse, R0, 0x2, P5 ;  /* 0x0000000003477211 */ /* 0x040fe400028f16ff */
[----:B------:R-:W-:-:S05]  /*4e580*/  IADD3 R133, PT, PT, R3, UR5, RZ ;  /* 0x0000000503857c10 */ /* 0x000fca000fffe0ff */
[----:B------:R-:W-:Y:S01]  /*4e590*/  VIADD R3, R133, UR5 ;  /* 0x0000000585037c36 */ /* 0x000fe20008000000 */
[----:B----4-:R-:W-:Y:S01]  /*4e5a0*/  ISETP.LT.AND P4, PT, R137, UR6, !P1 ;  /* 0x0000000689007c0c */ /* 0x010fe2000cf81270 */
[----:B------:R-:W2:Y:S01]  /*4e5b0*/  LDCU UR6, c[0x0][0x39c] ;  /* 0x00007380ff0677ac */ /* 0x000ea20008000800 */
[----:B------:R-:W4:Y:S04]  /*4e5c0*/  LDL.LU R137, [R1+0x1308] ;  /* 0x0013080001897983 */ /* 0x000f280000300800 */
[----:B------:R-:W4:Y:S04]  /*4e5d0*/  LDL.LU R136, [R1+0x130c] ;  /* 0x00130c0001887983 */ /* 0x000f280000300800 */
[----:B------:R-:W4:Y:S04]  /*4e5e0*/  LDL.LU R135, [R1+0x1310] ;  /* 0x0013100001877983 */ /* 0x000f280000300800 */
[----:B------:R-:W4:Y:S01]  /*4e5f0*/  LDL.LU R134, [R1+0x12dc] ;  /* 0x0012dc0001867983 */ /* 0x000f220000300800 */
[----:B------:R-:W-:Y:S01]  /*4e600*/  ISETP.LT.AND P3, PT, R141, UR7, !P1 ;  /* 0x000000078d007c0c */ /* 0x000fe2000cf61270 */
[----:B------:R-:W3:Y:S02]  /*4e610*/  LDCU UR7, c[0x0][0x39c] ;  /* 0x00007380ff0777ac */ /* 0x000ee40008000800 */
[----:B------:R-:W4:Y:S04]  /*4e620*/  LDL.LU R132, [R1+0x12e0] ;  /* 0x0012e00001847983 */ /* 0x000f280000300800 */
[----:B------:R1:W-:Y:S06]  /*4e630*/  @P4 STG.E desc[UR22][R68.64], R74 ;  /* 0x0000004a44004986 */ /* 0x0003ec000c101916 */
[----:B------:R5:W-:Y:S01]  /*4e640*/  @P3 STG.E desc[UR22][R70.64], R75 ;  /* 0x0000004b46003986 */ /* 0x000be2000c101916 */
[----:B-1----:R-:W-:-:S03]  /*4e650*/  LEA R68, P5, R133, R2, 0x2 ;  /* 0x0000000285447211 */ /* 0x002fc600078a10ff */
[----:B-----5:R-:W5:Y:S04]  /*4e660*/  LDL.LU R75, [R1+0x12ec] ;  /* 0x0012ec00014b7983 */ /* 0x020f680000300800 */
[----:B------:R-:W5:Y:S01]  /*4e670*/  LDL.LU R72, [R1+0x12f4] ;  /* 0x0012f40001487983 */ /* 0x000f620000300800 */
[----:B------:R-:W-:-:S03]  /*4e680*/  ISETP.LT.AND P0, PT, R140, UR4, !P1 ;  /* 0x000000048c007c0c */ /* 0x000fc6000cf01270 */
[----:B------:R-:W5:Y:S01]  /*4e690*/  LDL.LU R74, [R1+0x12f8] ;  /* 0x0012f800014a7983 */ /* 0x000f620000300800 */
[----:B------:R-:W-:Y:S01]  /*4e6a0*/  LEA.HI.X.SX32 R69, R133, R0, 0x2, P5 ;  /* 0x0000000085457211 */ /* 0x000fe200028f16ff */
[----:B------:R-:W4:Y:S01]  /*4e6b0*/  LDCU UR4, c[0x0][0x39c] ;  /* 0x00007380ff0477ac */ /* 0x000f220008000800 */
[----:B--2---:R-:W-:Y:S02]  /*4e6c0*/  ISETP.LT.AND P2, PT, R139, UR6, !P1 ;  /* 0x000000068b007c0c */ /* 0x004fe4000cf41270 */
[C---:B------:R-:W-:Y:S01]  /*4e6d0*/  LEA R70, P5, R3.reuse, R2, 0x2 ;  /* 0x0000000203467211 */ /* 0x040fe200078a10ff */
[----:B------:R-:W1:Y:S03]  /*4e6e0*/  LDCU UR6, c[0x0][0x39c] ;  /* 0x00007380ff0677ac */ /* 0x000e660008000800 */
[C---:B------:R-:W-:Y:S01]  /*4e6f0*/  LEA.HI.X.SX32 R71, R3.reuse, R0, 0x2, P5 ;  /* 0x0000000003477211 */ /* 0x040fe200028f16ff */
[----:B------:R-:W-:Y:S06]  /*4e700*/  @P0 STG.E desc[UR22][R68.64], R76 ;  /* 0x0000004c44000986 */ /* 0x000fec000c101916 */
[----:B------:R2:W-:Y:S04]  /*4e710*/  @P2 STG.E desc[UR22][R70.64], R77 ;  /* 0x0000004d46002986 */ /* 0x0005e8000c101916 */
[----:B--2---:R-:W2:Y:S04]  /*4e720*/  LDL.LU R77, [R1+0x12c4] ;  /* 0x0012c400014d7983 */ /* 0x004ea80000300800 */
[----:B------:R-:W2:Y:S01]  /*4e730*/  LDL.LU R76, [R1+0x12c8] ;  /* 0x0012c800014c7983 */ /* 0x000ea20000300800 */
[----:B---3--:R-:W-:Y:S01]  /*4e740*/  ISETP.LT.AND P4, PT, R138, UR7, !P1 ;  /* 0x000000078a007c0c */ /* 0x008fe2000cf81270 */
[----:B------:R-:W3:Y:S01]  /*4e750*/  LDCU UR7, c[0x0][0x39c] ;  /* 0x00007380ff0777ac */ /* 0x000ee20008000800 */
[----:B------:R-:W-:-:S05]  /*4e760*/  VIADD R73, R3, UR5 ;  /* 0x0000000503497c36 */ /* 0x000fca0008000000 */
[C---:B------:R-:W-:Y:S01]  /*4e770*/  LEA R68, P5, R73.reuse, R2, 0x2 ;  /* 0x0000000249447211 */ /* 0x040fe200078a10ff */
[----:B------:R-:W-:-:S03]  /*4e780*/  VIADD R3, R73, UR5 ;  /* 0x0000000549037c36 */ /* 0x000fc60008000000 */
[----:B------:R-:W-:Y:S01]  /*4e790*/  LEA.HI.X.SX32 R69, R73, R0, 0x2, P5 ;  /* 0x0000000049457211 */ /* 0x000fe200028f16ff */
[C---:B------:R-:W-:Y:S01]  /*4e7a0*/  VIADD R73, R3.reuse, UR5 ;  /* 0x0000000503497c36 */ /* 0x040fe20008000000 */
[----:B------:R-:W-:-:S03]  /*4e7b0*/  LEA R70, P5, R3, R2, 0x2 ;  /* 0x0000000203467211 */ /* 0x000fc600078a10ff */
[----:B------:R1:W-:Y:S01]  /*4e7c0*/  @P4 STG.E desc[UR22][R68.64], R78 ;  /* 0x0000004e44004986 */ /* 0x0003e2000c101916 */
[----:B------:R-:W-:Y:S02]  /*4e7d0*/  LEA.HI.X.SX32 R71, R3, R0, 0x2, P5 ;  /* 0x0000000003477211 */ /* 0x000fe400028f16ff */
[C---:B------:R-:W-:Y:S02]  /*4e7e0*/  IADD3 R3, PT, PT, R73.reuse, UR5, RZ ;  /* 0x0000000549037c10 */ /* 0x040fe4000fffe0ff */
[----:B-1----:R-:W-:-:S04]  /*4e7f0*/  LEA R68, P5, R73, R2, 0x2 ;  /* 0x0000000249447211 */ /* 0x002fc800078a10ff */
[----:B------:R-:W-:Y:S01]  /*4e800*/  LEA.HI.X.SX32 R69, R73, R0, 0x2, P5 ;  /* 0x0000000049457211 */ /* 0x000fe200028f16ff */
[----:B------:R-:W-:Y:S01]  /*4e810*/  VIADD R73, R3, UR5 ;  /* 0x0000000503497c36 */ /* 0x000fe20008000000 */
[----:B----4-:R-:W-:Y:S01]  /*4e820*/  ISETP.LT.AND P3, PT, R137, UR4, !P1 ;  /* 0x0000000489007c0c */ /* 0x010fe2000cf61270 */
[----:B------:R-:W1:Y:S01]  /*4e830*/  LDCU UR4, c[0x0][0x39c] ;  /* 0x00007380ff0477ac */ /* 0x000e620008000800 */
[----:B------:R-:W-:Y:S01]  /*4e840*/  ISETP.LT.AND P0, PT, R136, UR6, !P1 ;  /* 0x0000000688007c0c */ /* 0x000fe2000cf01270 */
[----:B------:R-:W4:Y:S01]  /*4e850*/  LDCU UR6, c[0x0][0x39c] ;  /* 0x00007380ff0677ac */ /* 0x000f220008000800 */
[----:B---3--:R-:W-:Y:S01]  /*4e860*/  ISETP.LT.AND P2, PT, R135, UR7, !P1 ;  /* 0x0000000787007c0c */ /* 0x008fe2000cf41270 */
[----:B------:R-:W5:Y:S01]  /*4e870*/  LDCU UR7, c[0x0][0x39c] ;  /* 0x00007380ff0777ac */ /* 0x000f620008000800 */
[----:B-1----:R-:W-:Y:S01]  /*4e880*/  ISETP.LT.AND P4, PT, R134, UR4, !P1 ;  /* 0x0000000486007c0c */ /* 0x002fe2000cf81270 */
[----:B------:R-:W1:Y:S06]  /*4e890*/  LDCU UR4, c[0x0][0x39c] ;  /* 0x00007380ff0477ac */ /* 0x000e6c0008000800 */
[----:B------:R3:W-:Y:S01]  /*4e8a0*/  @P3 STG.E desc[UR22][R70.64], R79 ;  /* 0x0000004f46003986 */ /* 0x0007e2000c101916 */
[----:B----4-:R-:W-:Y:S01]  /*4e8b0*/  ISETP.LT.AND P3, PT, R132, UR6, !P1 ;  /* 0x0000000684007c0c */ /* 0x010fe2000cf61270 */
[----:B------:R-:W4:Y:S02]  /*4e8c0*/  LDCU UR6, c[0x0][0x39c] ;  /* 0x00007380ff0677ac */ /* 0x000f240008000800 */
[----:B------:R1:W-:Y:S01]  /*4e8d0*/  @P0 STG.E desc[UR22][R68.64], R80 ;  /* 0x0000005044000986 */ /* 0x0003e2000c101916 */
[----:B---3--:R-:W-:-:S04]  /*4e8e0*/  LEA R70, P5, R3, R2, 0x2 ;  /* 0x0000000203467211 */ /* 0x008fc800078a10ff */
[----:B------:R-:W-:Y:S01]  /*4e8f0*/  LEA.HI.X.SX32 R71, R3, R0, 0x2, P5 ;  /* 0x0000000003477211 */ /* 0x000fe200028f16ff */
[C---:B------:R-:W-:Y:S01]  /*4e900*/  VIADD R3, R73.reuse, UR5 ;  /* 0x0000000549037c36 */ /* 0x040fe20008000000 */
[----:B-1----:R-:W-:Y:S02]  /*4e910*/  LEA R68, P5, R73, R2, 0x2 ;  /* 0x0000000249447211 */ /* 0x002fe400078a10ff */
[----:B-----5:R-:W-:Y:S01]  /*4e920*/  ISETP.LT.AND P0, PT, R75, UR7, !P1 ;  /* 0x000000074b007c0c */ /* 0x020fe2000cf01270 */
[----:B------:R1:W-:Y:S01]  /*4e930*/  @P2 STG.E desc[UR22][R70.64], R81 ;  /* 0x0000005146002986 */ /* 0x0003e2000c101916 */
[----:B------:R-:W2:Y:S01]  /*4e940*/  LDCU UR7, c[0x0][0x39c] ;  /* 0x00007380ff0777ac */ /* 0x000ea20008000800 */
[----:B------:R-:W-:Y:S02]  /*4e950*/  ISETP.LT.AND P2, PT, R72, UR4, !P1 ;  /* 0x0000000448007c0c */ /* 0x000fe4000cf41270 */
[----:B------:R-:W3:Y:S01]  /*4e960*/  LDL.LU R75, [R1+0x12cc] ;  /* 0x0012cc00014b7983 */ /* 0x000ee20000300800 */
[----:B------:R-:W5:Y:S01]  /*4e970*/  LDCU UR4, c[0x0][0x39c] ;  /* 0x00007380ff0477ac */ /* 0x000f620008000800 */
[----:B------:R-:W-:-:S02]  /*4e980*/  LEA.HI.X.SX32 R69, R73, R0, 0x2, P5 ;  /* 0x0000000049457211 */ /* 0x000fc400028f16ff */
[----:B------:R-:W3:Y:S01]  /*4e990*/  LDL.LU R72, [R1+0x12d0] ;  /* 0x0012d00001487983 */ /* 0x000ee20000300800 */
[C---:B------:R-:W-:Y:S01]  /*4e9a0*/  VIADD R73, R3.reuse, UR5 ;  /* 0x0000000503497c36 */ /* 0x040fe20008000000 */
[C---:B-1----:R-:W-:Y:S02]  /*4e9b0*/  LEA R70, P5, R3.reuse, R2, 0x2 ;  /* 0x0000000203467211 */ /* 0x042fe400078a10ff */
[----:B------:R1:W-:Y:S01]  /*4e9c0*/  @P4 STG.E desc[UR22][R68.64], R82 ;  /* 0x0000005244004986 */ /* 0x0003e2000c101916 */
[----:B----4-:R-:W-:Y:S01]  /*4e9d0*/  ISETP.LT.AND P4, PT, R74, UR6, !P1 ;  /* 0x000000064a007c0c */ /* 0x010fe2000cf81270 */
[----:B------:R-:W3:Y:S01]  /*4e9e0*/  LDCU UR6, c[0x0][0x39c] ;  /* 0x00007380ff0677ac */ /* 0x000ee20008000800 */
[----:B------:R-:W-:Y:S01]  /*4e9f0*/  LEA.HI.X.SX32 R71, R3, R0, 0x2, P5 ;  /* 0x0000000003477211 */ /* 0x000fe200028f16ff */
[----:B------:R-:W4:Y:S01]  /*4ea00*/  LDL.LU R74, [R1+0x12d4] ;  /* 0x0012d400014a7983 */ /* 0x000f220000300800 */
[----:B-1----:R-:W-:-:S04]  /*4ea10*/  LEA R68, P5, R73, R2, 0x2 ;  /* 0x0000000249447211 */ /* 0x002fc800078a10ff */
[----:B------:R-:W-:Y:S01]  /*4ea20*/  LEA.HI.X.SX32 R69, R73, R0, 0x2, P5 ;  /* 0x0000000049457211 */ /* 0x000fe200028f16ff */
[----:B------:R1:W-:Y:S01]  /*4ea30*/  @P3 STG.E desc[UR22][R70.64], R83 ;  /* 0x0000005346003986 */ /* 0x0003e2000c101916 */
[----:B--2---:R-:W-:-:S03]  /*4ea40*/  ISETP.LT.AND P3, PT, R77, UR7, !P1 ;  /* 0x000000074d007c0c */ /* 0x004fc6000cf61270 */
[----:B------:R2:W-:Y:S01]  /*4ea50*/  @P0 STG.E desc[UR22][R68.64], R84 ;  /* 0x0000005444000986 */ /* 0x0005e2000c101916 */
[----:B------:R-:W-:Y:S01]  /*4ea60*/  VIADD R3, R73, UR5 ;  /* 0x0000000549037c36 */ /* 0x000fe20008000000 */
[----:B------:R-:W3:Y:S01]  /*4ea70*/  LDCU UR7, c[0x0][0x39c] ;  /* 0x00007380ff0777ac */ /* 0x000ee20008000800 */
[----:B-----5:R-:W-:Y:S01]  /*4ea80*/  ISETP.LT.AND P0, PT, R76, UR4, !P1 ;  /* 0x000000044c007c0c */ /* 0x020fe2000cf01270 */
[----:B------:R-:W5:Y:S02]  /*4ea90*/  LDL.LU R77, [R1+0x12a8] ;  /* 0x0012a800014d7983 */ /* 0x000f640000300800 */
[C---:B------:R-:W-:Y:S01]  /*4eaa0*/  IADD3 R73, PT, PT, R3.reuse, UR5, RZ ;  /* 0x0000000503497c10 */ /* 0x040fe2000fffe0ff */
[----:B------:R-:W4:Y:S01]  /*4eab0*/  LDCU UR4, c[0x0][0x39c] ;  /* 0x00007380ff0477ac */ /* 0x000f220008000800 */
[----:B------:R-:W5:Y:S01]  /*4eac0*/  LDL.LU R76, [R1+0x12ac] ;  /* 0x0012ac00014c7983 */ /* 0x000f620000300800 */
[----:B-1----:R-:W-:-:S04]  /*4ead0*/  LEA R70, P5, R3, R2, 0x2 ;  /* 0x0000000203467211 */ /* 0x002fc800078a10ff */
[----:B------:R-:W-:Y:S02]  /*4eae0*/  LEA.HI.X.SX32 R71, R3, R0, 0x2, P5 ;  /* 0x0000000003477211 */ /* 0x000fe400028f16ff */
[C---:B--2---:R-:W-:Y:S01]  /*4eaf0*/  LEA R68, P5, R73.reuse, R2, 0x2 ;  /* 0x0000000249447211 */ /* 0x044fe200078a10ff */
[----:B------:R-:W-:-:S03]  /*4eb00*/  VIADD R3, R73, UR5 ;  /* 0x0000000549037c36 */ /* 0x000fc60008000000 */
[----:B------:R-:W-:Y:S01]  /*4eb10*/  LEA.HI.X.SX32 R69, R73, R0, 0x2, P5 ;  /* 0x0000000049457211 */ /* 0x000fe200028f16ff */
[----:B------:R1:W-:Y:S01]  /*4eb20*/  @P2 STG.E desc[UR22][R70.64], R85 ;  /* 0x0000005546002986 */ /* 0x0003e2000c101916 */
[----:B------:R-:W-:-:S03]  /*4eb30*/  VIADD R73, R3, UR5 ;  /* 0x0000000503497c36 */ /* 0x000fc60008000000 */
[----:B------:R2:W-:Y:S01]  /*4eb40*/  @P4 STG.E desc[UR22][R68.64], R86 ;  /* 0x0000005644004986 */ /* 0x0005e2000c101916 */
[----:B-1----:R-:W-:-:S04]  /*4eb50*/  LEA R70, P5, R3, R2, 0x2 ;  /* 0x0000000203467211 */ /* 0x002fc800078a10ff */
[----:B------:R-:W-:Y:S01]  /*4eb60*/  LEA.HI.X.SX32 R71, R3, R0, 0x2, P5 ;  /* 0x0000000003477211 */ /* 0x000fe200028f16ff */
[C---:B------:R-:W-:Y:S01]  /*4eb70*/  VIADD R3, R73.reuse, UR5 ;  /* 0x0000000549037c36 */ /* 0x040fe20008000000 */
[----:B--2---:R-:W-:-:S03]  /*4eb80*/  LEA R68, P5, R73, R2, 0x2 ;  /* 0x0000000249447211 */ /* 0x004fc600078a10ff */
[----:B------:R1:W-:Y:S01]  /*4eb90*/  @P3 STG.E desc[UR22][R70.64], R87 ;  /* 0x0000005746003986 */ /* 0x0003e2000c101916 */
[----:B------:R-:W-:Y:S02]  /*4eba0*/  LEA.HI.X.SX32 R69, R73, R0, 0x2, P5 ;  /* 0x0000000049457211 */ /* 0x000fe400028f16ff */
[----:B-1----:R-:W-:-:S04]  /*4ebb0*/  LEA R70, P5, R3, R2, 0x2 ;  /* 0x0000000203467211 */ /* 0x002fc800078a10ff */
[----:B------:R-:W-:Y:S01]  /*4ebc0*/  LEA.HI.X.SX32 R71, R3, R0, 0x2, P5 ;  /* 0x0000000003477211 */ /* 0x000fe200028f16ff */
[----:B------:R1:W-:Y:S01]  /*4ebd0*/  @P0 STG.E desc[UR22][R68.64], R88 ;  /* 0x0000005844000986 */ /* 0x0003e2000c101916 */
[----:B---3--:R-:W-:Y:S01]  /*4ebe0*/  ISETP.LT.AND P2, PT, R75, UR6, !P1 ;  /* 0x000000064b007c0c */ /* 0x008fe2000cf41270 */
[----:B------:R-:W5:Y:S02]  /*4ebf0*/  LDCU UR6, c[0x0][0x39c] ;  /* 0x00007380ff0677ac */ /* 0x000f640008000800 */
[----:B------:R-:W2:Y:S01]  /*4ec00*/  LDL.LU R75, [R1+0x12b4] ;  /* 0x0012b400014b7983 */ /* 0x000ea20000300800 */
[----:B------:R-:W-:Y:S01]  /*4ec10*/  ISETP.LT.AND P4, PT, R72, UR7, !P1 ;  /* 0x0000000748007c0c */ /* 0x000fe2000cf81270 */
[----:B------:R-:W3:Y:S02]  /*4ec20*/  LDCU UR7, c[0x0][0x39c] ;  /* 0x00007380ff0777ac */ /* 0x000ee40008000800 */
[----:B------:R-:W2:Y:S01]  /*4ec30*/  LDL.LU R72, [R1+0x12bc] ;  /* 0x0012bc0001487983 */ /* 0x000ea20000300800 */
[----:B----4-:R-:W-:-:S05]  /*4ec40*/  ISETP.LT.AND P3, PT, R74, UR4, !P1 ;  /* 0x000000044a007c0c */ /* 0x010fca000cf61270 */
[----:B------:R4:W-:Y:S01]  /*4ec50*/  @P2 STG.E desc[UR22][R70.64], R89 ;  /* 0x0000005946002986 */ /* 0x0009e2000c101916 */
[----:B------:R-:W-:Y:S01]  /*4ec60*/  VIADD R73, R3, UR5 ;  /* 0x0000000503497c36 */ /* 0x000fe20008000000 */
[----:B------:R-:W2:Y:S02]  /*4ec70*/  LDCU UR4, c[0x0][0x39c] ;  /* 0x00007380ff0477ac */ /* 0x000ea40008000800 */
[----:B------:R-:W2:Y:S01]  /*4ec80*/  LDL.LU R74, [R1+0x12c0] ;  /* 0x0012c000014a7983 */ /* 0x000ea20000300800 */
[----:B-----5:R-:W-:Y:S01]  /*4ec90*/  ISETP.LT.AND P0, PT, R77, UR6, !P1 ;  /* 0x000000064d007c0c */ /* 0x020fe2000cf01270 */
[----:B------:R-:W5:Y:S02]  /*4eca0*/  LDCU UR6, c[0x0][0x39c] ;  /* 0x00007380ff0677ac */ /* 0x000f640008000800 */
[----:B------:R-:W2:Y:S01]  /*4ecb0*/  LDL.LU R77, [R1+0x1288] ;  /* 0x00128800014d7983 */ /* 0x000ea20000300800 */
[----:B---3--:R-:W-:Y:S01]  /*4ecc0*/  ISETP.LT.AND P2, PT, R76, UR7, !P1 ;  /* 0x000000074c007c0c */ /* 0x008fe2000cf41270 */
[----:B------:R-:W3:Y:S02]  /*4ecd0*/  LDCU UR7, c[0x0][0x39c] ;  /* 0x00007380ff0777ac */ /* 0x000ee40008000800 */
[----:B------:R-:W2:Y:S01]  /*4ece0*/  LDL.LU R76, [R1+0x128c] ;  /* 0x00128c00014c7983 */ /* 0x000ea20000300800 */
[----:B-1----:R-:W-:-:S02]  /*4ecf0*/  LEA R68, P5, R73, R2, 0x2 ;  /* 0x0000000249447211 */ /* 0x002fc400078a10ff */
[C---:B------:R-:W-:Y:S02]  /*4ed00*/  IADD3 R3, PT, PT, R73.reuse, UR5, RZ ;  /* 0x0000000549037c10 */ /* 0x040fe4000fffe0ff */
[----:B------:R-:W-:Y:S02]  /*4ed10*/  LEA.HI.X.SX32 R69, R73, R0, 0x2, P5 ;  /* 0x0000000049457211 */ /* 0x000fe400028f16ff */
[C---:B----4-:R-:W-:Y:S01]  /*4ed20*/  LEA R70, P5, R3.reuse, R2, 0x2 ;  /* 0x0000000203467211 */ /* 0x050fe200078a10ff */
        /* <DEDUP_REMOVED lines=8> */
[----:B----4-:R-:W-:-:S03]  /*4edb0*/  LEA R70, P5, R3, R2, 0x2 ;  /* 0x0000000203467211 */ /* 0x010fc600078a10ff */
[----:B------:R1:W-:Y:S01]  /*4edc0*/  @P0 STG.E desc[UR22][R68.64], R92 ;  /* 0x0000005c44000986 */ /* 0x0003e2000c101916 */
[----:B------:R-:W-:Y:S02]  /*4edd0*/  LEA.HI.X.SX32 R71, R3, R0, 0x2, P5 ;  /* 0x0000000003477211 */ /* 0x000fe400028f16ff */
[----:B-1----:R-:W-:-:S04]  /*4ede0*/  LEA R68, P5, R73, R2, 0x2 ;  /* 0x0000000249447211 */ /* 0x002fc800078a10ff */
[----:B------:R-:W-:Y:S01]  /*4edf0*/  LEA.HI.X.SX32 R69, R73, R0, 0x2, P5 ;  /* 0x0000000049457211 */ /* 0x000fe200028f16ff */
[----:B------:R1:W-:Y:S01]  /*4ee00*/  @P2 STG.E desc[UR22][R70.64], R93 ;  /* 0x0000005d46002986 */ /* 0x0003e2000c101916 */
[----:B--2---:R-:W-:Y:S01]  /*4ee10*/  ISETP.LT.AND P4, PT, R75, UR4, !P1 ;  /* 0x000000044b007c0c */ /* 0x004fe2000cf81270 */
[----:B------:R-:W2:Y:S02]  /*4ee20*/  LDCU UR4, c[0x0][0x39c] ;  /* 0x00007380ff0477ac */ /* 0x000ea40008000800 */
[----:B------:R-:W4:Y:S01]  /*4ee30*/  LDL.LU R75, [R1+0x1290] ;  /* 0x00129000014b7983 */ /* 0x000f220000300800 */
[----:B-----5:R-:W-:Y:S01]  /*4ee40*/  ISETP.LT.AND P3, PT, R72, UR6, !P1 ;  /* 0x0000000648007c0c */ /* 0x020fe2000cf61270 */
[----:B------:R-:W5:Y:S02]  /*4ee50*/  LDCU UR6, c[0x0][0x39c] ;  /* 0x00007380ff0677ac */ /* 0x000f640008000800 */
[----:B------:R-:W4:Y:S01]  /*4ee60*/  LDL.LU R72, [R1+0x1294] ;  /* 0x0012940001487983 */ /* 0x000f220000300800 */
[----:B---3--:R-:W-:-:S05]  /*4ee70*/  ISETP.LT.AND P0, PT, R74, UR7, !P1 ;  /* 0x000000074a007c0c */ /* 0x008fca000cf01270 */
[----:B------:R3:W-:Y:S01]  /*4ee80*/  @P4 STG.E desc[UR22][R68.64], R94 ;  /* 0x0000005e44004986 */ /* 0x0007e2000c101916 */
[----:B------:R-:W-:Y:S01]  /*4ee90*/  VIADD R3, R73, UR5 ;  /* 0x0000000549037c36 */ /* 0x000fe20008000000 */
[----:B------:R-:W4:Y:S02]  /*4eea0*/  LDCU UR7, c[0x0][0x39c] ;  /* 0x00007380ff0777ac */ /* 0x000f240008000800 */
[----:B------:R-:W4:Y:S01]  /*4eeb0*/  LDL.LU R74, [R1+0x129c] ;  /* 0x00129c00014a7983 */ /* 0x000f220000300800 */
[----:B--2---:R-:W-:Y:S01]  /*4eec0*/  ISETP.LT.AND P2, PT, R77, UR4, !P1 ;  /* 0x000000044d007c0c */ /* 0x004fe2000cf41270 */
[----:B------:R-:W2:Y:S02]  /*4eed0*/  LDCU UR4, c[0x0][0x39c] ;  /* 0x00007380ff0477ac */ /* 0x000ea40008000800 */
[----:B------:R-:W4:Y:S01]  /*4eee0*/  LDL.LU R77, [R1+0x1270] ;  /* 0x00127000014d7983 */ /* 0x000f220000300800 */
[----:B-----5:R-:W-:Y:S01]  /*4eef0*/  ISETP.LT.AND P4, PT, R76, UR6, !P1 ;  /* 0x000000064c007c0c */ /* 0x020fe2000cf81270 */
[----:B------:R-:W5:Y:S02]  /*4ef00*/  LDCU UR6, c[0x0][0x39c] ;  /* 0x00007380ff0677ac */ /* 0x000f640008000800 */
[----:B------:R-:W4:Y:S01]  /*4ef10*/  LDL.LU R76, [R1+0x1278] ;  /* 0x00127800014c7983 */ /* 0x000f220000300800 */
[----:B-1----:R-:W-:-:S02]  /*4ef20*/  LEA R70, P5, R3, R2, 0x2 ;  /* 0x0000000203467211 */ /* 0x002fc400078a10ff */
[C---:B------:R-:W-:Y:S02]  /*4ef30*/  IADD3 R73, PT, PT, R3.reuse, UR5, RZ ;  /* 0x0000000503497c10 */ /* 0x040fe4000fffe0ff */
[----:B------:R-:W-:Y:S02]  /*4ef40*/  LEA.HI.X.SX32 R71, R3, R0, 0x2, P5 ;  /* 0x0000000003477211 */ /* 0x000fe400028f16ff */
[C---:B---3--:R-:W-:Y:S01]  /*4ef50*/  LEA R68, P5, R73.reuse, R2, 0x2 ;  /* 0x0000000249447211 */ /* 0x048fe200078a10ff */
        /* <DEDUP_REMOVED lines=8> */
[----:B---3--:R-:W-:-:S03]  /*4efe0*/  LEA R68, P5, R73, R2, 0x2 ;  /* 0x0000000249447211 */ /* 0x008fc600078a10ff */
[----:B------:R1:W-:Y:S01]  /*4eff0*/  @P2 STG.E desc[UR22][R70.64], R97 ;  /* 0x0000006146002986 */ /* 0x0003e2000c101916 */
[----:B------:R-:W-:Y:S02]  /*4f000*/  LEA.HI.X.SX32 R69, R73, R0, 0x2, P5 ;  /* 0x0000000049457211 */ /* 0x000fe400028f16ff */
[----:B-1----:R-:W-:-:S04]  /*4f010*/  LEA R70, P5, R3, R2, 0x2 ;  /* 0x0000000203467211 */ /* 0x002fc800078a10ff */
[----:B------:R-:W-:Y:S01]  /*4f020*/  LEA.HI.X.SX32 R71, R3, R0, 0x2, P5 ;  /* 0x0000000003477211 */ /* 0x000fe200028f16ff */
[----:B------:R1:W-:Y:S01]  /*4f030*/  @P4 STG.E desc[UR22][R68.64], R98 ;  /* 0x0000006244004986 */ /* 0x0003e2000c101916 */
[----:B----4-:R-:W-:Y:S01]  /*4f040*/  ISETP.LT.AND P3, PT, R75, UR7, !P1 ;  /* 0x000000074b007c0c */ /* 0x010fe2000cf61270 */
[----:B------:R-:W3:Y:S02]  /*4f050*/  LDCU UR7, c[0x0][0x39c] ;  /* 0x00007380ff0777ac */ /* 0x000ee40008000800 */
[----:B------:R-:W4:Y:S01]  /*4f060*/  LDL.LU R75, [R1+0x127c] ;  /* 0x00127c00014b7983 */ /* 0x000f220000300800 */
[----:B--2---:R-:W-:Y:S01]  /*4f070*/  ISETP.LT.AND P0, PT, R72, UR4, !P1 ;  /* 0x0000000448007c0c */ /* 0x004fe2000cf01270 */
[----:B------:R-:W2:Y:S02]  /*4f080*/  LDCU UR4, c[0x0][0x39c] ;  /* 0x00007380ff0477ac */ /* 0x000ea40008000800 */
[----:B------:R-:W4:Y:S01]  /*4f090*/  LDL.LU R72, [R1+0x1280] ;  /* 0x0012800001487983 */ /* 0x000f220000300800 */
[----:B-----5:R-:W-:-:S05]  /*4f0a0*/  ISETP.LT.AND P2, PT, R74, UR6, !P1 ;  /* 0x000000064a007c0c */ /* 0x020fca000cf41270 */
[----:B------:R5:W-:Y:S01]  /*4f0b0*/  @P3 STG.E desc[UR22][R70.64], R99 ;  /* 0x0000006346003986 */ /* 0x000be2000c101916 */
[----:B------:R-:W-:Y:S01]  /*4f0c0*/  VIADD R73, R3, UR5 ;  /* 0x0000000503497c36 */ /* 0x000fe20008000000 */
[----:B------:R-:W4:Y:S02]  /*4f0d0*/  LDCU UR6, c[0x0][0x39c] ;  /* 0x00007380ff0677ac */ /* 0x000f240008000800 */
[----:B------:R-:W4:Y:S01]  /*4f0e0*/  LDL.LU R74, [R1+0x1284] ;  /* 0x00128400014a7983 */ /* 0x000f220000300800 */
[----:B---3--:R-:W-:Y:S01]  /*4f0f0*/  ISETP.LT.AND P4, PT, R77, UR7, !P1 ;  /* 0x000000074d007c0c */ /* 0x008fe2000cf81270 */
[----:B------:R-:W3:Y:S02]  /*4f100*/  LDCU UR7, c[0x0][0x39c] ;  /* 0x00007380ff0777ac */ /* 0x000ee40008000800 */
[----:B------:R-:W4:Y:S01]  /*4f110*/  LDL.LU R77, [R1+0x124c] ;  /* 0x00124c00014d7983 */ /* 0x000f220000300800 */
[----:B--2---:R-:W-:Y:S01]  /*4f120*/  ISETP.LT.AND P3, PT, R76, UR4, !P1 ;  /* 0x000000044c007c0c */ /* 0x004fe2000cf61270 */
[----:B------:R-:W2:Y:S02]  /*4f130*/  LDCU UR4, c[0x0][0x39c] ;  /* 0x00007380ff0477ac */ /* 0x000ea40008000800 */
[----:B------:R-:W4:Y:S01]  /*4f140*/  LDL.LU R76, [R1+0x1250] ;  /* 0x00125000014c7983 */ /* 0x000f220000300800 */
[----:B-1----:R-:W-:-:S02]  /*4f150*/  LEA R68, P5, R73, R2, 0x2 ;  /* 0x0000000249447211 */ /* 0x002fc400078a10ff */
[C---:B------:R-:W-:Y:S02]  /*4f160*/  IADD3 R3, PT, PT, R73.reuse, UR5, RZ ;  /* 0x0000000549037c10 */ /* 0x040fe4000fffe0ff */
[----:B------:R-:W-:Y:S02]  /*4f170*/  LEA.HI.X.SX32 R69, R73, R0, 0x2, P5 ;  /* 0x0000000049457211 */ /* 0x000fe400028f16ff */
[C---:B-----5:R-:W-:Y:S01]  /*4f180*/  LEA R70, P5, R3.reuse, R2, 0x2 ;  /* 0x0000000203467211 */ /* 0x060fe200078a10ff */
        /* <DEDUP_REMOVED lines=8> */
[----:B-----5:R-:W-:-:S03]  /*4f210*/  LEA R70, P5, R3, R2, 0x2 ;  /* 0x0000000203467211 */ /* 0x020fc600078a10ff */
[----:B------:R1:W-:Y:S01]  /*4f220*/  @P4 STG.E desc[UR22][R68.64], R102 ;  /* 0x0000006644004986 */ /* 0x0003e2000c101916 */
[----:B------:R-:W-:Y:S02]  /*4f230*/  LEA.HI.X.SX32 R71, R3, R0, 0x2, P5 ;  /* 0x0000000003477211 */ /* 0x000fe400028f16ff */
[----:B-1----:R-:W-:-:S04]  /*4f240*/  LEA R68, P5, R73, R2, 0x2 ;  /* 0x0000000249447211 */ /* 0x002fc800078a10ff */
[----:B------:R-:W-:Y:S01]  /*4f250*/  LEA.HI.X.SX32 R69, R73, R0, 0x2, P5 ;  /* 0x0000000049457211 */ /* 0x000fe200028f16ff */
[----:B------:R1:W-:Y:S01]  /*4f260*/  @P3 STG.E desc[UR22][R70.64], R103 ;  /* 0x0000006746003986 */ /* 0x0003e2000c101916 */
[----:B----4-:R-:W-:Y:S01]  /*4f270*/  ISETP.LT.AND P0, PT, R75, UR6, !P1 ;  /* 0x000000064b007c0c */ /* 0x010fe2000cf01270 */
[----:B------:R-:W4:Y:S02]  /*4f280*/  LDCU UR6, c[0x0][0x39c] ;  /* 0x00007380ff0677ac */ /* 0x000f240008000800 */
[----:B------:R-:W5:Y:S01]  /*4f290*/  LDL.LU R75, [R1+0x1258] ;  /* 0x00125800014b7983 */ /* 0x000f620000300800 */
[----:B---3--:R-:W-:Y:S01]  /*4f2a0*/  ISETP.LT.AND P2, PT, R72, UR7, !P1 ;  /* 0x0000000748007c0c */ /* 0x008fe2000cf41270 */
[----:B------:R-:W3:Y:S02]  /*4f2b0*/  LDCU UR7, c[0x0][0x39c] ;  /* 0x00007380ff0777ac */ /* 0x000ee40008000800 */
[----:B------:R-:W5:Y:S01]  /*4f2c0*/  LDL.LU R72, [R1+0x1260] ;  /* 0x0012600001487983 */ /* 0x000f620000300800 */
[----:B--2---:R-:W-:-:S05]  /*4f2d0*/  ISETP.LT.AND P4, PT, R74, UR4, !P1 ;  /* 0x000000044a007c0c */ /* 0x004fca000cf81270 */
[----:B------:R2:W-:Y:S01]  /*4f2e0*/  @P0 STG.E desc[UR22][R68.64], R104 ;  /* 0x0000006844000986 */ /* 0x0005e2000c101916 */
[----:B------:R-:W-:Y:S01]  /*4f2f0*/  VIADD R3, R73, UR5 ;  /* 0x0000000549037c36 */ /* 0x000fe20008000000 */
[----:B------:R-:W5:Y:S02]  /*4f300*/  LDCU UR4, c[0x0][0x39c] ;  /* 0x00007380ff0477ac */ /* 0x000f640008000800 */
[----:B------:R-:W5:Y:S01]  /*4f310*/  LDL.LU R74, [R1+0x1268] ;  /* 0x00126800014a7983 */ /* 0x000f620000300800 */
[----:B----4-:R-:W-:Y:S01]  /*4f320*/  ISETP.LT.AND P3, PT, R77, UR6, !P1 ;  /* 0x000000064d007c0c */ /* 0x010fe2000cf61270 */
[----:B------:R-:W4:Y:S02]  /*4f330*/  LDCU UR6, c[0x0][0x39c] ;  /* 0x00007380ff0677ac */ /* 0x000f240008000800 */
[----:B------:R-:W5:Y:S01]  /*4f340*/  LDL.LU R77, [R1+0x1238] ;  /* 0x00123800014d7983 */ /* 0x000f620000300800 */
[----:B---3--:R-:W-:Y:S01]  /*4f350*/  ISETP.LT.AND P0, PT, R76, UR7, !P1 ;  /* 0x000000074c007c0c */ /* 0x008fe2000cf01270 */
[----:B------:R-:W3:Y:S02]  /*4f360*/  LDCU UR7, c[0x0][0x39c] ;  /* 0x00007380ff0777ac */ /* 0x000ee40008000800 */
[----:B------:R-:W5:Y:S01]  /*4f370*/  LDL.LU R76, [R1+0x123c] ;  /* 0x00123c00014c7983 */ /* 0x000f620000300800 */
[----:B-1----:R-:W-:-:S02]  /*4f380*/  LEA R70, P5, R3, R2, 0x2 ;  /* 0x0000000203467211 */ /* 0x002fc400078a10ff */
[C---:B------:R-:W-:Y:S02]  /*4f390*/  IADD3 R73, PT, PT, R3.reuse, UR5, RZ ;  /* 0x0000000503497c10 */ /* 0x040fe4000fffe0ff */
        /* <DEDUP_REMOVED lines=16> */
[----:B-----5:R-:W-:Y:S01]  /*4f4a0*/  ISETP.LT.AND P2, PT, R75, UR4, !P1 ;  /* 0x000000044b007c0c */ /* 0x020fe2000cf41270 */
[----:B------:R-:W2:Y:S02]  /*4f4b0*/  LDCU UR4, c[0x0][0x39c] ;  /* 0x00007380ff0477ac */ /* 0x000ea40008000800 */
[----:B------:R-:W5:Y:S01]  /*4f4c0*/  LDL.LU R75, [R1+0x1240] ;  /* 0x00124000014b7983 */ /* 0x000f620000300800 */
[----:B----4-:R-:W-:Y:S01]  /*4f4d0*/  ISETP.LT.AND P4, PT, R72, UR6, !P1 ;  /* 0x0000000648007c0c */ /* 0x010fe2000cf81270 */
[----:B------:R-:W4:Y:S02]  /*4f4e0*/  LDCU UR6, c[0x0][0x39c] ;  /* 0x00007380ff0677ac */ /* 0x000f240008000800 */
[----:B------:R-:W5:Y:S06]  /*4f4f0*/  LDL.LU R72, [R1+0x1248] ;  /* 0x0012480001487983 */ /* 0x000f6c0000300800 */
[----:B------:R1:W-:Y:S01]  /*4f500*/  @P2 STG.E desc[UR22][R70.64], R109 ;  /* 0x0000006d46002986 */ /* 0x0003e2000c101916 */
[----:B---3--:R-:W-:Y:S01]  /*4f510*/  ISETP.LT.AND P3, PT, R74, UR7, !P1 ;  /* 0x000000074a007c0c */ /* 0x008fe2000cf61270 */
[----:B------:R-:W-:-:S02]  /*4f520*/  VIADD R73, R3, UR5 ;  /* 0x0000000503497c36 */ /* 0x000fc40008000000 */
[----:B------:R-:W3:Y:S01]  /*4f530*/  LDL.LU R74, [R1+0x1244] ;  /* 0x00124400014a7983 */ /* 0x000ee20000300800 */
[----:B------:R-:W5:Y:S01]  /*4f540*/  LDCU UR7, c[0x0][0x39c] ;  /* 0x00007380ff0777ac */ /* 0x000f620008000800 */
[----:B--2---:R-:W-:Y:S01]  /*4f550*/  ISETP.LT.AND P0, PT, R77, UR4, !P1 ;  /* 0x000000044d007c0c */ /* 0x004fe2000cf01270 */
[----:B------:R-:W2:Y:S01]  /*4f560*/  LDCU UR4, c[0x0][0x39c] ;  /* 0x00007380ff0477ac */ /* 0x000ea20008000800 */
[----:B------:R-:W3:Y:S01]  /*4f570*/  LDL.LU R77, [R1+0x1220] ;  /* 0x00122000014d7983 */ /* 0x000ee20000300800 */
[----:B----4-:R-:W-:Y:S01]  /*4f580*/  ISETP.LT.AND P2, PT, R76, UR6, !P1 ;  /* 0x000000064c007c0c */ /* 0x010fe2000cf41270 */
[----:B------:R-:W3:Y:S02]  /*4f590*/  LDCU UR6, c[0x0][0x39c] ;  /* 0x00007380ff0677ac */ /* 0x000ee40008000800 */
[----:B------:R-:W4:Y:S01]  /*4f5a0*/  LDL.LU R76, [R1+0x121c] ;  /* 0x00121c00014c7983 */ /* 0x000f220000300800 */
[C---:B-1----:R-:W-:Y:S02]  /*4f5b0*/  LEA R68, P5, R73.reuse, R2, 0x2 ;  /* 0x0000000249447211 */ /* 0x042fe400078a10ff */
[C---:B------:R-:W-:Y:S01]  /*4f5c0*/  IADD3 R3, PT, PT, R73.reuse, UR5, RZ ;  /* 0x0000000549037c10 */ /* 0x040fe2000fffe0ff */
[----:B------:R-:W4:Y:S01]  /*4f5d0*/  LDL.LU R80, [R1+0x1218] ;  /* 0x0012180001507983 */ /* 0x000f220000300800 */
[----:B------:R-:W-:-:S02]  /*4f5e0*/  LEA.HI.X.SX32 R69, R73, R0, 0x2, P5 ;  /* 0x0000000049457211 */ /* 0x000fc400028f16ff */
[C---:B------:R-:W-:Y:S01]  /*4f5f0*/  LEA R70, P5, R3.reuse, R2, 0x2 ;  /* 0x0000000203467211 */ /* 0x040fe200078a10ff */
[C---:B------:R-:W-:Y:S01]  /*4f600*/  VIADD R73, R3.reuse, UR5 ;  /* 0x0000000503497c36 */ /* 0x040fe20008000000 */
[----:B------:R-:W4:Y:S02]  /*4f610*/  LDL.LU R79, [R1+0x1214] ;  /* 0x00121400014f7983 */ /* 0x000f240000300800 */
[----:B------:R-:W-:Y:S02]  /*4f620*/  LEA.HI.X.SX32 R71, R3, R0, 0x2, P5 ;  /* 0x0000000003477211 */ /* 0x000fe400028f16ff */
[----:B------:R1:W-:Y:S01]  /*4f630*/  @P4 STG.E desc[UR22][R68.64], R110 ;  /* 0x0000006e44004986 */ /* 0x0003e2000c101916 */
[----:B------:R-:W-:-:S03]  /*4f640*/  VIADD R3, R73, UR5 ;  /* 0x0000000549037c36 */ /* 0x000fc60008000000 */
[----:B------:R2:W-:Y:S04]  /*4f650*/  @P3 STG.E desc[UR22][R70.64], R111 ;  /* 0x0000006f46003986 */ /* 0x0005e8000c101916 */
[----:B------:R-:W4:Y:S01]  /*4f660*/  LDL.LU R78, [R1+0x1210] ;  /* 0x00121000014e7983 */ /* 0x000f220000300800 */
[----:B-1----:R-:W-:-:S03]  /*4f670*/  LEA R68, P5, R73, R2, 0x2 ;  /* 0x0000000249447211 */ /* 0x002fc600078a10ff */
[----:B------:R-:W4:Y:S01]  /*4f680*/  LDL.LU R81, [R1+0x11f8] ;  /* 0x0011f80001517983 */ /* 0x000f220000300800 */
[----:B------:R-:W-:-:S05]  /*4f690*/  LEA.HI.X.SX32 R69, R73, R0, 0x2, P5 ;  /* 0x0000000049457211 */ /* 0x000fca00028f16ff */
[----:B------:R1:W-:Y:S01]  /*4f6a0*/  @P0 STG.E desc[UR22][R68.64], R112 ;  /* 0x0000007044000986 */ /* 0x0003e2000c101916 */
[----:B-----5:R-:W-:Y:S02]  /*4f6b0*/  ISETP.LT.AND P4, PT, R75, UR7, !P1 ;  /* 0x000000074b007c0c */ /* 0x020fe4000cf81270 */
[----:B--2---:R-:W-:Y:S01]  /*4f6c0*/  ISETP.LT.AND P3, PT, R72, UR4, !P1 ;  /* 0x0000000448007c0c */ /* 0x004fe2000cf61270 */
[----:B------:R-:W4:Y:S01]  /*4f6d0*/  LDCU UR4, c[0x0][0x39c] ;  /* 0x00007380ff0477ac */ /* 0x000f220008000800 */
[C---:B------:R-:W-:Y:S01]  /*4f6e0*/  LEA R72, P5, R3.reuse, R2, 0x2 ;  /* 0x0000000203487211 */ /* 0x040fe200078a10ff */
[C---:B------:R-:W-:Y:S01]  /*4f6f0*/  VIADD R75, R3.reuse, UR5 ;  /* 0x00000005034b7c36 */ /* 0x040fe20008000000 */
[----:B------:R-:W2:Y:S02]  /*4f700*/  LDCU UR7, c[0x0][0x39c] ;  /* 0x00007380ff0777ac */ /* 0x000ea40008000800 */
[----:B------:R-:W-:Y:S01]  /*4f710*/  LEA.HI.X.SX32 R73, R3, R0, 0x2, P5 ;  /* 0x0000000003497211 */ /* 0x000fe200028f16ff */
[----:B------:R-:W-:-:S04]  /*4f720*/  VIADD R3, R75, UR5 ;  /* 0x000000054b037c36 */ /* 0x000fc80008000000 */
[----:B------:R5:W-:Y:S01]  /*4f730*/  @P2 STG.E desc[UR22][R72.64], R113 ;  /* 0x0000007148002986 */ /* 0x000be2000c101916 */
[----:B---3--:R-:W-:Y:S01]  /*4f740*/  ISETP.LT.AND P0, PT, R74, UR6, !P1 ;  /* 0x000000064a007c0c */ /* 0x008fe2000cf01270 */
[----:B------:R-:W3:Y:S01]  /*4f750*/  LDCU UR6, c[0x0][0x39c] ;  /* 0x00007380ff0677ac */ /* 0x000ee20008000800 */
[----:B------:R-:W-:-:S04]  /*4f760*/  LEA R74, P5, R75, R2, 0x2 ;  /* 0x000000024b4a7211 */ /* 0x000fc800078a10ff */
[----:B------:R-:W-:-:S05]  /*4f770*/  LEA.HI.X.SX32 R75, R75, R0, 0x2, P5 ;  /* 0x000000004b4b7211 */ /* 0x000fca00028f16ff */
[----:B------:R1:W-:Y:S01]  /*4f780*/  @P4 STG.E desc[UR22][R74.64], R114 ;  /* 0x000000724a004986 */ /* 0x0003e2000c101916 */
[----:B----4-:R-:W-:Y:S01]  /*4f790*/  ISETP.LT.AND P4, PT, R76, UR4, !P1 ;  /* 0x000000044c007c0c */ /* 0x010fe2000cf81270 */
[----:B------:R-:W4:Y:S02]  /*4f7a0*/  LDCU UR4, c[0x0][0x39c] ;  /* 0x00007380ff0477ac */ /* 0x000f240008000800 */
[----:B------:R-:W4:Y:S01]  /*4f7b0*/  LDL.LU R76, [R1+0x11f4] ;  /* 0x0011f400014c7983 */ /* 0x000f220000300800 */
[----:B--2---:R-:W-:Y:S02]  /*4f7c0*/  ISETP.LT.AND P2, PT, R77, UR7, !P1 ;  /* 0x000000074d007c0c */ /* 0x004fe4000cf41270 */
[C---:B------:R-:W-:Y:S01]  /*4f7d0*/  LEA R70, P5, R3.reuse, R2, 0x2 ;  /* 0x0000000203467211 */ /* 0x040fe200078a10ff */
[----:B------:R-:W2:Y:S01]  /*4f7e0*/  LDCU UR7, c[0x0][0x39c] ;  /* 0x00007380ff0777ac */ /* 0x000ea20008000800 */
[C---:B------:R-:W-:Y:S02]  /*4f7f0*/  IADD3 R77, PT, PT, R3.reuse, UR5, RZ ;  /* 0x00000005034d7c10 */ /* 0x040fe4000fffe0ff */
[----:B------:R-:W-:-:S02]  /*4f800*/  LEA.HI.X.SX32 R71, R3, R0, 0x2, P5 ;  /* 0x0000000003477211 */ /* 0x000fc400028f16ff */
[C---:B-1----:R-:W-:Y:S01]  /*4f810*/  LEA R68, P5, R77.reuse, R2, 0x2 ;  /* 0x000000024d447211 */ /* 0x042fe200078a10ff */
[----:B------:R-:W-:-:S03]  /*4f820*/  VIADD R3, R77, UR5 ;  /* 0x000000054d037c36 */ /* 0x000fc60008000000 */
[----:B------:R-:W-:Y:S02]  /*4f830*/  LEA.HI.X.SX32 R69, R77, R0, 0x2, P5 ;  /* 0x000000004d457211 */ /* 0x000fe400028f16ff */
[C---:B-----5:R-:W-:Y:S01]  /*4f840*/  LEA R72, P5, R3.reuse, R2, 0x2 ;  /* 0x0000000203487211 */ /* 0x060fe200078a10ff */
[----:B------:R1:W-:Y:S03]  /*4f850*/  @P3 STG.E desc[UR22][R70.64], R115 ;  /* 0x0000007346003986 */ /* 0x0003e6000c101916 */
[C---:B------:R-:W-:Y:S01]  /*4f860*/  LEA.HI.X.SX32 R73, R3.reuse, R0, 0x2, P5 ;  /* 0x0000000003497211 */ /* 0x040fe200028f16ff */
[----:B------:R5:W-:Y:S01]  /*4f870*/  @P0 STG.E desc[UR22][R68.64], R116 ;  /* 0x0000007444000986 */ /* 0x000be2000c101916 */
[----:B---3--:R-:W-:Y:S01]  /*4f880*/  ISETP.LT.AND P3, PT, R80, UR6, !P1 ;  /* 0x0000000650007c0c */ /* 0x008fe2000cf61270 */
[----:B------:R-:W-:Y:S01]  /*4f890*/  VIADD R75, R3, UR5 ;  /* 0x00000005034b7c36 */ /* 0x000fe20008000000 */
[----:B------:R-:W3:Y:S01]  /*4f8a0*/  LDCU UR6, c[0x0][0x39c] ;  /* 0x00007380ff0677ac */ /* 0x000ee20008000800 */
[----:B------:R-:W4:Y:S01]  /*4f8b0*/  LDL.LU R80, [R1+0x11f0] ;  /* 0x0011f00001507983 */ /* 0x000f220000300800 */
[----:B--2---:R-:W-:Y:S01]  /*4f8c0*/  ISETP.LT.AND P0, PT, R79, UR7, !P1 ;  /* 0x000000074f007c0c */ /* 0x004fe2000cf01270 */
[----:B------:R-:W2:Y:S02]  /*4f8d0*/  LDCU UR7, c[0x0][0x39c] ;  /* 0x00007380ff0777ac */ /* 0x000ea40008000800 */
[----:B------:R2:W-:Y:S01]  /*4f8e0*/  @P2 STG.E desc[UR22][R72.64], R117 ;  /* 0x0000007548002986 */ /* 0x0005e2000c101916 */
[----:B----4-:R-:W-:Y:S01]  /*4f8f0*/  ISETP.LT.AND P2, PT, R78, UR4, !P1 ;  /* 0x000000044e007c0c */ /* 0x010fe2000cf41270 */
[C---:B------:R-:W-:Y:S01]  /*4f900*/  VIADD R3, R75.reuse, UR5 ;  /* 0x000000054b037c36 */ /* 0x040fe20008000000 */
[C---:B------:R-:W-:Y:S01]  /*4f910*/  LEA R74, P5, R75.reuse, R2, 0x2 ;  /* 0x000000024b4a7211 */ /* 0x040fe200078a10ff */
[----:B------:R-:W4:Y:S01]  /*4f920*/  LDL.LU R79, [R1+0x11e8] ;  /* 0x0011e800014f7983 */ /* 0x000f220000300800 */
[----:B------:R-:W2:Y:S03]  /*4f930*/  LDCU UR4, c[0x0][0x39c] ;  /* 0x00007380ff0477ac */ /* 0x000ea60008000800 */
[----:B------:R-:W4:Y:S01]  /*4f940*/  LDL.LU R78, [R1+0x11dc] ;  /* 0x0011dc00014e7983 */ /* 0x000f220000300800 */
[----:B------:R-:W-:-:S02]  /*4f950*/  LEA.HI.X.SX32 R75, R75, R0, 0x2, P5 ;  /* 0x000000004b4b7211 */ /* 0x000fc400028f16ff */
[----:B-1----:R-:W-:-:S04]  /*4f960*/  LEA R70, P5, R3, R2, 0x2 ;  /* 0x0000000203467211 */ /* 0x002fc800078a10ff */
[----:B------:R-:W-:Y:S01]  /*4f970*/  LEA.HI.X.SX32 R71, R3, R0, 0x2, P5 ;  /* 0x0000000003477211 */ /* 0x000fe200028f16ff */
[----:B------:R1:W-:Y:S01]  /*4f980*/  @P4 STG.E desc[UR22][R74.64], R118 ;  /* 0x000000764a004986 */ /* 0x0003e2000c101916 */
[----:B---3--:R-:W-:Y:S01]  /*4f990*/  ISETP.LT.AND P4, PT, R81, UR6, !P1 ;  /* 0x0000000651007c0c */ /* 0x008fe2000cf81270 */
[----:B-----5:R-:W-:Y:S01]  /*4f9a0*/  VIADD R69, R3, UR5 ;  /* 0x0000000503457c36 */ /* 0x020fe20008000000 */
[----:B------:R-:W4:Y:S01]  /*4f9b0*/  LDCU UR6, c[0x0][0x39c] ;  /* 0x00007380ff0677ac */ /* 0x000f220008000800 */
[----:B------:R-:W-:Y:S04]  /*4f9c0*/  @P3 STG.E desc[UR22][R70.64], R119 ;  /* 0x0000007746003986 */ /* 0x000fe8000c101916 */
[----:B------:R-:W3:Y:S01]  /*4f9d0*/  LDL.LU R81, [R1+0x11d0] ;  /* 0x0011d00001517983 */ /* 0x000ee20000300800 */
[----:B--2---:R-:W-:Y:S01]  /*4f9e0*/  ISETP.LT.AND P3, PT, R76, UR7, !P1 ;  /* 0x000000074c007c0c */ /* 0x004fe2000cf61270 */
[----:B------:R-:W2:Y:S02]  /*4f9f0*/  LDCU UR7, c[0x0][0x39c] ;  /* 0x00007380ff0777ac */ /* 0x000ea40008000800 */
[----:B------:R-:W5:Y:S01]  /*4fa00*/  LDL.LU R76, [R1+0x11c4] ;  /* 0x0011c400014c7983 */ /* 0x000f620000300800 */
[----:B------:R-:W-:-:S02]  /*4fa10*/  LEA R68, P5, R69, R2, 0x2 ;  /* 0x0000000245447211 */ /* 0x000fc400078a10ff */
[C---:B------:R-:W-:Y:S02]  /*4fa20*/  IADD3 R3, PT, PT, R69.reuse, UR5, RZ ;  /* 0x0000000545037c10 */ /* 0x040fe4000fffe0ff */
[----:B------:R-:W-:Y:S02]  /*4fa30*/  LEA.HI.X.SX32 R69, R69, R0, 0x2, P5 ;  /* 0x0000000045457211 */ /* 0x000fe400028f16ff */
[C---:B------:R-:W-:Y:S01]  /*4fa40*/  LEA R72, P5, R3.reuse, R2, 0x2 ;  /* 0x0000000203487211 */ /* 0x040fe200078a10ff */
[----:B------:R-:W-:-:S03]  /*4fa50*/  VIADD R77, R3, UR5 ;  /* 0x00000005034d7c36 */ /* 0x000fc60008000000 */
[----:B------:R-:W-:Y:S02]  /*4fa60*/  LEA.HI.X.SX32 R73, R3, R0, 0x2, P5 ;  /* 0x0000000003497211 */ /* 0x000fe400028f16ff */
[C---:B-1----:R-:W-:Y:S01]  /*4fa70*/  LEA R74, P5, R77.reuse, R2, 0x2 ;  /* 0x000000024d4a7211 */ /* 0x042fe200078a10ff */
[----:B------:R1:W-:Y:S03]  /*4fa80*/  @P0 STG.E desc[UR22][R68.64], R120 ;  /* 0x0000007844000986 */ /* 0x0003e6000c101916 */
[C---:B------:R-:W-:Y:S01]  /*4fa90*/  LEA.HI.X.SX32 R75, R77.reuse, R0, 0x2, P5 ;  /* 0x000000004d4b7211 */ /* 0x040fe200028f16ff */
[----:B------:R-:W-:Y:S01]  /*4faa0*/  VIADD R3, R77, UR5 ;  /* 0x000000054d037c36 */ /* 0x000fe20008000000 */
[----:B------:R1:W-:Y:S01]  /*4fab0*/  @P2 STG.E desc[UR22][R72.64], R121 ;  /* 0x0000007948002986 */ /* 0x0003e2000c101916 */
[----:B------:R-:W-:Y:S01]  /*4fac0*/  ISETP.LT.AND P0, PT, R80, UR4, !P1 ;  /* 0x0000000450007c0c */ /* 0x000fe2000cf01270 */
[----:B------:R-:W3:Y:S02]  /*4fad0*/  LDCU UR4, c[0x0][0x39c] ;  /* 0x00007380ff0477ac */ /* 0x000ee40008000800 */
[----:B------:R-:W5:Y:S04]  /*4fae0*/  LDL.LU R80, [R1+0x11b8] ;  /* 0x0011b80001507983 */ /* 0x000f680000300800 */
[----:B------:R3:W-:Y:S01]  /*4faf0*/  @P4 STG.E desc[UR22][R74.64], R122 ;  /* 0x0000007a4a004986 */ /* 0x0007e2000c101916 */
[----:B----4-:R-:W-:Y:S01]  /*4fb00*/  ISETP.LT.AND P2, PT, R79, UR6, !P1 ;  /* 0x000000064f007c0c */ /* 0x010fe2000cf41270 */
[----:B------:R-:W5:Y:S02]  /*4fb10*/  LDCU UR6, c[0x0][0x39c] ;  /* 0x00007380ff0677ac */ /* 0x000f640008000800 */
[----:B------:R-:W4:Y:S01]  /*4fb20*/  LDL.LU R79, [R1+0x11b0] ;  /* 0x0011b000014f7983 */ /* 0x000f220000300800 */
[----:B--2---:R-:W-:Y:S01]  /*4fb30*/  ISETP.LT.AND P4, PT, R78, UR7, !P1 ;  /* 0x000000074e007c0c */ /* 0x004fe2000cf81270 */
[----:B-1----:R-:W-:-:S02]  /*4fb40*/  VIADD R69, R3, UR5 ;  /* 0x0000000503457c36 */ /* 0x002fc40008000000 */
[----:B------:R-:W2:Y:S01]  /*4fb50*/  LDL.LU R78, [R1+0x11ac] ;  /* 0x0011ac00014e7983 */ /* 0x000ea20000300800 */
[C---:B------:R-:W-:Y:S01]  /*4fb60*/  LEA R70, P5, R3.reuse, R2, 0x2 ;  /* 0x0000000203467211 */ /* 0x040fe200078a10ff */
[----:B------:R-:W1:Y:S03]  /*4fb70*/  LDCU UR7, c[0x0][0x39c] ;  /* 0x00007380ff0777ac */ /* 0x000e660008000800 */
[----:B------:R-:W-:Y:S02]  /*4fb80*/  LEA.HI.X.SX32 R71, R3, R0, 0x2, P5 ;  /* 0x0000000003477211 */ /* 0x000fe400028f16ff */
[C---:B------:R-:W-:Y:S01]  /*4fb90*/  LEA R68, P5, R69.reuse, R2, 0x2 ;  /* 0x0000000245447211 */ /* 0x040fe200078a10ff */
[----:B------:R-:W-:-:S03]  /*4fba0*/  VIADD R3, R69, UR5 ;  /* 0x0000000545037c36 */ /* 0x000fc60008000000 */
[----:B------:R-:W-:Y:S01]  /*4fbb0*/  LEA.HI.X.SX32 R69, R69, R0, 0x2, P5 ;  /* 0x0000000045457211 */ /* 0x000fe200028f16ff */
[----:B------:R1:W-:Y:S01]  /*4fbc0*/  @P3 STG.E desc[UR22][R70.64], R123 ;  /* 0x0000007b46003986 */ /* 0x0003e2000c101916 */
[----:B---3--:R-:W-:Y:S01]  /*4fbd0*/  ISETP.LT.AND P3, PT, R81, UR4, !P1 ;  /* 0x0000000451007c0c */ /* 0x008fe2000cf61270 */
[----:B------:R-:W4:Y:S02]  /*4fbe0*/  LDCU UR4, c[0x0][0x39c] ;  /* 0x00007380ff0477ac */ /* 0x000f240008000800 */
[----:B------:R3:W-:Y:S04]  /*4fbf0*/  @P0 STG.E desc[UR22][R68.64], R124 ;  /* 0x0000007c44000986 */ /* 0x0007e8000c101916 */
[----:B------:R-:W3:Y:S01]  /*4fc00*/  LDL.LU R81, [R1+0x1198] ;  /* 0x0011980001517983 */ /* 0x000ee20000300800 */
[----:B-----5:R-:W-:Y:S01]  /*4fc10*/  ISETP.LT.AND P0, PT, R76, UR6, !P1 ;  /* 0x000000064c007c0c */ /* 0x020fe2000cf01270 */
        /* <DEDUP_REMOVED lines=14> */
[----:B------:R-:W1:Y:S02]  /*4fd00*/  LDCU UR7, c[0x0][0x39c] ;  /* 0x00007380ff0777ac */ /* 0x000e640008000800 */
[----:B------:R-:W5:Y:S04]  /*4fd10*/  LDL.LU R80, [R1+0x118c] ;  /* 0x00118c0001507983 */ /* 0x000f680000300800 */
[----:B------:R1:W-:Y:S01]  /*4fd20*/  @P3 STG.E desc[UR22][R70.64], R127 ;  /* 0x0000007f46003986 */ /* 0x0003e2000c101916 */
[----:B----4-:R-:W-:Y:S01]  /*4fd30*/  ISETP.LT.AND P4, PT, R79, UR4, !P1 ;  /* 0x000000044f007c0c */ /* 0x010fe2000cf81270 */
[----:B------:R-:W5:Y:S02]  /*4fd40*/  LDCU UR4, c[0x0][0x39c] ;  /* 0x00007380ff0477ac */ /* 0x000f640008000800 */
[----:B------:R-:W4:Y:S01]  /*4fd50*/  LDL.LU R79, [R1+0x1188] ;  /* 0x00118800014f7983 */ /* 0x000f220000300800 */
[----:B--2---:R-:W-:Y:S01]  /*4fd60*/  ISETP.LT.AND P3, PT, R78, UR6, !P1 ;  /* 0x000000064e007c0c */ /* 0x004fe2000cf61270 */
[----:B------:R-:W-:-:S02]  /*4fd70*/  VIADD R3, R77, UR5 ;  /* 0x000000054d037c36 */ /* 0x000fc40008000000 */
[----:B------:R-:W2:Y:S01]  /*4fd80*/  LDL.LU R78, [R1+0x1184] ;  /* 0x00118400014e7983 */ /* 0x000ea20000300800 */
[C---:B---3--:R-:W-:Y:S01]  /*4fd90*/  LEA R68, P5, R77.reuse, R2, 0x2 ;  /* 0x000000024d447211 */ /* 0x048fe200078a10ff */
[----:B------:R-:W3:Y:S03]  /*4fda0*/  LDCU UR6, c[0x0][0x39c] ;  /* 0x00007380ff0677ac */ /* 0x000ee60008000800 */
[----:B------:R-:W-:Y:S02]  /*4fdb0*/  LEA.HI.X.SX32 R69, R77, R0, 0x2, P5 ;  /* 0x000000004d457211 */ /* 0x000fe400028f16ff */
[----:B-1----:R-:W-:-:S04]  /*4fdc0*/  LEA R72, P5, R3, R2, 0x2 ;  /* 0x0000000203487211 */ /* 0x002fc800078a10ff */
[----:B------:R-:W-:Y:S01]  /*4fdd0*/  LEA.HI.X.SX32 R73, R3, R0, 0x2, P5 ;  /* 0x0000000003497211 */ /* 0x000fe200028f16ff */
[----:B------:R1:W-:Y:S04]  /*4fde0*/  @P0 STG.E desc[UR22][R68.64], R128 ;  /* 0x0000008044000986 */ /* 0x0003e8000c101916 */
[----:B------:R1:W-:Y:S01]  /*4fdf0*/  @P2 STG.E desc[UR22][R72.64], R129 ;  /* 0x0000008148002986 */ /* 0x0003e2000c101916 */
[----:B------:R-:W-:Y:S01]  /*4fe00*/  ISETP.LT.AND P0, PT, R81, UR7, !P1 ;  /* 0x0000000751007c0c */ /* 0x000fe2000cf01270 */
[----:B------:R-:W-:Y:S02]  /*4fe10*/  VIADD R75, R3, UR5 ;  /* 0x00000005034b7c36 */ /* 0x000fe40008000000 */
[----:B------:R-:W2:Y:S01]  /*4fe20*/  LDL.LU R81, [R1+0x116c] ;  /* 0x00116c0001517983 */ /* 0x000ea20000300800 */
[----:B------:R-:W4:Y:S01]  /*4fe30*/  LDCU UR7, c[0x0][0x39c] ;  /* 0x00007380ff0777ac */ /* 0x000f220008000800 */
[----:B-----5:R-:W-:Y:S01]  /*4fe40*/  ISETP.LT.AND P2, PT, R76, UR4, !P1 ;  /* 0x000000044c007c0c */ /* 0x020fe2000cf41270 */
[----:B------:R-:W2:Y:S01]  /*4fe50*/  LDCU UR4, c[0x0][0x39c] ;  /* 0x00007380ff0477ac */ /* 0x000ea20008000800 */
[----:B------:R-:W5:Y:S01]  /*4fe60*/  LDL.LU R76, [R1+0x1168] ;  /* 0x00116800014c7983 */ /* 0x000f620000300800 */
[----:B------:R-:W-:-:S02]  /*4fe70*/  LEA R74, P5, R75, R2, 0x2 ;  /* 0x000000024b4a7211 */ /* 0x000fc400078a10ff */
[C---:B------:R-:W-:Y:S02]  /*4fe80*/  IADD3 R3, PT, PT, R75.reuse, UR5, RZ ;  /* 0x000000054b037c10 */ /* 0x040fe4000fffe0ff */
[----:B------:R-:W-:Y:S02]  /*4fe90*/  LEA.HI.X.SX32 R75, R75, R0, 0x2, P5 ;  /* 0x000000004b4b7211 */ /* 0x000fe400028f16ff */
[C---:B------:R-:W-:Y:S01]  /*4fea0*/  LEA R70, P5, R3.reuse, R2, 0x2 ;  /* 0x0000000203467211 */ /* 0x040fe200078a10ff */
[----:B-1----:R-:W-:-:S03]  /*4feb0*/  VIADD R69, R3, UR5 ;  /* 0x0000000503457c36 */ /* 0x002fc60008000000 */
[----:B------:R-:W-:Y:S02]  /*4fec0*/  LEA.HI.X.SX32 R71, R3, R0, 0x2, P5 ;  /* 0x0000000003477211 */ /* 0x000fe400028f16ff */
[C---:B------:R-:W-:Y:S01]  /*4fed0*/  LEA R68, P5, R69.reuse, R2, 0x2 ;  /* 0x0000000245447211 */ /* 0x040fe200078a10ff */
[----:B------:R-:W-:-:S03]  /*4fee0*/  VIADD R3, R69, UR5 ;  /* 0x0000000545037c36 */ /* 0x000fc60008000000 */
[----:B------:R-:W-:Y:S01]  /*4fef0*/  LEA.HI.X.SX32 R69, R69, R0, 0x2, P5 ;  /* 0x0000000045457211 */ /* 0x000fe200028f16ff */
[----:B------:R1:W-:Y:S01]  /*4ff00*/  @P4 STG.E desc[UR22][R74.64], R130 ;  /* 0x000000824a004986 */ /* 0x0003e2000c101916 */
[C---:B------:R-:W-:Y:S01]  /*4ff10*/  LEA R72, P5, R3.reuse, R2, 0x2 ;  /* 0x0000000203487211 */ /* 0x040fe200078a10ff */
[C---:B------:R-:W-:Y:S01]  /*4ff20*/  VIADD R77, R3.reuse, UR5 ;  /* 0x00000005034d7c36 */ /* 0x040fe20008000000 */
[----:B---3--:R-:W-:Y:S01]  /*4ff30*/  ISETP.LT.AND P4, PT, R80, UR6, !P1 ;  /* 0x0000000650007c0c */ /* 0x008fe2000cf81270 */
[----:B------:R3:W-:Y:S01]  /*4ff40*/  @P3 STG.E desc[UR22][R70.64], R131 ;  /* 0x0000008346003986 */ /* 0x0007e2000c101916 */
[----:B------:R-:W-:Y:S01]  /*4ff50*/  LEA.HI.X.SX32 R73, R3, R0, 0x2, P5 ;  /* 0x0000000003497211 */ /* 0x000fe200028f16ff */
[----:B------:R-:W2:Y:S02]  /*4ff60*/  LDCU UR6, c[0x0][0x39c] ;  /* 0x00007380ff0677ac */ /* 0x000ea40008000800 */
[----:B------:R-:W5:Y:S01]  /*4ff70*/  LDL.LU R80, [R1+0x1164] ;  /* 0x0011640001507983 */ /* 0x000f620000300800 */
[----:B----4-:R-:W-:-:S03]  /*4ff80*/  ISETP.LT.AND P3, PT, R79, UR7, !P1 ;  /* 0x000000074f007c0c */ /* 0x010fc6000cf61270 */
[----:B------:R-:W-:Y:S01]  /*4ff90*/  @P0 STG.E desc[UR22][R68.64], R4 ;  /* 0x0000000444000986 */ /* 0x000fe2000c101916 */
[----:B------:R-:W5:Y:S01]  /*4ffa0*/  LDCU UR7, c[0x0][0x39c] ;  /* 0x00007380ff0777ac */ /* 0x000f620008000800 */
[----:B--2---:R-:W-:Y:S02]  /*4ffb0*/  ISETP.LT.AND P0, PT, R78, UR4, !P1 ;  /* 0x000000044e007c0c */ /* 0x004fe4000cf01270 */
[----:B------:R-:W2:Y:S01]  /*4ffc0*/  LDL.LU R79, [R1+0x115c] ;  /* 0x00115c00014f7983 */ /* 0x000ea20000300800 */
[C---:B-1----:R-:W-:Y:S01]  /*4ffd0*/  LEA R74, P5, R77.reuse, R2, 0x2 ;  /* 0x000000024d4a7211 */ /* 0x042fe200078a10ff */
[C---:B------:R-:W-:Y:S01]  /*4ffe0*/  VIADD R3, R77.reuse, UR5 ;  /* 0x000000054d037c36 */ /* 0x040fe20008000000 */
[----:B------:R-:W1:Y:S01]  /*4fff0*/  LDCU UR4, c[0x0][0x39c] ;  /* 0x00007380ff0477ac */ /* 0x000e620008000800 */
[----:B------:R-:W4:Y:S01]  /*50000*/  LDL.LU R78, [R1+0x1154] ;  /* 0x00115400014e7983 */ /* 0x000f220000300800 */
[----:B------:R-:W-:Y:S02]  /*50010*/  LEA.HI.X.SX32 R75, R77, R0, 0x2, P5 ;  /* 0x000000004d4b7211 */ /* 0x000fe400028f16ff */
[C---:B---3--:R-:W-:Y:S01]  /*50020*/  LEA R70, P5, R3.reuse, R2, 0x2 ;  /* 0x0000000203467211 */ /* 0x048fe200078a10ff */
[----:B------:R-:W-:Y:S03]  /*50030*/  @P2 STG.E desc[UR22][R72.64], R5 ;  /* 0x0000000548002986 */ /* 0x000fe6000c101916 */
[C---:B------:R-:W-:Y:S01]  /*50040*/  LEA.HI.X.SX32 R71, R3.reuse, R0, 0x2, P5 ;  /* 0x0000000003477211 */ /* 0x040fe200028f16ff */
[----:B------:R-:W-:Y:S04]  /*50050*/  @P4 STG.E desc[UR22][R74.64], R6 ;  /* 0x000000064a004986 */ /* 0x000fe8000c101916 */
[----:B------:R-:W3:Y:S04]  /*50060*/  LDL.LU R77, [R1+0x1144] ;  /* 0x00114400014d7983 */ /* 0x000ee80000300800 */
[----:B------:R1:W-:Y:S01]  /*50070*/  @P3 STG.E desc[UR22][R70.64], R7 ;  /* 0x0000000746003986 */ /* 0x0003e2000c101916 */
[----:B-----5:R-:W-:Y:S01]  /*50080*/  ISETP.LT.AND P4, PT, R76, UR7, !P1 ;  /* 0x000000074c007c0c */ /* 0x020fe2000cf81270 */
[----:B------:R-:W4:Y:S02]  /*50090*/  LDCU UR7, c[0x0][0x39c] ;  /* 0x00007380ff0777ac */ /* 0x000f240008000800 */
[----:B------:R-:W5:Y:S04]  /*500a0*/  LDL.LU R76, [R1+0x112c] ;  /* 0x00112c00014c7983 */ /* 0x000f680000300800 */
[----:B-1----:R-:W5:Y:S01]  /*500b0*/  LDL.LU R70, [R1+0x1128] ;  /* 0x0011280001467983 */ /* 0x002f620000300800 */
[----:B------:R-:W-:-:S03]  /*500c0*/  IADD3 R69, PT, PT, R3, UR5, RZ ;  /* 0x0000000503457c10 */ /* 0x000fc6000fffe0ff */
[----:B------:R-:W5:Y:S01]  /*500d0*/  LDL.LU R75, [R1+0x1124] ;  /* 0x00112400014b7983 */ /* 0x000f620000300800 */
[C---:B------:R-:W-:Y:S01]  /*500e0*/  LEA R68, P5, R69.reuse, R2, 0x2 ;  /* 0x0000000245447211 */ /* 0x040fe200078a10ff */
[----:B------:R-:W-:Y:S01]  /*500f0*/  VIADD R3, R69, UR5 ;  /* 0x0000000545037c36 */ /* 0x000fe20008000000 */
[----:B------:R-:W-:Y:S01]  /*50100*/  ISETP.LT.AND P2, PT, R81, UR6, !P1 ;  /* 0x0000000651007c0c */ /* 0x000fe2000cf41270 */
[----:B------:R-:W2:Y:S01]  /*50110*/  LDCU UR6, c[0x0][0x39c] ;  /* 0x00007380ff0677ac */ /* 0x000ea20008000800 */
[----:B------:R-:W-:Y:S01]  /*50120*/  LEA.HI.X.SX32 R69, R69, R0, 0x2, P5 ;  /* 0x0000000045457211 */ /* 0x000fe200028f16ff */
[C---:B------:R-:W-:Y:S01]  /*50130*/  VIADD R73, R3.reuse, UR5 ;  /* 0x0000000503497c36 */ /* 0x040fe20008000000 */
[C---:B------:R-:W-:Y:S01]  /*50140*/  LEA R4, P5, R3.reuse, R2, 0x2 ;  /* 0x0000000203047211 */ /* 0x040fe200078a10ff */
[----:B------:R-:W5:Y:S03]  /*50150*/  LDL.LU R74, [R1+0x1120] ;  /* 0x00112000014a7983 */ /* 0x000f660000300800 */
[----:B------:R-:W-:Y:S01]  /*50160*/  LEA.HI.X.SX32 R5, R3, R0, 0x2, P5 ;  /* 0x0000000003057211 */ /* 0x000fe200028f16ff */
[C---:B------:R-:W-:Y:S01]  /*50170*/  VIADD R3, R73.reuse, UR5 ;  /* 0x0000000549037c36 */ /* 0x040fe20008000000 */
[----:B------:R-:W-:-:S03]  /*50180*/  LEA R72, P5, R73, R2, 0x2 ;  /* 0x0000000249487211 */ /* 0x000fc600078a10ff */
[----:B------:R-:W-:Y:S01]  /*50190*/  VIADD R71, R3, UR5 ;  /* 0x0000000503477c36 */ /* 0x000fe20008000000 */
[----:B------:R-:W-:Y:S02]  /*501a0*/  LEA.HI.X.SX32 R73, R73, R0, 0x2, P5 ;  /* 0x0000000049497211 */ /* 0x000fe400028f16ff */
[C---:B------:R-:W-:Y:S01]  /*501b0*/  LEA R6, P5, R3.reuse, R2, 0x2 ;  /* 0x0000000203067211 */ /* 0x040fe200078a10ff */
[----:B------:R1:W-:Y:S03]  /*501c0*/  @P0 STG.E desc[UR22][R68.64], R8 ;  /* 0x0000000844000986 */ /* 0x0003e6000c101916 */
[----:B------:R-:W-:Y:S01]  /*501d0*/  LEA.HI.X.SX32 R7, R3, R0, 0x2, P5 ;  /* 0x0000000003077211 */ /* 0x000fe200028f16ff */
[----:B------:R-:W-:Y:S01]  /*501e0*/  @P2 STG.E desc[UR22][R4.64], R9 ;  /* 0x0000000904002986 */ /* 0x000fe2000c101916 */
[----:B------:R-:W-:-:S03]  /*501f0*/  IADD3 R3, PT, PT, R71, UR5, RZ ;  /* 0x0000000547037c10 */ /* 0x000fc6000fffe0ff */
[----:B------:R2:W-:Y:S01]  /*50200*/  @P4 STG.E desc[UR22][R72.64], R10 ;  /* 0x0000000a48004986 */ /* 0x0005e2000c101916 */
[----:B----4-:R-:W-:Y:S01]  /*50210*/  ISETP.LT.AND P2, PT, R78, UR7, !P1 ;  /* 0x000000074e007c0c */ /* 0x010fe2000cf41270 */
[----:B------:R-:W5:Y:S01]  /*50220*/  LDCU UR7, c[0x0][0x39c] ;  /* 0x00007380ff0777ac */ /* 0x000f620008000800 */
[C---:B-1----:R-:W-:Y:S02]  /*50230*/  LEA R68, P5, R71.reuse, R2, 0x2 ;  /* 0x0000000247447211 */ /* 0x042fe400078a10ff */
[----:B------:R-:W-:Y:S01]  /*50240*/  ISETP.LT.AND P3, PT, R80, UR4, !P1 ;  /* 0x0000000450007c0c */ /* 0x000fe2000cf61270 */
[----:B------:R-:W3:Y:S01]  /*50250*/  LDCU UR4, c[0x0][0x39c] ;  /* 0x00007380ff0477ac */ /* 0x000ee20008000800 */
[----:B------:R-:W-:Y:S01]  /*50260*/  LEA.HI.X.SX32 R69, R71, R0, 0x2, P5 ;  /* 0x0000000047457211 */ /* 0x000fe200028f16ff */
[----:B--2---:R-:W2:Y:S01]  /*50270*/  LDL.LU R72, [R1+0x10f4] ;  /* 0x0010f40001487983 */ /* 0x004ea20000300800 */
[----:B------:R-:W-:Y:S01]  /*50280*/  ISETP.LT.AND P0, PT, R79, UR6, !P1 ;  /* 0x000000064f007c0c */ /* 0x000fe2000cf01270 */
[----:B------:R-:W1:Y:S02]  /*50290*/  LDCU UR6, c[0x0][0x39c] ;  /* 0x00007380ff0677ac */ /* 0x000e640008000800 */
[----:B------:R-:W4:Y:S01]  /*502a0*/  LDL.LU R71, [R1+0x10f0] ;  /* 0x0010f00001477983 */ /* 0x000f220000300800 */
[C---:B------:R-:W-:Y:S01]  /*502b0*/  LEA R4, P5, R3.reuse, R2, 0x2 ;  /* 0x0000000203047211 */ /* 0x040fe200078a10ff */
[----:B------:R-:W-:-:S04]  /*502c0*/  VIADD R9, R3, UR5 ;  /* 0x0000000503097c36 */ /* 0x000fc80008000000 */
[----:B------:R1:W-:Y:S01]  /*502d0*/  @P3 STG.E desc[UR22][R6.64], R11 ;  /* 0x0000000b06003986 */ /* 0x0003e2000c101916 */
[----:B------:R-:W-:Y:S01]  /*502e0*/  LEA.HI.X.SX32 R5, R3, R0, 0x2, P5 ;  /* 0x0000000003057211 */ /* 0x000fe200028f16ff */
[C---:B------:R-:W-:Y:S01]  /*502f0*/  VIADD R3, R9.reuse, UR5 ;  /* 0x0000000509037c36 */ /* 0x040fe20008000000 */
[----:B------:R-:W-:Y:S01]  /*50300*/  LEA R8, P5, R9, R2, 0x2 ;  /* 0x0000000209087211 */ /* 0x000fe200078a10ff */
[----:B------:R5:W-:Y:S01]  /*50310*/  @P0 STG.E desc[UR22][R68.64], R12 ;  /* 0x0000000c44000986 */ /* 0x000be2000c101916 */
[----:B---3--:R-:W-:Y:S01]  /*50320*/  ISETP.LT.AND P4, PT, R77, UR4, !P1 ;  /* 0x000000044d007c0c */ /* 0x008fe2000cf81270 */
[----:B------:R-:W3:Y:S01]  /*50330*/  LDCU UR4, c[0x0][0x39c] ;  /* 0x00007380ff0477ac */ /* 0x000ee20008000800 */
[----:B------:R-:W-:Y:S02]  /*50340*/  LEA.HI.X.SX32 R9, R9, R0, 0x2, P5 ;  /* 0x0000000009097211 */ /* 0x000fe400028f16ff */
[C---:B-1----:R-:W-:Y:S01]  /*50350*/  LEA R6, P5, R3.reuse, R2, 0x2 ;  /* 0x0000000203067211 */ /* 0x042fe200078a10ff */
[----:B------:R-:W-:-:S03]  /*50360*/  VIADD R11, R3, UR5 ;  /* 0x00000005030b7c36 */ /* 0x000fc60008000000 */
[----:B------:R-:W-:Y:S02]  /*50370*/  LEA.HI.X.SX32 R7, R3, R0, 0x2, P5 ;  /* 0x0000000003077211 */ /* 0x000fe400028f16ff */
[C---:B------:R-:W-:Y:S01]  /*50380*/  LEA R10, P5, R11.reuse, R2, 0x2 ;  /* 0x000000020b0a7211 */ /* 0x040fe200078a10ff */
[C---:B------:R-:W-:Y:S01]  /*50390*/  VIADD R3, R11.reuse, UR5 ;  /* 0x000000050b037c36 */ /* 0x040fe20008000000 */
[----:B------:R-:W-:Y:S02]  /*503a0*/  @P2 STG.E desc[UR22][R4.64], R13 ;  /* 0x0000000d04002986 */ /* 0x000fe4000c101916 */
[----:B------:R-:W-:Y:S02]  /*503b0*/  LEA.HI.X.SX32 R11, R11, R0, 0x2, P5 ;  /* 0x000000000b0b7211 */ /* 0x000fe400028f16ff */
[----:B------:R-:W-:Y:S01]  /*503c0*/  @P4 STG.E desc[UR22][R8.64], R14 ;  /* 0x0000000e08004986 */ /* 0x000fe2000c101916 */
[----:B-----5:R-:W-:Y:S01]  /*503d0*/  ISETP.LT.AND P0, PT, R70, UR7, !P1 ;  /* 0x0000000746007c0c */ /* 0x020fe2000cf01270 */
[----:B------:R-:W2:Y:S02]  /*503e0*/  LDCU UR7, c[0x0][0x39c] ;  /* 0x00007380ff0777ac */ /* 0x000ea40008000800 */
[----:B------:R-:W5:Y:S04]  /*503f0*/  LDL.LU R70, [R1+0x10ec] ;  /* 0x0010ec0001467983 */ /* 0x000f680000300800 */
[----:B------:R-:W5:Y:S04]  /*50400*/  LDL.LU R69, [R1+0x10e8] ;  /* 0x0010e80001457983 */ /* 0x000f680000300800 */
[----:B------:R-:W5:Y:S01]  /*50410*/  LDL.LU R12, [R1+0x10e4] ;  /* 0x0010e400010c7983 */ /* 0x000f620000300800 */
[----:B------:R-:W-:Y:S01]  /*50420*/  ISETP.LT.AND P3, PT, R76, UR6, !P1 ;  /* 0x000000064c007c0c */ /* 0x000fe2000cf61270 */
[----:B------:R-:W1:Y:S02]  /*50430*/  LDCU UR6, c[0x0][0x39c] ;  /* 0x00007380ff0677ac */ /* 0x000e640008000800 */
[----:B------:R-:W5:Y:S10]  /*50440*/  LDL.LU R68, [R1+0x10b8] ;  /* 0x0010b80001447983 */ /* 0x000f740000300800 */
[----:B------:R-:W-:Y:S04]  /*50450*/  @P3 STG.E desc[UR22][R6.64], R15 ;  /* 0x0000000f06003986 */ /* 0x000fe8000c101916 */
[----:B------:R1:W-:Y:S04]  /*50460*/  @P0 STG.E desc[UR22][R10.64], R16 ;  /* 0x000000100a000986 */ /* 0x0003e8000c101916 */
[----:B-1----:R-:W5:Y:S01]  /*50470*/  LDL.LU R16, [R1+0x10b4] ;  /* 0x0010b40001107983 */ /* 0x002f620000300800 */
[----:B---3--:R-:W-:Y:S01]  /*50480*/  ISETP.LT.AND P2, PT, R75, UR4, !P1 ;  /* 0x000000044b007c0c */ /* 0x008fe2000cf41270 */
[----:B------:R-:W4:Y:S01]  /*50490*/  LDCU UR4, c[0x0][0x39c] ;  /* 0x00007380ff0477ac */ /* 0x000f220008000800 */
[C---:B------:R-:W-:Y:S01]  /*504a0*/  LEA R4, P5, R3.reuse, R2, 0x2 ;  /* 0x0000000203047211 */ /* 0x040fe200078a10ff */
[----:B------:R-:W3:Y:S01]  /*504b0*/  LDL.LU R15, [R1+0x10b0] ;  /* 0x0010b000010f7983 */ /* 0x000ee20000300800 */
[----:B------:R-:W-:-:S02]  /*504c0*/  IADD3 R13, PT, PT, R3, UR5, RZ ;  /* 0x00000005030d7c10 */ /* 0x000fc4000fffe0ff */
[----:B--2---:R-:W-:Y:S01]  /*504d0*/  ISETP.LT.AND P3, PT, R72, UR7, !P1 ;  /* 0x0000000748007c0c */ /* 0x004fe2000cf61270 */
[----:B------:R-:W5:Y:S01]  /*504e0*/  LDCU UR7, c[0x0][0x39c] ;  /* 0x00007380ff0777ac */ /* 0x000f620008000800 */
[----:B------:R-:W-:Y:S01]  /*504f0*/  LEA.HI.X.SX32 R5, R3, R0, 0x2, P5 ;  /* 0x0000000003057211 */ /* 0x000fe200028f16ff */
[C---:B------:R-:W-:Y:S01]  /*50500*/  VIADD R3, R13.reuse, UR5 ;  /* 0x000000050d037c36 */ /* 0x040fe20008000000 */
[----:B------:R-:W-:Y:S01]  /*50510*/  ISETP.LT.AND P4, PT, R74, UR6, !P1 ;  /* 0x000000064a007c0c */ /* 0x000fe2000cf81270 */
[----:B------:R-:W1:Y:S01]  /*50520*/  LDCU UR6, c[0x0][0x39c] ;  /* 0x00007380ff0677ac */ /* 0x000e620008000800 */
[----:B------:R-:W-:Y:S01]  /*50530*/  LEA R8, P5, R13, R2, 0x2 ;  /* 0x000000020d087211 */ /* 0x000fe200078a10ff */
[----:B------:R-:W2:Y:S01]  /*50540*/  LDL.LU R14, [R1+0x10ac] ;  /* 0x0010ac00010e7983 */ /* 0x000ea20000300800 */
[----:B----4-:R-:W-:Y:S01]  /*50550*/  ISETP.LT.AND P0, PT, R71, UR4, !P1 ;  /* 0x0000000447007c0c */ /* 0x010fe2000cf01270 */
[----:B------:R-:W4:Y:S01]  /*50560*/  LDCU UR4, c[0x0][0x39c] ;  /* 0x00007380ff0477ac */ /* 0x000f220008000800 */
[----:B------:R-:W-:-:S02]  /*50570*/  LEA.HI.X.SX32 R9, R13, R0, 0x2, P5 ;  /* 0x000000000d097211 */ /* 0x000fc400028f16ff */
[C---:B------:R-:W-:Y:S01]  /*50580*/  LEA R6, P5, R3.reuse, R2, 0x2 ;  /* 0x0000000203067211 */ /* 0x040fe200078a10ff */
[----:B------:R1:W-:Y:S03]  /*50590*/  @P2 STG.E desc[UR22][R4.64], R17 ;  /* 0x0000001104002986 */ /* 0x0003e6000c101916 */
[C---:B------:R-:W-:Y:S01]  /*505a0*/  LEA.HI.X.SX32 R7, R3.reuse, R0, 0x2, P5 ;  /* 0x0000000003077211 */ /* 0x040fe200028f16ff */
[----:B------:R1:W-:Y:S01]  /*505b0*/  @P4 STG.E desc[UR22][R8.64], R18 ;  /* 0x0000001208004986 */ /* 0x0003e2000c101916 */
[----:B------:R-:W-:-:S03]  /*505c0*/  VIADD R11, R3, UR5 ;  /* 0x00000005030b7c36 */ /* 0x000fc60008000000 */
[----:B------:R3:W-:Y:S01]  /*505d0*/  @P3 STG.E desc[UR22][R6.64], R19 ;  /* 0x0000001306003986 */ /* 0x0007e2000c101916 */
[C---:B------:R-:W-:Y:S01]  /*505e0*/  VIADD R3, R11.reuse, UR5 ;  /* 0x000000050b037c36 */ /* 0x040fe20008000000 */
[----:B------:R-:W-:-:S04]  /*505f0*/  LEA R10, P5, R11, R2, 0x2 ;  /* 0x000000020b0a7211 */ /* 0x000fc800078a10ff */
[----:B------:R-:W-:Y:S02]  /*50600*/  LEA.HI.X.SX32 R11, R11, R0, 0x2, P5 ;  /* 0x000000000b0b7211 */ /* 0x000fe400028f16ff */
[----:B-1----:R-:W-:-:S04]  /*50610*/  LEA R4, P5, R3, R2, 0x2 ;  /* 0x0000000203047211 */ /* 0x002fc800078a10ff */
[----:B------:R-:W-:Y:S01]  /*50620*/  LEA.HI.X.SX32 R5, R3, R0, 0x2, P5 ;  /* 0x0000000003057211 */ /* 0x000fe200028f16ff */
[----:B------:R1:W-:Y:S01]  /*50630*/  @P0 STG.E desc[UR22][R10.64], R20 ;  /* 0x000000140a000986 */ /* 0x0003e2000c101916 */
[----:B-----5:R-:W-:Y:S01]  /*50640*/  ISETP.LT.AND P4, PT, R69, UR7, !P1 ;  /* 0x0000000745007c0c */ /* 0x020fe2000cf81270 */
[----:B------:R-:W5:Y:S01]  /*50650*/  LDCU UR7, c[0x0][0x39c] ;  /* 0x00007380ff0777ac */ /* 0x000f620008000800 */
[----:B----4-:R-:W-:Y:S01]  /*50660*/  ISETP.LT.AND P3, PT, R12, UR4, !P1 ;  /* 0x000000040c007c0c */ /* 0x010fe2000cf61270 */
[----:B------:R-:W4:Y:S01]  /*50670*/  LDCU UR4, c[0x0][0x39c] ;  /* 0x00007380ff0477ac */ /* 0x000f220008000800 */
[----:B------:R-:W2:Y:S01]  /*50680*/  LDL.LU R12, [R1+0x10a8] ;  /* 0x0010a800010c7983 */ /* 0x000ea20000300800 */
[----:B------:R-:W-:Y:S01]  /*50690*/  ISETP.LT.AND P2, PT, R70, UR6, !P1 ;  /* 0x0000000646007c0c */ /* 0x000fe2000cf41270 */
[----:B------:R-:W1:Y:S02]  /*506a0*/  LDCU UR6, c[0x0][0x39c] ;  /* 0x00007380ff0677ac */ /* 0x000e640008000800 */
[----:B------:R-:W2:Y:S10]  /*506b0*/  LDL.LU R17, [R1+0x107c] ;  /* 0x00107c0001117983 */ /* 0x000eb40000300800 */
[----:B------:R1:W-:Y:S01]  /*506c0*/  @P2 STG.E desc[UR22][R4.64], R21 ;  /* 0x0000001504002986 */ /* 0x0003e2000c101916 */
[----:B-----5:R-:W-:Y:S01]  /*506d0*/  ISETP.LT.AND P2, PT, R16, UR7, !P1 ;  /* 0x0000000710007c0c */ /* 0x020fe2000cf41270 */
[----:B------:R-:W-:-:S02]  /*506e0*/  VIADD R9, R3, UR5 ;  /* 0x0000000503097c36 */ /* 0x000fc40008000000 */
[----:B------:R-:W5:Y:S01]  /*506f0*/  LDL.LU R16, [R1+0x1078] ;  /* 0x0010780001107983 */ /* 0x000f620000300800 */
[----:B-1----:R-:W-:Y:S01]  /*50700*/  ISETP.LT.AND P0, PT, R68, UR6, !P1 ;  /* 0x0000000644007c0c */ /* 0x002fe2000cf01270 */
[----:B------:R-:W2:Y:S01]  /*50710*/  LDCU UR6, c[0x0][0x39c] ;  /* 0x00007380ff0677ac */ /* 0x000ea20008000800 */
[C---:B------:R-:W-:Y:S02]  /*50720*/  LEA R8, P5, R9.reuse, R2, 0x2 ;  /* 0x0000000209087211 */ /* 0x040fe400078a10ff */
[C---:B------:R-:W-:Y:S01]  /*50730*/  IADD3 R3, PT, PT, R9.reuse, UR5, RZ ;  /* 0x0000000509037c10 */ /* 0x040fe2000fffe0ff */
[----:B------:R-:W1:Y:S01]  /*50740*/  LDCU UR7, c[0x0][0x39c] ;  /* 0x00007380ff0777ac */ /* 0x000e620008000800 */
[----:B------:R-:W-:Y:S02]  /*50750*/  LEA.HI.X.SX32 R9, R9, R0, 0x2, P5 ;  /* 0x0000000009097211 */ /* 0x000fe400028f16ff */
[C---:B---3--:R-:W-:Y:S01]  /*50760*/  LEA R6, P5, R3.reuse, R2, 0x2 ;  /* 0x0000000203067211 */ /* 0x048fe200078a10ff */
[----:B------:R-:W-:-:S02]  /*50770*/  VIADD R13, R3, UR5 ;  /* 0x00000005030d7c36 */ /* 0x000fc40008000000 */
[----:B------:R3:W-:Y:S01]  /*50780*/  @P4 STG.E desc[UR22][R8.64], R22 ;  /* 0x0000001608004986 */ /* 0x0007e2000c101916 */
[----:B------:R-:W-:Y:S02]  /*50790*/  LEA.HI.X.SX32 R7, R3, R0, 0x2, P5 ;  /* 0x0000000003077211 */ /* 0x000fe400028f16ff */
[----:B----4-:R-:W-:Y:S01]  /*507a0*/  ISETP.LT.AND P4, PT, R15, UR4, !P1 ;  /* 0x000000040f007c0c */ /* 0x010fe2000cf81270 */
[C---:B------:R-:W-:Y:S01]  /*507b0*/  VIADD R3, R13.reuse, UR5 ;  /* 0x000000050d037c36 */ /* 0x040fe20008000000 */
[C---:B------:R-:W-:Y:S01]  /*507c0*/  LEA R10, P5, R13.reuse, R2, 0x2 ;  /* 0x000000020d0a7211 */ /* 0x040fe200078a10ff */
[----:B------:R-:W4:Y:S01]  /*507d0*/  LDL.LU R15, [R1+0x1074] ;  /* 0x00107400010f7983 */ /* 0x000f220000300800 */
[----:B------:R-:W1:Y:S02]  /*507e0*/  LDCU UR4, c[0x0][0x39c] ;  /* 0x00007380ff0477ac */ /* 0x000e640008000800 */
[----:B------:R-:W-:Y:S01]  /*507f0*/  LEA.HI.X.SX32 R11, R13, R0, 0x2, P5 ;  /* 0x000000000d0b7211 */ /* 0x000fe200028f16ff */
[----:B------:R1:W-:Y:S01]  /*50800*/  @P3 STG.E desc[UR22][R6.64], R23 ;  /* 0x0000001706003986 */ /* 0x0003e2000c101916 */
[----:B--2---:R-:W-:Y:S01]  /*50810*/  ISETP.LT.AND P3, PT, R14, UR6, !P1 ;  /* 0x000000060e007c0c */ /* 0x004fe2000cf61270 */
[----:B------:R-:W5:Y:S02]  /*50820*/  LDCU UR6, c[0x0][0x39c] ;  /* 0x00007380ff0677ac */ /* 0x000f640008000800 */
[----:B------:R-:W2:Y:S04]  /*50830*/  LDL.LU R14, [R1+0x1070] ;  /* 0x00107000010e7983 */ /* 0x000ea80000300800 */
[----:B------:R1:W-:Y:S01]  /*50840*/  @P0 STG.E desc[UR22][R10.64], R24 ;  /* 0x000000180a000986 */ /* 0x0003e2000c101916 */
[C---:B------:R-:W-:Y:S01]  /*50850*/  LEA R4, P5, R3.reuse, R2, 0x2 ;  /* 0x0000000203047211 */ /* 0x040fe200078a10ff */
[----:B---3--:R-:W-:-:S03]  /*50860*/  VIADD R9, R3, UR5 ;  /* 0x0000000503097c36 */ /* 0x008fc60008000000 */
[----:B------:R-:W-:Y:S02]  /*50870*/  LEA.HI.X.SX32 R5, R3, R0, 0x2, P5 ;  /* 0x0000000003057211 */ /* 0x000fe400028f16ff */
[C---:B------:R-:W-:Y:S01]  /*50880*/  LEA R8, P5, R9.reuse, R2, 0x2 ;  /* 0x0000000209087211 */ /* 0x040fe200078a10ff */
[----:B------:R-:W-:-:S03]  /*50890*/  VIADD R3, R9, UR5 ;  /* 0x0000000509037c36 */ /* 0x000fc60008000000 */
[----:B------:R-:W-:Y:S01]  /*508a0*/  LEA.HI.X.SX32 R9, R9, R0, 0x2, P5 ;  /* 0x0000000009097211 */ /* 0x000fe200028f16ff */
[----:B------:R3:W-:Y:S04]  /*508b0*/  @P2 STG.E desc[UR22][R4.64], R25 ;  /* 0x0000001904002986 */ /* 0x0007e8000c101916 */
[----:B------:R1:W-:Y:S02]  /*508c0*/  @P4 STG.E desc[UR22][R8.64], R26 ;  /* 0x0000001a08004986 */ /* 0x0003e4000c101916 */
[----:B-1----:R-:W-:Y:S01]  /*508d0*/  ISETP.LT.AND P0, PT, R12, UR7, !P1 ;  /* 0x000000070c007c0c */ /* 0x002fe2000cf01270 */
[----:B------:R-:W4:Y:S01]  /*508e0*/  LDCU UR7, c[0x0][0x39c] ;  /* 0x00007380ff0777ac */ /* 0x000f220008000800 */
[----:B------:R-:W2:Y:S01]  /*508f0*/  LDL.LU R12, [R1+0x106c] ;  /* 0x00106c00010c7983 */ /* 0x000ea20000300800 */
[----:B------:R-:W-:Y:S01]  /*50900*/  ISETP.LT.AND P2, PT, R17, UR4, !P1 ;  /* 0x0000000411007c0c */ /* 0x000fe2000cf41270 */
[----:B------:R-:W2:Y:S02]  /*50910*/  LDCU UR4, c[0x0][0x39c] ;  /* 0x00007380ff0477ac */ /* 0x000ea40008000800 */
[----:B------:R-:W2:Y:S01]  /*50920*/  LDL.LU R17, [R1+0x1040] ;  /* 0x0010400001117983 */ /* 0x000ea20000300800 */
[----:B-----5:R-:W-:Y:S01]  /*50930*/  ISETP.LT.AND P4, PT, R16, UR6, !P1 ;  /* 0x0000000610007c0c */ /* 0x020fe2000cf81270 */
[----:B------:R-:W1:Y:S02]  /*50940*/  LDCU UR6, c[0x0][0x39c] ;  /* 0x00007380ff0677ac */ /* 0x000e640008000800 */
[----:B------:R-:W5:Y:S01]  /*50950*/  LDL.LU R16, [R1+0x103c] ;  /* 0x00103c0001107983 */ /* 0x000f620000300800 */
[----:B------:R-:W-:-:S02]  /*50960*/  LEA R6, P5, R3, R2, 0x2 ;  /* 0x0000000203067211 */ /* 0x000fc400078a10ff */
[C---:B------:R-:W-:Y:S02]  /*50970*/  IADD3 R11, PT, PT, R3.reuse, UR5, RZ ;  /* 0x00000005030b7c10 */ /* 0x040fe4000fffe0ff */
[----:B------:R-:W-:Y:S02]  /*50980*/  LEA.HI.X.SX32 R7, R3, R0, 0x2, P5 ;  /* 0x0000000003077211 */ /* 0x000fe400028f16ff */
[C---:B------:R-:W-:Y:S01]  /*50990*/  LEA R10, P5, R11.reuse, R2, 0x2 ;  /* 0x000000020b0a7211 */ /* 0x040fe200078a10ff */
[C---:B------:R-:W-:Y:S02]  /*509a0*/  VIADD R3, R11.reuse, UR5 ;  /* 0x000000050b037c36 */ /* 0x040fe40008000000 */
[----:B------:R1:W-:Y:S01]  /*509b0*/  @P3 STG.E desc[UR22][R6.64], R27 ;  /* 0x0000001b06003986 */ /* 0x0003e2000c101916 */
[----:B------:R-:W-:Y:S02]  /*509c0*/  LEA.HI.X.SX32 R11, R11, R0, 0x2, P5 ;  /* 0x000000000b0b7211 */ /* 0x000fe400028f16ff */
[----:B---3--:R-:W-:-:S02]  /*509d0*/  LEA R4, P5, R3, R2, 0x2 ;  /* 0x0000000203047211 */ /* 0x008fc400078a10ff */
[----:B----4-:R-:W-:Y:S01]  /*509e0*/  ISETP.LT.AND P3, PT, R15, UR7, !P1 ;  /* 0x000000070f007c0c */ /* 0x010fe2000cf61270 */
[----:B------:R3:W-:Y:S01]  /*509f0*/  @P0 STG.E desc[UR22][R10.64], R28 ;  /* 0x0000001c0a000986 */ /* 0x0007e2000c101916 */
[C---:B------:R-:W-:Y:S01]  /*50a00*/  LEA.HI.X.SX32 R5, R3.reuse, R0, 0x2, P5 ;  /* 0x0000000003057211 */ /* 0x040fe200028f16ff */
[----:B------:R-:W-:Y:S01]  /*50a10*/  VIADD R13, R3, UR5 ;  /* 0x00000005030d7c36 */ /* 0x000fe20008000000 */
[----:B------:R-:W4:Y:S01]  /*50a20*/  LDCU UR7, c[0x0][0x39c] ;  /* 0x00007380ff0777ac */ /* 0x000f220008000800 */
[----:B------:R-:W5:Y:S01]  /*50a30*/  LDL.LU R15, [R1+0x1038] ;  /* 0x00103800010f7983 */ /* 0x000f620000300800 */
[----:B--2---:R-:W-:-:S03]  /*50a40*/  ISETP.LT.AND P0, PT, R14, UR4, !P1 ;  /* 0x000000040e007c0c */ /* 0x004fc6000cf01270 */
[----:B------:R2:W-:Y:S01]  /*50a50*/  @P2 STG.E desc[UR22][R4.64], R29 ;  /* 0x0000001d04002986 */ /* 0x0005e2000c101916 */
[----:B------:R-:W5:Y:S03]  /*50a60*/  LDCU UR4, c[0x0][0x39c] ;  /* 0x00007380ff0477ac */ /* 0x000f660008000800 */
[----:B------:R-:W5:Y:S01]  /*50a70*/  LDL.LU R14, [R1+0x1034] ;  /* 0x00103400010e7983 */ /* 0x000f620000300800 */
[C---:B------:R-:W-:Y:S01]  /*50a80*/  LEA R8, P5, R13.reuse, R2, 0x2 ;  /* 0x000000020d087211 */ /* 0x040fe200078a10ff */
[----:B------:R-:W-:-:S03]  /*50a90*/  VIADD R3, R13, UR5 ;  /* 0x000000050d037c36 */ /* 0x000fc60008000000 */
[----:B------:R-:W-:Y:S02]  /*50aa0*/  LEA.HI.X.SX32 R9, R13, R0, 0x2, P5 ;  /* 0x000000000d097211 */ /* 0x000fe400028f16ff */
[----:B-1----:R-:W-:-:S04]  /*50ab0*/  LEA R6, P5, R3, R2, 0x2 ;  /* 0x0000000203067211 */ /* 0x002fc800078a10ff */
[----:B------:R-:W-:Y:S01]  /*50ac0*/  LEA.HI.X.SX32 R7, R3, R0, 0x2, P5 ;  /* 0x0000000003077211 */ /* 0x000fe200028f16ff */
[----:B------:R1:W-:Y:S04]  /*50ad0*/  @P4 STG.E desc[UR22][R8.64], R30 ;  /* 0x0000001e08004986 */ /* 0x0003e8000c101916 */
[----:B------:R1:W-:Y:S01]  /*50ae0*/  @P3 STG.E desc[UR22][R6.64], R31 ;  /* 0x0000001f06003986 */ /* 0x0003e2000c101916 */
[----:B------:R-:W-:Y:S01]  /*50af0*/  ISETP.LT.AND P2, PT, R12, UR6, !P1 ;  /* 0x000000060c007c0c */ /* 0x000fe2000cf41270 */
[----:B------:R-:W1:Y:S02]  /*50b00*/  LDCU UR6, c[0x0][0x39c] ;  /* 0x00007380ff0677ac */ /* 0x000e640008000800 */
[----:B------:R-:W5:Y:S01]  /*50b10*/  LDL.LU R12, [R1+0x1030] ;  /* 0x00103000010c7983 */ /* 0x000f620000300800 */
[----:B----4-:R-:W-:Y:S01]  /*50b20*/  ISETP.LT.AND P4, PT, R17, UR7, !P1 ;  /* 0x0000000711007c0c */ /* 0x010fe2000cf81270 */
[----:B---3--:R-:W-:-:S02]  /*50b30*/  VIADD R11, R3, UR5 ;  /* 0x00000005030b7c36 */ /* 0x008fc40008000000 */
[----:B------:R-:W3:Y:S01]  /*50b40*/  LDL.LU R17, [R1+0x1018] ;  /* 0x0010180001117983 */ /* 0x000ee20000300800 */
[----:B------:R-:W4:Y:S01]  /*50b50*/  LDCU UR7, c[0x0][0x39c] ;  /* 0x00007380ff0777ac */ /* 0x000f220008000800 */
[----:B-----5:R-:W-:Y:S01]  /*50b60*/  ISETP.LT.AND P3, PT, R16, UR4, !P1 ;  /* 0x0000000410007c0c */ /* 0x020fe2000cf61270 */
[----:B------:R-:W5:Y:S01]  /*50b70*/  LDCU UR4, c[0x0][0x39c] ;  /* 0x00007380ff0477ac */ /* 0x000f620008000800 */
[----:B------:R-:W3:Y:S01]  /*50b80*/  LDL.LU R16, [R1+0x1014] ;  /* 0x0010140001107983 */ /* 0x000ee20000300800 */
[C---:B------:R-:W-:Y:S02]  /*50b90*/  LEA R10, P5, R11.reuse, R2, 0x2 ;  /* 0x000000020b0a7211 */ /* 0x040fe400078a10ff */
[C---:B------:R-:W-:Y:S02]  /*50ba0*/  IADD3 R3, PT, PT, R11.reuse, UR5, RZ ;  /* 0x000000050b037c10 */ /* 0x040fe4000fffe0ff */
[----:B------:R-:W-:Y:S02]  /*50bb0*/  LEA.HI.X.SX32 R11, R11, R0, 0x2, P5 ;  /* 0x000000000b0b7211 */ /* 0x000fe400028f16ff */
[C---:B--2---:R-:W-:Y:S01]  /*50bc0*/  LEA R4, P5, R3.reuse, R2, 0x2 ;  /* 0x0000000203047211 */ /* 0x044fe200078a10ff */
[----:B-1----:R-:W-:-:S02]  /*50bd0*/  VIADD R9, R3, UR5 ;  /* 0x0000000503097c36 */ /* 0x002fc40008000000 */
[----:B------:R1:W-:Y:S01]  /*50be0*/  @P0 STG.E desc[UR22][R10.64], R32 ;  /* 0x000000200a000986 */ /* 0x0003e2000c101916 */
[----:B------:R-:W-:Y:S02]  /*50bf0*/  LEA.HI.X.SX32 R5, R3, R0, 0x2, P5 ;  /* 0x0000000003057211 */ /* 0x000fe400028f16ff */
[C---:B------:R-:W-:Y:S01]  /*50c00*/  LEA R8, P5, R9.reuse, R2, 0x2 ;  /* 0x0000000209087211 */ /* 0x040fe200078a10ff */
[----:B------:R-:W-:Y:S01]  /*50c10*/  VIADD R3, R9, UR5 ;  /* 0x0000000509037c36 */ /* 0x000fe20008000000 */
[----:B------:R-:W-:Y:S01]  /*50c20*/  ISETP.LT.AND P0, PT, R15, UR6, !P1 ;  /* 0x000000060f007c0c */ /* 0x000fe2000cf01270 */
[----:B------:R2:W-:Y:S01]  /*50c30*/  @P2 STG.E desc[UR22][R4.64], R33 ;  /* 0x0000002104002986 */ /* 0x0005e2000c101916 */
[----:B------:R-:W-:Y:S01]  /*50c40*/  LEA.HI.X.SX32 R9, R9, R0, 0x2, P5 ;  /* 0x0000000009097211 */ /* 0x000fe200028f16ff */
[----:B------:R-:W3:Y:S02]  /*50c50*/  LDCU UR6, c[0x0][0x39c] ;  /* 0x00007380ff0677ac */ /* 0x000ee40008000800 */
[----:B------:R-:W2:Y:S01]  /*50c60*/  LDL.LU R15, [R1+0x1010] ;  /* 0x00101000010f7983 */ /* 0x000ea20000300800 */
[----:B----4-:R-:W-:-:S03]  /*50c70*/  ISETP.LT.AND P2, PT, R14, UR7, !P1 ;  /* 0x000000070e007c0c */ /* 0x010fc6000cf41270 */
[----:B------:R4:W-:Y:S01]  /*50c80*/  @P4 STG.E desc[UR22][R8.64], R34 ;  /* 0x0000002208004986 */ /* 0x0009e2000c101916 */
[----:B------:R-:W3:Y:S03]  /*50c90*/  LDCU UR7, c[0x0][0x39c] ;  /* 0x00007380ff0777ac */ /* 0x000ee60008000800 */
[----:B------:R-:W2:Y:S01]  /*50ca0*/  LDL.LU R14, [R1+0x100c] ;  /* 0x00100c00010e7983 */ /* 0x000ea20000300800 */
[C---:B------:R-:W-:Y:S01]  /*50cb0*/  LEA R6, P5, R3.reuse, R2, 0x2 ;  /* 0x0000000203067211 */ /* 0x040fe200078a10ff */
[----:B------:R-:W-:-:S03]  /*50cc0*/  VIADD R13, R3, UR5 ;  /* 0x00000005030d7c36 */ /* 0x000fc60008000000 */
[----:B------:R-:W-:Y:S02]  /*50cd0*/  LEA.HI.X.SX32 R7, R3, R0, 0x2, P5 ;  /* 0x0000000003077211 */ /* 0x000fe400028f16ff */
[----:B-1----:R-:W-:-:S04]  /*50ce0*/  LEA R10, P5, R13, R2, 0x2 ;  /* 0x000000020d0a7211 */ /* 0x002fc800078a10ff */
[----:B------:R-:W-:Y:S01]  /*50cf0*/  LEA.HI.X.SX32 R11, R13, R0, 0x2, P5 ;  /* 0x000000000d0b7211 */ /* 0x000fe200028f16ff */
[----:B------:R1:W-:Y:S04]  /*50d00*/  @P3 STG.E desc[UR22][R6.64], R35 ;  /* 0x0000002306003986 */ /* 0x0003e8000c101916 */
[----:B------:R1:W-:Y:S01]  /*50d10*/  @P0 STG.E desc[UR22][R10.64], R36 ;  /* 0x000000240a000986 */ /* 0x0003e2000c101916 */
[----:B-----5:R-:W-:Y:S01]  /*50d20*/  ISETP.LT.AND P4, PT, R12, UR4, !P1 ;  /* 0x000000040c007c0c */ /* 0x020fe2000cf81270 */
[----:B------:R-:W5:Y:S02]  /*50d30*/  LDCU UR4, c[0x0][0x39c] ;  /* 0x00007380ff0477ac */ /* 0x000f640008000800 */
[----:B------:R-:W2:Y:S01]  /*50d40*/  LDL.LU R12, [R1+0x1008] ;  /* 0x00100800010c7983 */ /* 0x000ea20000300800 */
[----:B---3--:R-:W-:Y:S01]  /*50d50*/  ISETP.LT.AND P3, PT, R17, UR6, !P1 ;  /* 0x0000000611007c0c */ /* 0x008fe2000cf61270 */
[----:B------:R-:W-:-:S02]  /*50d60*/  VIADD R3, R13, UR5 ;  /* 0x000000050d037c36 */ /* 0x000fc40008000000 */
[----:B------:R-:W3:Y:S01]  /*50d70*/  LDL.LU R17, [R1+0xff8] ;  /* 0x000ff80001117983 */ /* 0x000ee20000300800 */
[----:B------:R-:W1:Y:S01]  /*50d80*/  LDCU UR6, c[0x0][0x39c] ;  /* 0x00007380ff0677ac */ /* 0x000e620008000800 */
[----:B------:R-:W-:Y:S01]  /*50d90*/  ISETP.LT.AND P0, PT, R16, UR7, !P1 ;  /* 0x0000000710007c0c */ /* 0x000fe2000cf01270 */
[----:B------:R-:W2:Y:S01]  /*50da0*/  LDCU UR7, c[0x0][0x39c] ;  /* 0x00007380ff0777ac */ /* 0x000ea20008000800 */
[----:B------:R-:W3:Y:S01]  /*50db0*/  LDL.LU R16, [R1+0xff4] ;  /* 0x000ff40001107983 */ /* 0x000ee20000300800 */
[C---:B--2---:R-:W-:Y:S02]  /*50dc0*/  LEA R4, P5, R3.reuse, R2, 0x2 ;  /* 0x0000000203047211 */ /* 0x044fe400078a10ff */
[C---:B----4-:R-:W-:Y:S02]  /*50dd0*/  IADD3 R9, PT, PT, R3.reuse, UR5, RZ ;  /* 0x0000000503097c10 */ /* 0x050fe4000fffe0ff */
[----:B------:R-:W-:Y:S02]  /*50de0*/  LEA.HI.X.SX32 R5, R3, R0, 0x2, P5 ;  /* 0x0000000003057211 */ /* 0x000fe400028f16ff */
[C---:B------:R-:W-:Y:S01]  /*50df0*/  LEA R8, P5, R9.reuse, R2, 0x2 ;  /* 0x0000000209087211 */ /* 0x040fe200078a10ff */
[----:B------:R-:W-:-:S02]  /*50e00*/  VIADD R3, R9, UR5 ;  /* 0x0000000509037c36 */ /* 0x000fc40008000000 */
[----:B------:R2:W-:Y:S01]  /*50e10*/  @P2 STG.E desc[UR22][R4.64], R37 ;  /* 0x0000002504002986 */ /* 0x0005e2000c101916 */
[----:B------:R-:W-:Y:S02]  /*50e20*/  LEA.HI.X.SX32 R9, R9, R0, 0x2, P5 ;  /* 0x0000000009097211 */ /* 0x000fe400028f16ff */
[----:B-1----:R-:W-:-:S04]  /*50e30*/  LEA R6, P5, R3, R2, 0x2 ;  /* 0x0000000203067211 */ /* 0x002fc800078a10ff */
[----:B------:R-:W-:Y:S02]  /*50e40*/  LEA.HI.X.SX32 R7, R3, R0, 0x2, P5 ;  /* 0x0000000003077211 */ /* 0x000fe400028f16ff */
[----:B-----5:R-:W-:Y:S01]  /*50e50*/  ISETP.LT.AND P2, PT, R15, UR4, !P1 ;  /* 0x000000040f007c0c */ /* 0x020fe2000cf41270 */
[----:B------:R1:W-:Y:S01]  /*50e60*/  @P4 STG.E desc[UR22][R8.64], R38 ;  /* 0x0000002608004986 */ /* 0x0003e2000c101916 */
[----:B------:R-:W-:Y:S01]  /*50e70*/  VIADD R11, R3, UR5 ;  /* 0x00000005030b7c36 */ /* 0x000fe20008000000 */
[----:B------:R-:W3:Y:S02]  /*50e80*/  LDCU UR4, c[0x0][0x39c] ;  /* 0x00007380ff0477ac */ /* 0x000ee40008000800 */
[----:B------:R-:W4:Y:S01]  /*50e90*/  LDL.LU R15, [R1+0xff0] ;  /* 0x000ff000010f7983 */ /* 0x000f220000300800 */
[----:B------:R-:W-:-:S03]  /*50ea0*/  ISETP.LT.AND P4, PT, R14, UR6, !P1 ;  /* 0x000000060e007c0c */ /* 0x000fc6000cf81270 */
[----:B------:R5:W-:Y:S01]  /*50eb0*/  @P3 STG.E desc[UR22][R6.64], R39 ;  /* 0x0000002706003986 */ /* 0x000be2000c101916 */
[----:B------:R-:W1:Y:S03]  /*50ec0*/  LDCU UR6, c[0x0][0x39c] ;  /* 0x00007380ff0677ac */ /* 0x000e660008000800 */
[----:B------:R-:W4:Y:S01]  /*50ed0*/  LDL.LU R14, [R1+0xfec] ;  /* 0x000fec00010e7983 */ /* 0x000f220000300800 */
[C---:B------:R-:W-:Y:S01]  /*50ee0*/  LEA R10, P5, R11.reuse, R2, 0x2 ;  /* 0x000000020b0a7211 */ /* 0x040fe200078a10ff */
[----:B------:R-:W-:-:S03]  /*50ef0*/  VIADD R3, R11, UR5 ;  /* 0x000000050b037c36 */ /* 0x000fc60008000000 */
[----:B------:R-:W-:Y:S02]  /*50f00*/  LEA.HI.X.SX32 R11, R11, R0, 0x2, P5 ;  /* 0x000000000b0b7211 */ /* 0x000fe400028f16ff */
[----:B--2---:R-:W-:-:S04]  /*50f10*/  LEA R4, P5, R3, R2, 0x2 ;  /* 0x0000000203047211 */ /* 0x004fc800078a10ff */
[----:B------:R-:W-:Y:S01]  /*50f20*/  LEA.HI.X.SX32 R5, R3, R0, 0x2, P5 ;  /* 0x0000000003057211 */ /* 0x000fe200028f16ff */
[----:B------:R2:W-:Y:S04]  /*50f30*/  @P0 STG.E desc[UR22][R10.64], R40 ;  /* 0x000000280a000986 */ /* 0x0005e8000c101916 */
[----:B------:R1:W-:Y:S01]  /*50f40*/  @P2 STG.E desc[UR22][R4.64], R41 ;  /* 0x0000002904002986 */ /* 0x0003e2000c101916 */
[----:B------:R-:W-:Y:S01]  /*50f50*/  ISETP.LT.AND P3, PT, R12, UR7, !P1 ;  /* 0x000000070c007c0c */ /* 0x000fe2000cf61270 */
[----:B------:R-:W4:Y:S02]  /*50f60*/  LDCU UR7, c[0x0][0x39c] ;  /* 0x00007380ff0777ac */ /* 0x000f240008000800 */
[----:B------:R-:W4:Y:S01]  /*50f70*/  LDL.LU R12, [R1+0xfe8] ;  /* 0x000fe800010c7983 */ /* 0x000f220000300800 */
[----:B---3--:R-:W-:Y:S01]  /*50f80*/  ISETP.LT.AND P0, PT, R17, UR4, !P1 ;  /* 0x0000000411007c0c */ /* 0x008fe2000cf01270 */
[----:B------:R-:W-:-:S02]  /*50f90*/  VIADD R13, R3, UR5 ;  /* 0x00000005030d7c36 */ /* 0x000fc40008000000 */
[----:B------:R-:W3:Y:S01]  /*50fa0*/  LDL.LU R17, [R1+0xfdc] ;  /* 0x000fdc0001117983 */ /* 0x000ee20000300800 */
[----:B------:R-:W1:Y:S02]  /*50fb0*/  LDCU UR4, c[0x0][0x39c] ;  /* 0x00007380ff0477ac */ /* 0x000e640008000800 */
[----:B-1----:R-:W-:Y:S01]  /*50fc0*/  ISETP.LT.AND P2, PT, R16, UR6, !P1 ;  /* 0x0000000610007c0c */ /* 0x002fe2000cf41270 */
[----:B------:R-:W1:Y:S01]  /*50fd0*/  LDCU UR6, c[0x0][0x39c] ;  /* 0x00007380ff0677ac */ /* 0x000e620008000800 */
[----:B------:R-:W3:Y:S01]  /*50fe0*/  LDL.LU R16, [R1+0xfd8] ;  /* 0x000fd80001107983 */ /* 0x000ee20000300800 */
[C---:B------:R-:W-:Y:S02]  /*50ff0*/  LEA R8, P5, R13.reuse, R2, 0x2 ;  /* 0x000000020d087211 */ /* 0x040fe400078a10ff */
[C---:B------:R-:W-:Y:S02]  /*51000*/  IADD3 R3, PT, PT, R13.reuse, UR5, RZ ;  /* 0x000000050d037c10 */ /* 0x040fe4000fffe0ff */
[----:B------:R-:W-:-:S02]  /*51010*/  LEA.HI.X.SX32 R9, R13, R0, 0x2, P5 ;  /* 0x000000000d097211 */ /* 0x000fc400028f16ff */
[C---:B-----5:R-:W-:Y:S01]  /*51020*/  LEA R6, P5, R3.reuse, R2, 0x2 ;  /* 0x0000000203067211 */ /* 0x060fe200078a10ff */
[C---:B--2---:R-:W-:Y:S02]  /*51030*/  VIADD R11, R3.reuse, UR5 ;  /* 0x00000005030b7c36 */ /* 0x044fe40008000000 */
[----:B------:R2:W-:Y:S01]  /*51040*/  @P4 STG.E desc[UR22][R8.64], R42 ;  /* 0x0000002a08004986 */ /* 0x0005e2000c101916 */
[----:B------:R-:W-:Y:S02]  /*51050*/  LEA.HI.X.SX32 R7, R3, R0, 0x2, P5 ;  /* 0x0000000003077211 */ /* 0x000fe400028f16ff */
[C---:B------:R-:W-:Y:S01]  /*51060*/  LEA R10, P5, R11.reuse, R2, 0x2 ;  /* 0x000000020b0a7211 */ /* 0x040fe200078a10ff */
[----:B------:R-:W-:-:S03]  /*51070*/  VIADD R3, R11, UR5 ;  /* 0x000000050b037c36 */ /* 0x000fc60008000000 */
[----:B------:R-:W-:Y:S01]  /*51080*/  LEA.HI.X.SX32 R11, R11, R0, 0x2, P5 ;  /* 0x000000000b0b7211 */ /* 0x000fe200028f16ff */
[----:B------:R5:W-:Y:S01]  /*51090*/  @P3 STG.E desc[UR22][R6.64], R43 ;  /* 0x0000002b06003986 */ /* 0x000be2000c101916 */
[----:B----4-:R-:W-:-:S03]  /*510a0*/  ISETP.LT.AND P4, PT, R15, UR7, !P1 ;  /* 0x000000070f007c0c */ /* 0x010fc6000cf81270 */
[----:B------:R4:W-:Y:S01]  /*510b0*/  @P0 STG.E desc[UR22][R10.64], R44 ;  /* 0x0000002c0a000986 */ /* 0x0009e2000c101916 */
[----:B------:R-:W3:Y:S03]  /*510c0*/  LDCU UR7, c[0x0][0x39c] ;  /* 0x00007380ff0777ac */ /* 0x000ee60008000800 */
[----:B------:R-:W4:Y:S01]  /*510d0*/  LDL.LU R15, [R1+0xfd4] ;  /* 0x000fd400010f7983 */ /* 0x000f220000300800 */
[----:B------:R-:W-:Y:S01]  /*510e0*/  ISETP.LT.AND P3, PT, R14, UR4, !P1 ;  /* 0x000000040e007c0c */ /* 0x000fe2000cf61270 */
[----:B------:R-:W1:Y:S02]  /*510f0*/  LDCU UR4, c[0x0][0x39c] ;  /* 0x00007380ff0477ac */ /* 0x000e640008000800 */
[----:B------:R-:W4:Y:S01]  /*51100*/  LDL.LU R14, [R1+0xfd0] ;  /* 0x000fd000010e7983 */ /* 0x000f220000300800 */
[C---:B------:R-:W-:Y:S01]  /*51110*/  LEA R4, P5, R3.reuse, R2, 0x2 ;  /* 0x0000000203047211 */ /* 0x040fe200078a10ff */
[----:B--2---:R-:W-:-:S03]  /*51120*/  VIADD R9, R3, UR5 ;  /* 0x0000000503097c36 */ /* 0x004fc60008000000 */
[----:B------:R-:W-:Y:S02]  /*51130*/  LEA.HI.X.SX32 R5, R3, R0, 0x2, P5 ;  /* 0x0000000003057211 */ /* 0x000fe400028f16ff */
[C---:B------:R-:W-:Y:S01]  /*51140*/  LEA R8, P5, R9.reuse, R2, 0x2 ;  /* 0x0000000209087211 */ /* 0x040fe200078a10ff */
[----:B------:R-:W-:-:S03]  /*51150*/  VIADD R3, R9, UR5 ;  /* 0x0000000509037c36 */ /* 0x000fc60008000000 */
[----:B------:R-:W-:Y:S01]  /*51160*/  LEA.HI.X.SX32 R9, R9, R0, 0x2, P5 ;  /* 0x0000000009097211 */ /* 0x000fe200028f16ff */
[----:B------:R2:W-:Y:S04]  /*51170*/  @P2 STG.E desc[UR22][R4.64], R45 ;  /* 0x0000002d04002986 */ /* 0x0005e8000c101916 */
[----:B------:R1:W-:Y:S02]  /*51180*/  @P4 STG.E desc[UR22][R8.64], R46 ;  /* 0x0000002e08004986 */ /* 0x0003e4000c101916 */
[----:B-1----:R-:W-:Y:S01]  /*51190*/  ISETP.LT.AND P0, PT, R12, UR6, !P1 ;  /* 0x000000060c007c0c */ /* 0x002fe2000cf01270 */
[----:B------:R-:W1:Y:S01]  /*511a0*/  LDCU UR6, c[0x0][0x39c] ;  /* 0x00007380ff0677ac */ /* 0x000e620008000800 */
[----:B------:R-:W4:Y:S01]  /*511b0*/  LDL.LU R12, [R1+0xfc8] ;  /* 0x000fc800010c7983 */ /* 0x000f220000300800 */
[----:B---3--:R-:W-:Y:S01]  /*511c0*/  ISETP.LT.AND P2, PT, R17, UR7, !P1 ;  /* 0x0000000711007c0c */ /* 0x008fe2000cf41270 */
[----:B------:R-:W3:Y:S02]  /*511d0*/  LDCU UR7, c[0x0][0x39c] ;  /* 0x00007380ff0777ac */ /* 0x000ee40008000800 */
[----:B------:R-:W4:Y:S01]  /*511e0*/  LDL.LU R17, [R1+0xfc4] ;  /* 0x000fc40001117983 */ /* 0x000f220000300800 */
[----:B------:R-:W-:Y:S01]  /*511f0*/  ISETP.LT.AND P4, PT, R16, UR4, !P1 ;  /* 0x0000000410007c0c */ /* 0x000fe2000cf81270 */
[----:B------:R-:W1:Y:S02]  /*51200*/  LDCU UR4, c[0x0][0x39c] ;  /* 0x00007380ff0477ac */ /* 0x000e640008000800 */
[----:B------:R-:W4:Y:S01]  /*51210*/  LDL.LU R16, [R1+0xfc0] ;  /* 0x000fc00001107983 */ /* 0x000f220000300800 */
[----:B-----5:R-:W-:-:S02]  /*51220*/  LEA R6, P5, R3, R2, 0x2 ;  /* 0x0000000203067211 */ /* 0x020fc400078a10ff */
[C---:B------:R-:W-:Y:S02]  /*51230*/  IADD3 R13, PT, PT, R3.reuse, UR5, RZ ;  /* 0x00000005030d7c10 */ /* 0x040fe4000fffe0ff */
[----:B------:R-:W-:Y:S02]  /*51240*/  LEA.HI.X.SX32 R7, R3, R0, 0x2, P5 ;  /* 0x0000000003077211 */ /* 0x000fe400028f16ff */
[C---:B----4-:R-:W-:Y:S01]  /*51250*/  LEA R10, P5, R13.reuse, R2, 0x2 ;  /* 0x000000020d0a7211 */ /* 0x050fe200078a10ff */
[C---:B------:R-:W-:Y:S02]  /*51260*/  VIADD R3, R13.reuse, UR5 ;  /* 0x000000050d037c36 */ /* 0x040fe40008000000 */
[----:B------:R4:W-:Y:S01]  /*51270*/  @P3 STG.E desc[UR22][R6.64], R47 ;  /* 0x0000002f06003986 */ /* 0x0009e2000c101916 */
[----:B------:R-:W-:Y:S02]  /*51280*/  LEA.HI.X.SX32 R11, R13, R0, 0x2, P5 ;  /* 0x000000000d0b7211 */ /* 0x000fe400028f16ff */
[----:B--2---:R-:W-:-:S04]  /*51290*/  LEA R4, P5, R3, R2, 0x2 ;  /* 0x0000000203047211 */ /* 0x004fc800078a10ff */
[C---:B------:R-:W-:Y:S01]  /*512a0*/  LEA.HI.X.SX32 R5, R3.reuse, R0, 0x2, P5 ;  /* 0x0000000003057211 */ /* 0x040fe200028f16ff */
[----:B------:R2:W-:Y:S01]  /*512b0*/  @P0 STG.E desc[UR22][R10.64], R48 ;  /* 0x000000300a000986 */ /* 0x0005e2000c101916 */
[----:B------:R-:W-:Y:S01]  /*512c0*/  VIADD R9, R3, UR5 ;  /* 0x0000000503097c36 */ /* 0x000fe20008000000 */
[----:B-1----:R-:W-:Y:S02]  /*512d0*/  ISETP.LT.AND P3, PT, R15, UR6, !P1 ;  /* 0x000000060f007c0c */ /* 0x002fe4000cf61270 */
[----:B------:R1:W-:Y:S01]  /*512e0*/  @P2 STG.E desc[UR22][R4.64], R49 ;  /* 0x0000003104002986 */ /* 0x0003e2000c101916 */
[----:B------:R-:W5:Y:S03]  /*512f0*/  LDCU UR6, c[0x0][0x39c] ;  /* 0x00007380ff0677ac */ /* 0x000f660008000800 */
[----:B------:R-:W4:Y:S01]  /*51300*/  LDL.LU R15, [R1+0xfbc] ;  /* 0x000fbc00010f7983 */ /* 0x000f220000300800 */
[----:B---3--:R-:W-:Y:S01]  /*51310*/  ISETP.LT.AND P0, PT, R14, UR7, !P1 ;  /* 0x000000070e007c0c */ /* 0x008fe2000cf01270 */
[----:B------:R-:W3:Y:S02]  /*51320*/  LDCU UR7, c[0x0][0x39c] ;  /* 0x00007380ff0777ac */ /* 0x000ee40008000800 */
[----:B------:R-:W4:Y:S01]  /*51330*/  LDL.LU R14, [R1+0xfb0] ;  /* 0x000fb000010e7983 */ /* 0x000f220000300800 */
[C---:B------:R-:W-:Y:S01]  /*51340*/  LEA R8, P5, R9.reuse, R2, 0x2 ;  /* 0x0000000209087211 */ /* 0x040fe200078a10ff */
[----:B------:R-:W-:-:S03]  /*51350*/  VIADD R3, R9, UR5 ;  /* 0x0000000509037c36 */ /* 0x000fc60008000000 */
[----:B------:R-:W-:Y:S02]  /*51360*/  LEA.HI.X.SX32 R9, R9, R0, 0x2, P5 ;  /* 0x0000000009097211 */ /* 0x000fe400028f16ff */
[----:B----4-:R-:W-:-:S04]  /*51370*/  LEA R6, P5, R3, R2, 0x2 ;  /* 0x0000000203067211 */ /* 0x010fc800078a10ff */
[----:B------:R-:W-:Y:S01]  /*51380*/  LEA.HI.X.SX32 R7, R3, R0, 0x2, P5 ;  /* 0x0000000003077211 */ /* 0x000fe200028f16ff */
[----:B------:R4:W-:Y:S04]  /*51390*/  @P4 STG.E desc[UR22][R8.64], R50 ;  /* 0x0000003208004986 */ /* 0x0009e8000c101916 */
[----:B------:R1:W-:Y:S01]  /*513a0*/  @P3 STG.E desc[UR22][R6.64], R51 ;  /* 0x0000003306003986 */ /* 0x0003e2000c101916 */
[----:B------:R-:W-:Y:S01]  /*513b0*/  ISETP.LT.AND P2, PT, R12, UR4, !P1 ;  /* 0x000000040c007c0c */ /* 0x000fe2000cf41270 */
[----:B------:R-:W1:Y:S02]  /*513c0*/  LDCU UR4, c[0x0][0x39c] ;  /* 0x00007380ff0477ac */ /* 0x000e640008000800 */
[----:B------:R-:W4:Y:S01]  /*513d0*/  LDL.LU R12, [R1+0xfac] ;  /* 0x000fac00010c7983 */ /* 0x000f220000300800 */
[----:B-----5:R-:W-:Y:S01]  /*513e0*/  ISETP.LT.AND P4, PT, R17, UR6, !P1 ;  /* 0x0000000611007c0c */ /* 0x020fe2000cf81270 */
[----:B--2---:R-:W-:-:S02]  /*513f0*/  VIADD R11, R3, UR5 ;  /* 0x00000005030b7c36 */ /* 0x004fc40008000000 */
[----:B------:R-:W2:Y:S01]  /*51400*/  LDL.LU R17, [R1+0xfa8] ;  /* 0x000fa80001117983 */ /* 0x000ea20000300800 */
[----:B------:R-:W5:Y:S01]  /*51410*/  LDCU UR6, c[0x0][0x39c] ;  /* 0x00007380ff0677ac */ /* 0x000f620008000800 */
[----:B---3--:R-:W-:Y:S01]  /*51420*/  ISETP.LT.AND P3, PT, R16, UR7, !P1 ;  /* 0x0000000710007c0c */ /* 0x008fe2000cf61270 */
[----:B------:R-:W3:Y:S01]  /*51430*/  LDCU UR7, c[0x0][0x39c] ;  /* 0x00007380ff0777ac */ /* 0x000ee20008000800 */
[----:B------:R-:W2:Y:S01]  /*51440*/  LDL.LU R16, [R1+0xf9c] ;  /* 0x000f9c0001107983 */ /* 0x000ea20000300800 */
[C---:B------:R-:W-:Y:S02]  /*51450*/  LEA R10, P5, R11.reuse, R2, 0x2 ;  /* 0x000000020b0a7211 */ /* 0x040fe400078a10ff */
[C---:B------:R-:W-:Y:S02]  /*51460*/  IADD3 R3, PT, PT, R11.reuse, UR5, RZ ;  /* 0x000000050b037c10 */ /* 0x040fe4000fffe0ff */
[----:B------:R-:W-:Y:S02]  /*51470*/  LEA.HI.X.SX32 R11, R11, R0, 0x2, P5 ;  /* 0x000000000b0b7211 */ /* 0x000fe400028f16ff */
[C---:B-1----:R-:W-:Y:S01]  /*51480*/  LEA R4, P5, R3.reuse, R2, 0x2 ;  /* 0x0000000203047211 */ /* 0x042fe200078a10ff */
[----:B------:R-:W-:-:S02]  /*51490*/  VIADD R13, R3, UR5 ;  /* 0x00000005030d7c36 */ /* 0x000fc40008000000 */
[----:B------:R1:W-:Y:S01]  /*514a0*/  @P0 STG.E desc[UR22][R10.64], R52 ;  /* 0x000000340a000986 */ /* 0x0003e2000c101916 */
[----:B------:R-:W-:Y:S02]  /*514b0*/  LEA.HI.X.SX32 R5, R3, R0, 0x2, P5 ;  /* 0x0000000003057211 */ /* 0x000fe400028f16ff */
[----:B----4-:R-:W-:-:S04]  /*514c0*/  LEA R8, P5, R13, R2, 0x2 ;  /* 0x000000020d087211 */ /* 0x010fc800078a10ff */
[C---:B------:R-:W-:Y:S01]  /*514d0*/  LEA.HI.X.SX32 R9, R13.reuse, R0, 0x2, P5 ;  /* 0x000000000d097211 */ /* 0x040fe200028f16ff */
[----:B------:R4:W-:Y:S01]  /*514e0*/  @P2 STG.E desc[UR22][R4.64], R53 ;  /* 0x0000003504002986 */ /* 0x0009e2000c101916 */
[----:B------:R-:W-:-:S03]  /*514f0*/  VIADD R3, R13, UR5 ;  /* 0x000000050d037c36 */ /* 0x000fc60008000000 */
[----:B------:R1:W-:Y:S01]  /*51500*/  @P4 STG.E desc[UR22][R8.64], R54 ;  /* 0x0000003608004986 */ /* 0x0003e2000c101916 */
[----:B------:R-:W-:Y:S02]  /*51510*/  ISETP.LT.AND P0, PT, R15, UR4, !P1 ;  /* 0x000000040f007c0c */ /* 0x000fe4000cf01270 */
[----:B-----5:R-:W-:Y:S01]  /*51520*/  ISETP.LT.AND P2, PT, R14, UR6, !P1 ;  /* 0x000000060e007c0c */ /* 0x020fe2000cf41270 */
[----:B------:R-:W5:Y:S01]  /*51530*/  LDL.LU R15, [R1+0xf98] ;  /* 0x000f9800010f7983 */ /* 0x000f620000300800 */
[----:B------:R-:W2:Y:S03]  /*51540*/  LDCU UR6, c[0x0][0x39c] ;  /* 0x00007380ff0677ac */ /* 0x000ea60008000800 */
[----:B------:R-:W5:Y:S01]  /*51550*/  LDL.LU R14, [R1+0xf94] ;  /* 0x000f9400010e7983 */ /* 0x000f620000300800 */
[C---:B------:R-:W-:Y:S01]  /*51560*/  LEA R6, P5, R3.reuse, R2, 0x2 ;  /* 0x0000000203067211 */ /* 0x040fe200078a10ff */
[C---:B-1----:R-:W-:Y:S01]  /*51570*/  VIADD R11, R3.reuse, UR5 ;  /* 0x00000005030b7c36 */ /* 0x042fe20008000000 */
[----:B------:R-:W1:Y:S02]  /*51580*/  LDCU UR4, c[0x0][0x39c] ;  /* 0x00007380ff0477ac */ /* 0x000e640008000800 */
[----:B------:R-:W-:-:S02]  /*51590*/  LEA.HI.X.SX32 R7, R3, R0, 0x2, P5 ;  /* 0x0000000003077211 */ /* 0x000fc400028f16ff */
[C---:B------:R-:W-:Y:S01]  /*515a0*/  LEA R10, P5, R11.reuse, R2, 0x2 ;  /* 0x000000020b0a7211 */ /* 0x040fe200078a10ff */
[----:B------:R-:W-:-:S03]  /*515b0*/  VIADD R3, R11, UR5 ;  /* 0x000000050b037c36 */ /* 0x000fc60008000000 */
[----:B------:R-:W-:Y:S01]  /*515c0*/  LEA.HI.X.SX32 R11, R11, R0, 0x2, P5 ;  /* 0x000000000b0b7211 */ /* 0x000fe200028f16ff */
[----:B------:R1:W-:Y:S04]  /*515d0*/  @P3 STG.E desc[UR22][R6.64], R55 ;  /* 0x0000003706003986 */ /* 0x0003e8000c101916 */
[----:B------:R1:W-:Y:S01]  /*515e0*/  @P0 STG.E desc[UR22][R10.64], R56 ;  /* 0x000000380a000986 */ /* 0x0003e2000c101916 */
[----:B---3--:R-:W-:Y:S01]  /*515f0*/  ISETP.LT.AND P4, PT, R12, UR7, !P1 ;  /* 0x000000070c007c0c */ /* 0x008fe2000cf81270 */
[----:B------:R-:W5:Y:S02]  /*51600*/  LDCU UR7, c[0x0][0x39c] ;  /* 0x00007380ff0777ac */ /* 0x000f640008000800 */
[----:B------:R-:W3:Y:S04]  /*51610*/  LDL.LU R12, [R1+0xf90] ;  /* 0x000f9000010c7983 */ /* 0x000ee80000300800 */
[----:B------:R-:W3:Y:S04]  /*51620*/  LDL.LU R20, [R1+0xf8c] ;  /* 0x000f8c0001147983 */ /* 0x000ee80000300800 */
[----:B------:R-:W3:Y:S01]  /*51630*/  LDL.LU R18, [R1+0xf88] ;  /* 0x000f880001127983 */ /* 0x000ee20000300800 */
[----:B--2---:R-:W-:Y:S01]  /*51640*/  ISETP.LT.AND P0, PT, R16, UR6, !P1 ;  /* 0x0000000610007c0c */ /* 0x004fe2000cf01270 */
[----:B------:R-:W3:Y:S02]  /*51650*/  LDCU UR6, c[0x0][0x39c] ;  /* 0x00007380ff0677ac */ /* 0x000ee40008000800 */
[----:B------:R-:W2:Y:S01]  /*51660*/  LDL.LU R16, [R1+0xf80] ;  /* 0x000f800001107983 */ /* 0x000ea20000300800 */
[----:B----4-:R-:W-:-:S02]  /*51670*/  LEA R4, P5, R3, R2, 0x2 ;  /* 0x0000000203047211 */ /* 0x010fc400078a10ff */
[C---:B------:R-:W-:Y:S02]  /*51680*/  IADD3 R9, PT, PT, R3.reuse, UR5, RZ ;  /* 0x0000000503097c10 */ /* 0x040fe4000fffe0ff */
[----:B------:R-:W-:Y:S02]  /*51690*/  LEA.HI.X.SX32 R5, R3, R0, 0x2, P5 ;  /* 0x0000000003057211 */ /* 0x000fe400028f16ff */
[C---:B------:R-:W-:Y:S01]  /*516a0*/  LEA R8, P5, R9.reuse, R2, 0x2 ;  /* 0x0000000209087211 */ /* 0x040fe200078a10ff */
[----:B------:R-:W-:Y:S01]  /*516b0*/  VIADD R3, R9, UR5 ;  /* 0x0000000509037c36 */ /* 0x000fe20008000000 */
[----:B-1----:R-:W-:Y:S01]  /*516c0*/  ISETP.LT.AND P3, PT, R17, UR4, !P1 ;  /* 0x0000000411007c0c */ /* 0x002fe2000cf61270 */
[----:B------:R-:W1:Y:S01]  /*516d0*/  LDCU UR4, c[0x0][0x39c] ;  /* 0x00007380ff0477ac */ /* 0x000e620008000800 */
[----:B------:R-:W-:Y:S01]  /*516e0*/  LEA.HI.X.SX32 R9, R9, R0, 0x2, P5 ;  /* 0x0000000009097211 */ /* 0x000fe200028f16ff */
[C---:B------:R-:W-:Y:S01]  /*516f0*/  VIADD R13, R3.reuse, UR5 ;  /* 0x00000005030d7c36 */ /* 0x040fe20008000000 */
[C---:B------:R-:W-:Y:S01]  /*51700*/  LEA R6, P5, R3.reuse, R2, 0x2 ;  /* 0x0000000203067211 */ /* 0x040fe200078a10ff */
[----:B------:R4:W-:Y:S03]  /*51710*/  @P2 STG.E desc[UR22][R4.64], R57 ;  /* 0x0000003904002986 */ /* 0x0009e6000c101916 */
[----:B------:R-:W-:Y:S01]  /*51720*/  LEA.HI.X.SX32 R7, R3, R0, 0x2, P5 ;  /* 0x0000000003077211 */ /* 0x000fe200028f16ff */
[C---:B------:R-:W-:Y:S01]  /*51730*/  VIADD R3, R13.reuse, UR5 ;  /* 0x000000050d037c36 */ /* 0x040fe20008000000 */
[C---:B------:R-:W-:Y:S01]  /*51740*/  LEA R10, P5, R13.reuse, R2, 0x2 ;  /* 0x000000020d0a7211 */ /* 0x040fe200078a10ff */
[----:B------:R1:W-:Y:S03]  /*51750*/  @P4 STG.E desc[UR22][R8.64], R58 ;  /* 0x0000003a08004986 */ /* 0x0003e6000c101916 */
[----:B------:R-:W-:-:S02]  /*51760*/  LEA.HI.X.SX32 R11, R13, R0, 0x2, P5 ;  /* 0x000000000d0b7211 */ /* 0x000fc400028f16ff */
[----:B----4-:R-:W-:Y:S02]  /*51770*/  LEA R4, P5, R3, R2, 0x2 ;  /* 0x0000000203047211 */ /* 0x010fe400078a10ff */
[----:B-----5:R-:W-:Y:S01]  /*51780*/  ISETP.LT.AND P2, PT, R15, UR7, !P1 ;  /* 0x000000070f007c0c */ /* 0x020fe2000cf41270 */
[----:B------:R-:W-:Y:S01]  /*51790*/  VIADD R15, R3, UR5 ;  /* 0x00000005030f7c36 */ /* 0x000fe20008000000 */
[----:B------:R4:W-:Y:S01]  /*517a0*/  @P3 STG.E desc[UR22][R6.64], R59 ;  /* 0x0000003b06003986 */ /* 0x0009e2000c101916 */
[----:B------:R-:W5:Y:S01]  /*517b0*/  LDCU UR7, c[0x0][0x39c] ;  /* 0x00007380ff0777ac */ /* 0x000f620008000800 */
[----:B-1----:R-:W-:Y:S02]  /*517c0*/  ISETP.LT.AND P4, PT, R14, UR4, !P1 ;  /* 0x000000040e007c0c */ /* 0x002fe4000cf81270 */
[----:B------:R-:W-:Y:S01]  /*517d0*/  IADD3 R9, PT, PT, R15, UR5, RZ ;  /* 0x000000050f097c10 */ /* 0x000fe2000fffe0ff */
[----:B------:R-:W1:Y:S01]  /*517e0*/  LDCU UR4, c[0x0][0x39c] ;  /* 0x00007380ff0477ac */ /* 0x000e620008000800 */
[----:B------:R-:W-:-:S03]  /*517f0*/  LEA.HI.X.SX32 R5, R3, R0, 0x2, P5 ;  /* 0x0000000003057211 */ /* 0x000fc600028f16ff */
[----:B------:R-:W-:Y:S01]  /*51800*/  VIADD R3, R9, UR5 ;  /* 0x0000000509037c36 */ /* 0x000fe20008000000 */
[----:B------:R1:W-:Y:S03]  /*51810*/  @P0 STG.E desc[UR22][R10.64], R60 ;  /* 0x0000003c0a000986 */ /* 0x0003e6000c101916 */
[----:B------:R-:W-:Y:S01]  /*51820*/  VIADD R17, R3, UR5 ;  /* 0x0000000503117c36 */ /* 0x000fe20008000000 */
[-C--:B----4-:R-:W-:Y:S02]  /*51830*/  LEA R6, P0, R15, R2.reuse, 0x2 ;  /* 0x000000020f067211 */ /* 0x090fe400078010ff */
[----:B------:R-:W-:Y:S01]  /*51840*/  LEA R8, P5, R9, R2, 0x2 ;  /* 0x0000000209087211 */ /* 0x000fe200078a10ff */
[----:B------:R-:W-:Y:S01]  /*51850*/  VIADD R19, R17, UR5 ;  /* 0x0000000511137c36 */ /* 0x000fe20008000000 */
[-C--:B------:R-:W-:Y:S02]  /*51860*/  LEA.HI.X.SX32 R7, R15, R0.reuse, 0x2, P0 ;  /* 0x000000000f077211 */ /* 0x080fe400000f16ff */
[----:B------:R-:W-:Y:S01]  /*51870*/  LEA.HI.X.SX32 R9, R9, R0, 0x2, P5 ;  /* 0x0000000009097211 */ /* 0x000fe200028f16ff */
[----:B------:R-:W-:Y:S01]  /*51880*/  VIADD R21, R19, UR5 ;  /* 0x0000000513157c36 */ /* 0x000fe20008000000 */
[C---:B------:R-:W-:Y:S01]  /*51890*/  LEA R14, P0, R17.reuse, R2, 0x2 ;  /* 0x00000002110e7211 */ /* 0x040fe200078010ff */
[----:B------:R4:W-:Y:S03]  /*518a0*/  @P2 STG.E desc[UR22][R4.64], R61 ;  /* 0x0000003d04002986 */ /* 0x0009e6000c101916 */
[----:B------:R-:W-:Y:S01]  /*518b0*/  LEA.HI.X.SX32 R15, R17, R0, 0x2, P0 ;  /* 0x00000000110f7211 */ /* 0x000fe200000f16ff */
[----:B------:R4:W-:Y:S01]  /*518c0*/  @P4 STG.E desc[UR22][R6.64], R62 ;  /* 0x0000003e06004986 */ /* 0x0009e2000c101916 */
[----:B---3--:R-:W-:Y:S01]  /*518d0*/  ISETP.LT.AND P3, PT, R12, UR6, !P1 ;  /* 0x000000060c007c0c */ /* 0x008fe2000cf61270 */
[----:B------:R-:W2:Y:S01]  /*518e0*/  LDCU UR6, c[0x0][0x39c] ;  /* 0x00007380ff0677ac */ /* 0x000ea20008000800 */
[----:B------:R-:W-:-:S02]  /*518f0*/  LEA R12, P5, R3, R2, 0x2 ;  /* 0x00000002030c7211 */ /* 0x000fc400078a10ff */
[----:B-1----:R-:W-:Y:S02]  /*51900*/  ISETP.LT.AND P2, PT, R20, UR4, !P1 ;  /* 0x0000000414007c0c */ /* 0x002fe4000cf41270 */
[----:B------:R-:W-:Y:S02]  /*51910*/  LEA.HI.X.SX32 R13, R3, R0, 0x2, P5 ;  /* 0x00000000030d7211 */ /* 0x000fe400028f16ff */
[C---:B------:R-:W-:Y:S02]  /*51920*/  LEA R10, P5, R21.reuse, R2, 0x2 ;  /* 0x00000002150a7211 */ /* 0x040fe400078a10ff */
[----:B-----5:R-:W-:Y:S02]  /*51930*/  ISETP.LT.AND P0, PT, R18, UR7, !P1 ;  /* 0x0000000712007c0c */ /* 0x020fe4000cf01270 */
[----:B------:R-:W-:Y:S02]  /*51940*/  LEA.HI.X.SX32 R11, R21, R0, 0x2, P5 ;  /* 0x00000000150b7211 */ /* 0x000fe400028f16ff */
[C---:B------:R-:W-:Y:S01]  /*51950*/  LEA R2, P5, R19.reuse, R2, 0x2 ;  /* 0x0000000213027211 */ /* 0x040fe200078a10ff */
[----:B------:R4:W-:Y:S03]  /*51960*/  @P3 STG.E desc[UR22][R8.64], R63 ;  /* 0x0000003f08003986 */ /* 0x0009e6000c101916 */
[----:B------:R-:W-:Y:S01]  /*51970*/  LEA.HI.X.SX32 R3, R19, R0, 0x2, P5 ;  /* 0x0000000013037211 */ /* 0x000fe200028f16ff */
[----:B------:R4:W-:Y:S01]  /*51980*/  @P2 STG.E desc[UR22][R12.64], R64 ;  /* 0x000000400c002986 */ /* 0x0009e2000c101916 */
[----:B--2---:R-:W-:-:S03]  /*51990*/  ISETP.LT.AND P1, PT, R16, UR6, !P1 ;  /* 0x0000000610007c0c */ /* 0x004fc6000cf21270 */
[----:B------:R4:W-:Y:S10]  /*519a0*/  @P0 STG.E desc[UR22][R14.64], R65 ;  /* 0x000000410e000986 */ /* 0x0009f4000c101916 */
[----:B------:R4:W-:Y:S04]  /*519b0*/  @P1 STG.E desc[UR22][R2.64], R66 ;  /* 0x0000004202001986 */ /* 0x0009e8000c101916 */
[----:B------:R4:W-:Y:S01]  /*519c0*/  @P6 STG.E desc[UR22][R10.64], R67 ;  /* 0x000000430a006986 */ /* 0x0009e2000c101916 */
[----:B------:R-:W-:Y:S06]  /*519d0*/  BAR.SYNC.DEFER_BLOCKING 0x0 ;  /* 0x0000000000007b1d */ /* 0x000fec0000010000 */
[----:B------:R-:W-:Y:S05]  /*519e0*/  BRA.U UP0, `(.L_x_14) ;  /* 0x0000000100a07547 */ /* 0x000fea000b800000 */
[----:B------:R-:W1:Y:S01]  /*519f0*/  S2UR UR5, SR_CgaCtaId ;  /* 0x00000000000579c3 */ /* 0x000e620000008800 */
[----:B------:R-:W-:Y:S01]  /*51a00*/  NOP ;  /* 0x0000000000007918 */ /* 0x000fe20000000000 */
[----:B------:R-:W-:Y:S01]  /*51a10*/  UMOV UR4, 0x50 ;  /* 0x0000005000047882 */ /* 0x000fe20000000000 */
[----:B------:R-:W-:Y:S01]  /*51a20*/  MOV R0, UR10 ;  /* 0x0000000a00007c02 */ /* 0x000fe20008000f00 */
[----:B----4-:R-:W-:Y:S02]  /*51a30*/  IMAD.MOV.U32 R3, RZ, RZ, 0xffff ;  /* 0x0000ffffff037424 */ /* 0x010fe400078e00ff */
[----:B------:R-:W-:Y:S01]  /*51a40*/  IMAD.MOV.U32 R7, RZ, RZ, 0x1 ;  /* 0x00000001ff077424 */ /* 0x000fe200078e00ff */
[----:B------:R-:W-:-:S04]  /*51a50*/  LOP3.LUT R0, R0, 0xffff, RZ, 0xc0, !PT ;  /* 0x0000ffff00007812 */ /* 0x000fc800078ec0ff */
[----:B------:R-:W-:-:S05]  /*51a60*/  SHF.R.U32.HI R0, RZ, 0x5, R0 ;  /* 0x00000005ff007819 */ /* 0x000fca0000011600 */
[----:B------:R-:W-:Y:S01]  /*51a70*/  VIADD R2, R0, 0x10 ;  /* 0x0000001000027836 */ /* 0x000fe20000000000 */
[----:B------:R-:W-:Y:S01]  /*51a80*/  SHF.L.U32 R0, R3, R0, RZ ;  /* 0x0000000003007219 */ /* 0x000fe200000006ff */
[----:B-1----:R-:W-:-:S03]  /*51a90*/  ULEA UR6, UR5, UR4, 0x18 ;  /* 0x0000000405067291 */ /* 0x002fc6000f8ec0ff */
[----:B------:R-:W-:-:S04]  /*51aa0*/  SHF.L.U32 R3, R7, R2, RZ ;  /* 0x0000000207037219 */ /* 0x000fc800000006ff */
[----:B------:R-:W-:Y:S02]  /*51ab0*/  LOP3.LUT R0, R3, R0, RZ, 0xfc, !PT ;  /* 0x0000000003007212 */ /* 0x000fe400078efcff */
[----:B------:R-:W1:Y:S02]  /*51ac0*/  LDS R5, [UR6] ;  /* 0x00000006ff057984 */ /* 0x000e640008000800 */
[C---:B------:R-:W-:Y:S02]  /*51ad0*/  LOP3.LUT R2, R0.reuse, 0xffff, RZ, 0xc0, !PT ;  /* 0x0000ffff00027812 */ /* 0x040fe400078ec0ff */
[----:B-1----:R-:W-:-:S04]  /*51ae0*/  LOP3.LUT R3, R0, 0xffff, R5, 0x80, !PT ;  /* 0x0000ffff00037812 */ /* 0x002fc800078e8005 */
[----:B------:R-:W-:-:S13]  /*51af0*/  ISETP.NE.AND P0, PT, R3, R2, PT ;  /* 0x000000020300720c */ /* 0x000fda0003f05270 */
[----:B------:R-:W-:Y:S05]  /*51b00*/  @P0 BRA `(.L_x_15) ;  /* 0x0000000000500947 */ /* 0x000fea0003800000 */
[----:B------:R-:W-:Y:S02]  /*51b10*/  SHF.R.U32.HI R5, RZ, 0x10, R5 ;  /* 0x00000010ff057819 */ /* 0x000fe40000011605 */
[----:B------:R-:W-:-:S04]  /*51b20*/  SHF.R.U32.HI R2, RZ, 0x10, R0 ;  /* 0x00000010ff027819 */ /* 0x000fc80000011600 */
[----:B------:R-:W-:-:S04]  /*51b30*/  LOP3.LUT R5, R5, R2, RZ, 0xc0, !PT ;  /* 0x0000000205057212 */ /* 0x000fc800078ec0ff */
[----:B------:R-:W-:-:S13]  /*51b40*/  ISETP.NE.AND P0, PT, R5, R2, PT ;  /* 0x000000020500720c */ /* 0x000fda0003f05270 */
[----:B------:R-:W-:Y:S05]  /*51b50*/  @P0 BRA `(.L_x_16) ;  /* 0x0000000000300947 */ /* 0x000fea0003800000 */
[----:B------:R-:W-:Y:S01]  /*51b60*/  R2UR UR4, R0 ;  /* 0x00000000000472ca */ /* 0x000fe200000e0000 */
[----:B------:R-:W-:Y:S01]  /*51b70*/  VOTEU.ANY UR5, UPT, PT ;  /* 0x0000000000057886 */ /* 0x000fe200038e0100 */
[----:B------:R-:W1:Y:S01]  /*51b80*/  S2R R0, SR_LANEID ;  /* 0x0000000000007919 */ /* 0x000e620000000000 */
[----:B------:R-:W-:-:S10]  /*51b90*/  UFLO.U32 UR5, UR5 ;  /* 0x00000005000572bd */ /* 0x000fd400080e0000 */
[----:B------:R-:W-:-:S06]  /*51ba0*/  ULOP3.LUT UR4, URZ, UR4, URZ, 0x33, !UPT ;  /* 0x00000004ff047292 */ /* 0x000fcc000f8e33ff */
[----:B------:R-:W-:-:S04]  /*51bb0*/  IMAD.U32 R2, RZ, RZ, UR4 ;  /* 0x00000004ff027e24 */ /* 0x000fc8000f8e00ff */
[----:B------:R-:W2:Y:S02]  /*51bc0*/  REDUX UR7, R2 ;  /* 0x00000000020773c4 */ /* 0x000ea40000000000 */
[----:B------:R3:W-:Y:S01]  /*51bd0*/  UTCATOMSWS.AND URZ, UR4 ;  /* 0x0000000400ff79e3 */ /* 0x0007e20008000000 */
[----:B-1----:R-:W-:Y:S02]  /*51be0*/  ISETP.EQ.U32.AND P0, PT, R0, UR5, PT ;  /* 0x0000000500007c0c */ /* 0x002fe4000bf02070 */
[----:B--2---:R-:W-:-:S11]  /*51bf0*/  MOV R0, UR7 ;  /* 0x0000000700007c02 */ /* 0x004fd60008000f00 */
[----:B------:R3:W-:Y:S01]  /*51c00*/  @P0 ATOMS.AND RZ, [UR6], R0 ;  /* 0x00000000ffff098c */ /* 0x0007e2000a800006 */
[----:B------:R-:W-:Y:S05]  /*51c10*/  BRA `(.L_x_14) ;  /* 0x0000000000147947 */ /* 0x000fea0003800000 */
.L_x_16:
[----:B------:R-:W-:-:S07]  /*51c20*/  MOV R2, 0x51c40 ;  /* 0x00051c4000027802 */ /* 0x000fce0000000f00 */
[----:B------:R-:W-:Y:S05]  /*51c30*/  CALL.REL.NOINC `($__internal_0_$__cuda_sm10x_tcgen05_guardrail_trap_col_being_dealloced_not_returned_by_alloc) ;  /* 0x00000000002c7944 */ /* 0x000fea0003c00000 */
[----:B------:R-:W-:Y:S05]  /*51c40*/  BRA `(.L_x_14) ;  /* 0x0000000000087947 */ /* 0x000fea0003800000 */
.L_x_15:
[----:B------:R-:W-:-:S07]  /*51c50*/  MOV R2, 0x51c70 ;  /* 0x00051c7000027802 */ /* 0x000fce0000000f00 */
[----:B------:R-:W-:Y:S05]  /*51c60*/  CALL.REL.NOINC `($__internal_2_$__cuda_sm10x_tcgen05_guardrail_trap_unallocated_columns_being_dealloced) ;  /* 0x0000000000387944 */ /* 0x000fea0003c00000 */
.L_x_14:
[----:B------:R-:W-:Y:S01]  /*51c70*/  NOP ;  /* 0x0000000000007918 */ /* 0x000fe20000000000 */
[----:B---3--:R-:W-:Y:S05]  /*51c80*/  EXIT ;  /* 0x000000000000794d */ /* 0x008fea0003800000 */
.L_x_9:
[----:B------:R-:W1:Y:S02]  /*51c90*/  SYNCS.PHASECHK.TRANS64.TRYWAIT P2, [UR4], R4 ;  /* 0x00000004ff0075a7 */ /* 0x000e640008041104 */
[----:B-1----:R-:W-:Y:S05]  /*51ca0*/  @!P2 BRA `(.L_x_9) ;  /* 0xfffffffc00f8a947 */ /* 0x002fea000383ffff */
[----:B------:R-:W-:Y:S05]  /*51cb0*/  BRA `(.L_x_17) ;  /* 0xfffffe8000c87947 */ /* 0x000fea000383ffff */
.L_x_13:
[----:B------:R-:W1:Y:S02]  /*51cc0*/  SYNCS.PHASECHK.TRANS64.TRYWAIT P3, [UR4], R3 ;  /* 0x00000003ff0075a7 */ /* 0x000e640008061104 */
[----:B-1----:R-:W-:Y:S05]  /*51cd0*/  @!P3 BRA `(.L_x_13) ;  /* 0xfffffffc00f8b947 */ /* 0x002fea000383ffff */
[----:B------:R-:W-:Y:S05]  /*51ce0*/  BRA `(.L_x_12) ;  /* 0xffffff80009c7947 */ /* 0x000fea000383ffff */
        .weak           $__internal_0_$__cuda_sm10x_tcgen05_guardrail_trap_col_being_dealloced_not_returned_by_alloc
        .type           $__internal_0_$__cuda_sm10x_tcgen05_guardrail_trap_col_being_dealloced_not_returned_by_alloc,@function
        .size           $__internal_0_$__cuda_sm10x_tcgen05_guardrail_trap_col_being_dealloced_not_returned_by_alloc,($__internal_1_$__cuda_sm10x_tcgen05_guardrail_trap_phase_invalid_during_alloc - $__internal_0_$__cuda_sm10x_tcgen05_guardrail_trap_col_being_dealloced_not_returned_by_alloc)
$__internal_0_$__cuda_sm10x_tcgen05_guardrail_trap_col_being_dealloced_not_returned_by_alloc:
[----:B------:R-:W-:Y:S05]  /*51cf0*/  BPT.TRAP 0x1 ;  /* 0x000000040000795c */ /* 0x000fea0000300000 */
[----:B------:R-:W-:-:S04]  /*51d00*/  IMAD.MOV.U32 R3, RZ, RZ, 0x0 ;  /* 0x00000000ff037424 */ /* 0x000fc800078e00ff */
[----:B------:R-:W-:Y:S05]  /*51d10*/  RET.REL.NODEC R2 `(matmul_kernel) ;  /* 0xfffffae002b87950 */ /* 0x000fea0003c3ffff */
        .weak           $__internal_1_$__cuda_sm10x_tcgen05_guardrail_trap_phase_invalid_during_alloc
        .type           $__internal_1_$__cuda_sm10x_tcgen05_guardrail_trap_phase_invalid_during_alloc,@function
        .size           $__internal_1_$__cuda_sm10x_tcgen05_guardrail_trap_phase_invalid_during_alloc,($__internal_2_$__cuda_sm10x_tcgen05_guardrail_trap_unallocated_columns_being_dealloced - $__internal_1_$__cuda_sm10x_tcgen05_guardrail_trap_phase_invalid_during_alloc)
$__internal_1_$__cuda_sm10x_tcgen05_guardrail_trap_phase_invalid_during_alloc:
[----:B------:R-:W-:Y:S05]  /*51d20*/  BPT.TRAP 0x1 ;  /* 0x000000040000795c */ /* 0x000fea0000300000 */
[----:B------:R-:W-:-:S04]  /*51d30*/  IMAD.MOV.U32 R3, RZ, RZ, 0x0 ;  /* 0x00000000ff037424 */ /* 0x000fc800078e00ff */
[----:B------:R-:W-:Y:S05]  /*51d40*/  RET.REL.NODEC R2 `(matmul_kernel) ;  /* 0xfffffae002ac7950 */ /* 0x000fea0003c3ffff */
        .weak           $__internal_2_$__cuda_sm10x_tcgen05_guardrail_trap_unallocated_columns_being_dealloced
        .type           $__internal_2_$__cuda_sm10x_tcgen05_guardrail_trap_unallocated_columns_being_dealloced,@function
        .size           $__internal_2_$__cuda_sm10x_tcgen05_guardrail_trap_unallocated_columns_being_dealloced,(.L_x_21 - $__internal_2_$__cuda_sm10x_tcgen05_guardrail_trap_unallocated_columns_being_dealloced)
$__internal_2_$__cuda_sm10x_tcgen05_guardrail_trap_unallocated_columns_being_dealloced:
[----:B------:R-:W-:Y:S05]  /*51d50*/  BPT.TRAP 0x1 ;  /* 0x000000040000795c */ /* 0x000fea0000300000 */
[----:B------:R-:W-:-:S04]  /*51d60*/  IMAD.MOV.U32 R3, RZ, RZ, 0x0 ;  /* 0x00000000ff037424 */ /* 0x000fc800078e00ff */
[----:B------:R-:W-:Y:S05]  /*51d70*/  RET.REL.NODEC R2 `(matmul_kernel) ;  /* 0xfffffae002a07950 */ /* 0x000fea0003c3ffff */
.L_x_18:
[----:B------:R-:W-:-:S00]  /*51d80*/  BRA `(.L_x_18) ;  /* 0xfffffffc00fc7947 */ /* 0x000fc0000383ffff */
[----:B------:R-:W-:-:S00]  /*51d90*/  NOP ;  /* 0x0000000000007918 */ /* 0x000fc00000000000 */
        /* <DEDUP_REMOVED lines=14> */
.L_x_21:


//--------------------- .nv.shared.matmul_kernel  --------------------------
	.section	.nv.shared.matmul_kernel,"aw",@nobits
	.sectionflags	@""
	.align	16
	.zero		1024


//--------------------- .nv.shared.reserved.0     --------------------------
	.section	.nv.shared.reserved.0,"aw",@nobits
	.align	8
	.weak		__nv_reservedSMEM_offset_0_alias
	.size		__nv_reservedSMEM_offset_0_alias, 0, 64
	.other		__nv_reservedSMEM_offset_0_alias,@"STO_CUDA_RESERVED_SHARED STV_DEFAULT"
__nv_reservedSMEM_offset_0_alias:
	.zero		0
.nv.shared.reserved.0:
	.zero		64
	.weak		__nv_reservedSMEM_allocation_phase
	.type		__nv_reservedSMEM_allocation_phase,@object
	.size		__nv_reservedSMEM_allocation_phase,(.L_0 - __nv_reservedSMEM_allocation_phase)
__nv_reservedSMEM_allocation_phase:
	.zero		1
.L_0:
	.zero		7
	.weak		__nv_reservedSMEM_devtool_atexit_pc
	.type		__nv_reservedSMEM_devtool_atexit_pc,@object
	.size		__nv_reservedSMEM_devtool_atexit_pc,(__nv_reservedSMEM_allocation_mask - __nv_reservedSMEM_devtool_atexit_pc)
__nv_reservedSMEM_devtool_atexit_pc:
	.zero		8
	.weak		__nv_reservedSMEM_allocation_mask
	.type		__nv_reservedSMEM_allocation_mask,@object
	.size		__nv_reservedSMEM_allocation_mask,(.L_2 - __nv_reservedSMEM_allocation_mask)
__nv_reservedSMEM_allocation_mask:
	.zero		4
.L_2:


//--------------------- .nv.constant0.matmul_kernel --------------------------
	.section	.nv.constant0.matmul_kernel,"a",@progbits
	.sectionflags	@""
	.align	4
.nv.constant0.matmul_kernel:
	.zero		976


//--------------------- SYMBOLS --------------------------

	.type		.nv.reservedSmem.offset0,@object
	.size		.nv.reservedSmem.offset0,0x4
	.type		.nv.reservedSmem.cap,@object
	.size		.nv.reservedSmem.cap,0x4
